//
// Generated by NVIDIA NVVM Compiler
//
// Compiler Build ID: CL-36424714
// Cuda compilation tools, release 13.0, V13.0.88
// Based on NVVM 20.0.0
//

.version 9.0
.target sm_100
.address_size 64

	// .globl	_Z17sweep_x_directionPd
.global .align 1 .b8 _ZN34_INTERNAL_8e9f1dac_4_k_cu_b1f7ca5d4cuda3std3__45__cpo5beginE[1];
.global .align 1 .b8 _ZN34_INTERNAL_8e9f1dac_4_k_cu_b1f7ca5d4cuda3std3__45__cpo3endE[1];
.global .align 1 .b8 _ZN34_INTERNAL_8e9f1dac_4_k_cu_b1f7ca5d4cuda3std3__45__cpo6cbeginE[1];
.global .align 1 .b8 _ZN34_INTERNAL_8e9f1dac_4_k_cu_b1f7ca5d4cuda3std3__45__cpo4cendE[1];
.global .align 1 .b8 _ZN34_INTERNAL_8e9f1dac_4_k_cu_b1f7ca5d4cuda3std3__45__cpo6rbeginE[1];
.global .align 1 .b8 _ZN34_INTERNAL_8e9f1dac_4_k_cu_b1f7ca5d4cuda3std3__45__cpo4rendE[1];
.global .align 1 .b8 _ZN34_INTERNAL_8e9f1dac_4_k_cu_b1f7ca5d4cuda3std3__45__cpo7crbeginE[1];
.global .align 1 .b8 _ZN34_INTERNAL_8e9f1dac_4_k_cu_b1f7ca5d4cuda3std3__45__cpo5crendE[1];
.global .align 1 .b8 _ZN34_INTERNAL_8e9f1dac_4_k_cu_b1f7ca5d4cuda3std3__436_GLOBAL__N__8e9f1dac_4_k_cu_b1f7ca5d6ignoreE[1];
.global .align 1 .b8 _ZN34_INTERNAL_8e9f1dac_4_k_cu_b1f7ca5d4cuda3std3__419piecewise_constructE[1];
.global .align 1 .b8 _ZN34_INTERNAL_8e9f1dac_4_k_cu_b1f7ca5d4cuda3std3__48in_placeE[1];
.global .align 1 .b8 _ZN34_INTERNAL_8e9f1dac_4_k_cu_b1f7ca5d4cuda3std3__420unreachable_sentinelE[1];
.global .align 1 .b8 _ZN34_INTERNAL_8e9f1dac_4_k_cu_b1f7ca5d4cuda3std3__47nulloptE[1];
.global .align 1 .b8 _ZN34_INTERNAL_8e9f1dac_4_k_cu_b1f7ca5d4cuda3std3__48unexpectE[1];
.global .align 1 .b8 _ZN34_INTERNAL_8e9f1dac_4_k_cu_b1f7ca5d4cuda3std6ranges3__45__cpo4swapE[1];
.global .align 1 .b8 _ZN34_INTERNAL_8e9f1dac_4_k_cu_b1f7ca5d4cuda3std6ranges3__45__cpo9iter_moveE[1];
.global .align 1 .b8 _ZN34_INTERNAL_8e9f1dac_4_k_cu_b1f7ca5d4cuda3std6ranges3__45__cpo5beginE[1];
.global .align 1 .b8 _ZN34_INTERNAL_8e9f1dac_4_k_cu_b1f7ca5d4cuda3std6ranges3__45__cpo3endE[1];
.global .align 1 .b8 _ZN34_INTERNAL_8e9f1dac_4_k_cu_b1f7ca5d4cuda3std6ranges3__45__cpo6cbeginE[1];
.global .align 1 .b8 _ZN34_INTERNAL_8e9f1dac_4_k_cu_b1f7ca5d4cuda3std6ranges3__45__cpo4cendE[1];
.global .align 1 .b8 _ZN34_INTERNAL_8e9f1dac_4_k_cu_b1f7ca5d4cuda3std6ranges3__45__cpo7advanceE[1];
.global .align 1 .b8 _ZN34_INTERNAL_8e9f1dac_4_k_cu_b1f7ca5d4cuda3std6ranges3__45__cpo9iter_swapE[1];
.global .align 1 .b8 _ZN34_INTERNAL_8e9f1dac_4_k_cu_b1f7ca5d4cuda3std6ranges3__45__cpo4nextE[1];
.global .align 1 .b8 _ZN34_INTERNAL_8e9f1dac_4_k_cu_b1f7ca5d4cuda3std6ranges3__45__cpo4prevE[1];
.global .align 1 .b8 _ZN34_INTERNAL_8e9f1dac_4_k_cu_b1f7ca5d4cuda3std6ranges3__45__cpo4dataE[1];
.global .align 1 .b8 _ZN34_INTERNAL_8e9f1dac_4_k_cu_b1f7ca5d4cuda3std6ranges3__45__cpo5cdataE[1];
.global .align 1 .b8 _ZN34_INTERNAL_8e9f1dac_4_k_cu_b1f7ca5d4cuda3std6ranges3__45__cpo4sizeE[1];
.global .align 1 .b8 _ZN34_INTERNAL_8e9f1dac_4_k_cu_b1f7ca5d4cuda3std6ranges3__45__cpo5ssizeE[1];
.global .align 1 .b8 _ZN34_INTERNAL_8e9f1dac_4_k_cu_b1f7ca5d4cuda3std6ranges3__45__cpo8distanceE[1];
.global .align 1 .b8 _ZN34_INTERNAL_8e9f1dac_4_k_cu_b1f7ca5d6thrust24THRUST_300001_SM_1000_NS8cuda_cub3parE[1];
.global .align 1 .b8 _ZN34_INTERNAL_8e9f1dac_4_k_cu_b1f7ca5d6thrust24THRUST_300001_SM_1000_NS8cuda_cub10par_nosyncE[1];
.global .align 1 .b8 _ZN34_INTERNAL_8e9f1dac_4_k_cu_b1f7ca5d6thrust24THRUST_300001_SM_1000_NS6system6detail10sequential3seqE[1];
.global .align 1 .b8 _ZN34_INTERNAL_8e9f1dac_4_k_cu_b1f7ca5d6thrust24THRUST_300001_SM_1000_NS6system3cpp3parE[1];
.global .align 1 .b8 _ZN34_INTERNAL_8e9f1dac_4_k_cu_b1f7ca5d6thrust24THRUST_300001_SM_1000_NS12placeholders2_1E[1];
.global .align 1 .b8 _ZN34_INTERNAL_8e9f1dac_4_k_cu_b1f7ca5d6thrust24THRUST_300001_SM_1000_NS12placeholders2_2E[1];
.global .align 1 .b8 _ZN34_INTERNAL_8e9f1dac_4_k_cu_b1f7ca5d6thrust24THRUST_300001_SM_1000_NS12placeholders2_3E[1];
.global .align 1 .b8 _ZN34_INTERNAL_8e9f1dac_4_k_cu_b1f7ca5d6thrust24THRUST_300001_SM_1000_NS12placeholders2_4E[1];
.global .align 1 .b8 _ZN34_INTERNAL_8e9f1dac_4_k_cu_b1f7ca5d6thrust24THRUST_300001_SM_1000_NS12placeholders2_5E[1];
.global .align 1 .b8 _ZN34_INTERNAL_8e9f1dac_4_k_cu_b1f7ca5d6thrust24THRUST_300001_SM_1000_NS12placeholders2_6E[1];
.global .align 1 .b8 _ZN34_INTERNAL_8e9f1dac_4_k_cu_b1f7ca5d6thrust24THRUST_300001_SM_1000_NS12placeholders2_7E[1];
.global .align 1 .b8 _ZN34_INTERNAL_8e9f1dac_4_k_cu_b1f7ca5d6thrust24THRUST_300001_SM_1000_NS12placeholders2_8E[1];
.global .align 1 .b8 _ZN34_INTERNAL_8e9f1dac_4_k_cu_b1f7ca5d6thrust24THRUST_300001_SM_1000_NS12placeholders2_9E[1];
.global .align 1 .b8 _ZN34_INTERNAL_8e9f1dac_4_k_cu_b1f7ca5d6thrust24THRUST_300001_SM_1000_NS12placeholders3_10E[1];
.global .align 1 .b8 _ZN34_INTERNAL_8e9f1dac_4_k_cu_b1f7ca5d6thrust24THRUST_300001_SM_1000_NS3seqE[1];
.global .align 1 .b8 _ZN34_INTERNAL_8e9f1dac_4_k_cu_b1f7ca5d6thrust24THRUST_300001_SM_1000_NS6deviceE[1];
.extern .shared .align 16 .b8 _ZN6thrust24THRUST_300001_SM_1000_NS8cuda_cub4core6detail5shmemE[];

.visible .entry _Z17sweep_x_directionPd(
	.param .u64 .ptr .align 1 _Z17sweep_x_directionPd_param_0
)
{
	.reg .pred 	%p<6>;
	.reg .b32 	%r<25>;
	.reg .b64 	%rd<11>;
	.reg .b64 	%fd<10>;

	ld.param.u64 	%rd5, [_Z17sweep_x_directionPd_param_0];
	cvta.to.global.u64 	%rd1, %rd5;
	mov.u32 	%r8, %ctaid.x;
	mov.u32 	%r9, %ntid.x;
	mov.u32 	%r10, %tid.x;
	mad.lo.s32 	%r1, %r8, %r9, %r10;
	setp.gt.s32 	%p1, %r1, 809999;
	@%p1 bra 	$L__BB0_4;
	mul.hi.s32 	%r11, %r1, -1851608123;
	add.s32 	%r12, %r11, %r1;
	shr.u32 	%r13, %r12, 31;
	shr.s32 	%r14, %r12, 9;
	add.s32 	%r15, %r14, %r13;
	mul.lo.s32 	%r16, %r15, 900;
	sub.s32 	%r2, %r1, %r16;
	add.s32 	%r17, %r1, -809100;
	setp.lt.u32 	%p2, %r17, -808200;
	add.s32 	%r18, %r2, -899;
	setp.lt.u32 	%p3, %r18, -898;
	or.pred  	%p4, %p2, %p3;
	@%p4 bra 	$L__BB0_4;
	mul.hi.u32 	%r20, %r1, -1851608123;
	shr.u32 	%r21, %r20, 9;
	mad.lo.s32 	%r23, %r21, 900, %r2;
	mul.wide.u32 	%rd6, %r23, 8;
	add.s64 	%rd7, %rd1, %rd6;
	ld.global.f64 	%fd9, [%rd7];
	add.s64 	%rd10, %rd7, 12960000;
	mov.b32 	%r24, 810000;
$L__BB0_3:
	add.s32 	%r22, %r23, 810000;
	ld.global.f64 	%fd4, [%rd10];
	add.f64 	%fd5, %fd9, %fd4;
	mul.f64 	%fd6, %fd5, 0d3FE0000000000000;
	mul.wide.u32 	%rd8, %r22, 8;
	add.s64 	%rd9, %rd1, %rd8;
	st.global.f64 	[%rd9], %fd6;
	ld.global.f64 	%fd7, [%rd10+6480000];
	add.f64 	%fd8, %fd6, %fd7;
	mul.f64 	%fd9, %fd8, 0d3FE0000000000000;
	st.global.f64 	[%rd10], %fd9;
	add.s32 	%r24, %r24, 1620000;
	add.s64 	%rd10, %rd10, 12960000;
	add.s32 	%r23, %r23, 1620000;
	setp.ne.s32 	%p5, %r24, 728190000;
	@%p5 bra 	$L__BB0_3;
$L__BB0_4:
	ret;

}
	// .globl	_Z17sweep_y_directionPd
.visible .entry _Z17sweep_y_directionPd(
	.param .u64 .ptr .align 1 _Z17sweep_y_directionPd_param_0
)
{
	.reg .pred 	%p<6>;
	.reg .b32 	%r<25>;
	.reg .b64 	%rd<11>;
	.reg .b64 	%fd<10>;

	ld.param.u64 	%rd5, [_Z17sweep_y_directionPd_param_0];
	cvta.to.global.u64 	%rd1, %rd5;
	mov.u32 	%r8, %ctaid.x;
	mov.u32 	%r9, %ntid.x;
	mov.u32 	%r10, %tid.x;
	mad.lo.s32 	%r1, %r8, %r9, %r10;
	setp.gt.s32 	%p1, %r1, 809999;
	@%p1 bra 	$L__BB1_4;
	mul.hi.s32 	%r11, %r1, -1851608123;
	add.s32 	%r12, %r11, %r1;
	shr.u32 	%r13, %r12, 31;
	shr.s32 	%r14, %r12, 9;
	add.s32 	%r15, %r14, %r13;
	mul.lo.s32 	%r16, %r15, 900;
	sub.s32 	%r2, %r1, %r16;
	add.s32 	%r17, %r1, -809100;
	setp.lt.u32 	%p2, %r17, -808200;
	add.s32 	%r18, %r2, -899;
	setp.lt.u32 	%p3, %r18, -898;
	or.pred  	%p4, %p2, %p3;
	@%p4 bra 	$L__BB1_4;
	mul.hi.u32 	%r20, %r1, -1851608123;
	shr.u32 	%r21, %r20, 9;
	mad.lo.s32 	%r23, %r21, 810000, %r2;
	mul.wide.u32 	%rd6, %r23, 8;
	add.s64 	%rd7, %rd1, %rd6;
	ld.global.f64 	%fd9, [%rd7];
	add.s64 	%rd10, %rd7, 14400;
	mov.b32 	%r24, 900;
$L__BB1_3:
	add.s32 	%r22, %r23, 900;
	ld.global.f64 	%fd4, [%rd10];
	add.f64 	%fd5, %fd9, %fd4;
	mul.f64 	%fd6, %fd5, 0d3FE0000000000000;
	mul.wide.u32 	%rd8, %r22, 8;
	add.s64 	%rd9, %rd1, %rd8;
	st.global.f64 	[%rd9], %fd6;
	ld.global.f64 	%fd7, [%rd10+7200];
	add.f64 	%fd8, %fd6, %fd7;
	mul.f64 	%fd9, %fd8, 0d3FE0000000000000;
	st.global.f64 	[%rd10], %fd9;
	add.s32 	%r24, %r24, 1800;
	add.s64 	%rd10, %rd10, 14400;
	add.s32 	%r23, %r23, 1800;
	setp.ne.s32 	%p5, %r24, 809100;
	@%p5 bra 	$L__BB1_3;
$L__BB1_4:
	ret;

}
	// .globl	_Z17sweep_z_directionPdS_
.visible .entry _Z17sweep_z_directionPdS_(
	.param .u64 .ptr .align 1 _Z17sweep_z_directionPdS__param_0,
	.param .u64 .ptr .align 1 _Z17sweep_z_directionPdS__param_1
)
{
	.reg .pred 	%p<8>;
	.reg .b32 	%r<19>;
	.reg .b64 	%rd<16>;
	.reg .b64 	%fd<22>;

	ld.param.u64 	%rd5, [_Z17sweep_z_directionPdS__param_0];
	ld.param.u64 	%rd6, [_Z17sweep_z_directionPdS__param_1];
	cvta.to.global.u64 	%rd1, %rd6;
	mov.u32 	%r4, %ctaid.x;
	mov.u32 	%r5, %ntid.x;
	mov.u32 	%r6, %tid.x;
	mad.lo.s32 	%r1, %r4, %r5, %r6;
	setp.gt.s32 	%p1, %r1, 809999;
	@%p1 bra 	$L__BB2_6;
	mul.hi.s32 	%r7, %r1, -1851608123;
	add.s32 	%r8, %r7, %r1;
	shr.u32 	%r9, %r8, 31;
	shr.s32 	%r10, %r8, 9;
	add.s32 	%r11, %r10, %r9;
	mul.lo.s32 	%r12, %r11, 900;
	sub.s32 	%r13, %r1, %r12;
	add.s32 	%r14, %r1, -809100;
	setp.gt.u32 	%p2, %r14, -808201;
	add.s32 	%r15, %r13, -899;
	setp.gt.u32 	%p3, %r15, -899;
	and.pred  	%p4, %p2, %p3;
	@%p4 bra 	$L__BB2_3;
	mul.wide.s32 	%rd12, %r1, 8;
	add.s64 	%rd13, %rd1, %rd12;
	mov.b64 	%rd14, 0;
	st.global.u64 	[%rd13], %rd14;
	bra.uni 	$L__BB2_6;
$L__BB2_3:
	cvta.to.global.u64 	%rd7, %rd5;
	mul.lo.s32 	%r17, %r1, 900;
	mul.wide.u32 	%rd8, %r17, 8;
	add.s64 	%rd9, %rd7, %rd8;
	ld.global.f64 	%fd21, [%rd9];
	ld.global.f64 	%fd20, [%rd9+8];
	add.s64 	%rd15, %rd9, 16;
	mov.f64 	%fd19, 0d0000000000000000;
	mov.b32 	%r18, 0;
$L__BB2_4:
	ld.global.f64 	%fd10, [%rd15];
	add.f64 	%fd11, %fd21, %fd10;
	mul.f64 	%fd12, %fd11, 0d3FE0000000000000;
	sub.f64 	%fd13, %fd12, %fd20;
	abs.f64 	%fd14, %fd13;
	setp.gt.f64 	%p5, %fd19, %fd14;
	selp.f64 	%fd15, %fd19, %fd14, %p5;
	st.global.f64 	[%rd15+-8], %fd12;
	ld.global.f64 	%fd20, [%rd15+8];
	add.f64 	%fd16, %fd12, %fd20;
	mul.f64 	%fd21, %fd16, 0d3FE0000000000000;
	sub.f64 	%fd17, %fd21, %fd10;
	abs.f64 	%fd18, %fd17;
	setp.gt.f64 	%p6, %fd15, %fd18;
	selp.f64 	%fd19, %fd15, %fd18, %p6;
	st.global.f64 	[%rd15], %fd21;
	add.s64 	%rd15, %rd15, 16;
	add.s32 	%r18, %r18, 2;
	setp.ne.s32 	%p7, %r18, 898;
	@%p7 bra 	$L__BB2_4;
	mul.wide.u32 	%rd10, %r1, 8;
	add.s64 	%rd11, %rd1, %rd10;
	st.global.f64 	[%rd11], %fd19;
$L__BB2_6:
	ret;

}
	// .globl	_ZN6thrust24THRUST_300001_SM_1000_NS8cuda_cub4core6detail13_kernel_agentINS1_8__reduce11ReduceAgentINS0_12zip_iteratorIN4cuda3std3__45tupleIJNS0_10device_ptrIdEENS0_17counting_iteratorIlNS0_11use_defaultESF_SF_EEEEEEEPNSB_IJdlEEESJ_iNS1_9__extrema9arg_max_fIdlNSA_4lessIdEEEEEEJSI_SK_iSP_EEEvDpT0_
.visible .entry _ZN6thrust24THRUST_300001_SM_1000_NS8cuda_cub4core6detail13_kernel_agentINS1_8__reduce11ReduceAgentINS0_12zip_iteratorIN4cuda3std3__45tupleIJNS0_10device_ptrIdEENS0_17counting_iteratorIlNS0_11use_defaultESF_SF_EEEEEEEPNSB_IJdlEEESJ_iNS1_9__extrema9arg_max_fIdlNSA_4lessIdEEEEEEJSI_SK_iSP_EEEvDpT0_(
	.param .align 8 .b8 _ZN6thrust24THRUST_300001_SM_1000_NS8cuda_cub4core6detail13_kernel_agentINS1_8__reduce11ReduceAgentINS0_12zip_iteratorIN4cuda3std3__45tupleIJNS0_10device_ptrIdEENS0_17counting_iteratorIlNS0_11use_defaultESF_SF_EEEEEEEPNSB_IJdlEEESJ_iNS1_9__extrema9arg_max_fIdlNSA_4lessIdEEEEEEJSI_SK_iSP_EEEvDpT0__param_0[16],
	.param .u64 .ptr .align 1 _ZN6thrust24THRUST_300001_SM_1000_NS8cuda_cub4core6detail13_kernel_agentINS1_8__reduce11ReduceAgentINS0_12zip_iteratorIN4cuda3std3__45tupleIJNS0_10device_ptrIdEENS0_17counting_iteratorIlNS0_11use_defaultESF_SF_EEEEEEEPNSB_IJdlEEESJ_iNS1_9__extrema9arg_max_fIdlNSA_4lessIdEEEEEEJSI_SK_iSP_EEEvDpT0__param_1,
	.param .u32 _ZN6thrust24THRUST_300001_SM_1000_NS8cuda_cub4core6detail13_kernel_agentINS1_8__reduce11ReduceAgentINS0_12zip_iteratorIN4cuda3std3__45tupleIJNS0_10device_ptrIdEENS0_17counting_iteratorIlNS0_11use_defaultESF_SF_EEEEEEEPNSB_IJdlEEESJ_iNS1_9__extrema9arg_max_fIdlNSA_4lessIdEEEEEEJSI_SK_iSP_EEEvDpT0__param_2,
	.param .align 1 .b8 _ZN6thrust24THRUST_300001_SM_1000_NS8cuda_cub4core6detail13_kernel_agentINS1_8__reduce11ReduceAgentINS0_12zip_iteratorIN4cuda3std3__45tupleIJNS0_10device_ptrIdEENS0_17counting_iteratorIlNS0_11use_defaultESF_SF_EEEEEEEPNSB_IJdlEEESJ_iNS1_9__extrema9arg_max_fIdlNSA_4lessIdEEEEEEJSI_SK_iSP_EEEvDpT0__param_3[1]
)
.maxntid 256
{
	.reg .pred 	%p<213>;
	.reg .b32 	%r<400>;
	.reg .b64 	%rd<358>;
	.reg .b64 	%fd<242>;

	ld.param.u64 	%rd199, [_ZN6thrust24THRUST_300001_SM_1000_NS8cuda_cub4core6detail13_kernel_agentINS1_8__reduce11ReduceAgentINS0_12zip_iteratorIN4cuda3std3__45tupleIJNS0_10device_ptrIdEENS0_17counting_iteratorIlNS0_11use_defaultESF_SF_EEEEEEEPNSB_IJdlEEESJ_iNS1_9__extrema9arg_max_fIdlNSA_4lessIdEEEEEEJSI_SK_iSP_EEEvDpT0__param_0+8];
	ld.param.u64 	%rd198, [_ZN6thrust24THRUST_300001_SM_1000_NS8cuda_cub4core6detail13_kernel_agentINS1_8__reduce11ReduceAgentINS0_12zip_iteratorIN4cuda3std3__45tupleIJNS0_10device_ptrIdEENS0_17counting_iteratorIlNS0_11use_defaultESF_SF_EEEEEEEPNSB_IJdlEEESJ_iNS1_9__extrema9arg_max_fIdlNSA_4lessIdEEEEEEJSI_SK_iSP_EEEvDpT0__param_0];
	ld.param.u32 	%r36, [_ZN6thrust24THRUST_300001_SM_1000_NS8cuda_cub4core6detail13_kernel_agentINS1_8__reduce11ReduceAgentINS0_12zip_iteratorIN4cuda3std3__45tupleIJNS0_10device_ptrIdEENS0_17counting_iteratorIlNS0_11use_defaultESF_SF_EEEEEEEPNSB_IJdlEEESJ_iNS1_9__extrema9arg_max_fIdlNSA_4lessIdEEEEEEJSI_SK_iSP_EEEvDpT0__param_2];
	setp.eq.s32 	%p1, %r36, 0;
	@%p1 bra 	$L__BB3_206;
	cvta.to.global.u64 	%rd1, %rd198;
	setp.gt.s32 	%p2, %r36, 1279;
	@%p2 bra 	$L__BB3_122;
	mov.u32 	%r1, %tid.x;
	setp.ge.s32 	%p96, %r1, %r36;
	mov.f64 	%fd188, 0d0000000000000000;
	mov.b64 	%rd299, 0;
	mov.u32 	%r391, %r1;
	@%p96 bra 	$L__BB3_4;
	cvt.u64.u32 	%rd255, %r1;
	mul.wide.u32 	%rd256, %r1, 8;
	add.s64 	%rd257, %rd1, %rd256;
	add.s64 	%rd299, %rd199, %rd255;
	ld.global.f64 	%fd188, [%rd257];
	add.s32 	%r391, %r1, 256;
$L__BB3_4:
	setp.ge.s32 	%p97, %r391, %r36;
	@%p97 bra 	$L__BB3_26;
	not.b32 	%r160, %r391;
	add.s32 	%r4, %r36, %r160;
	and.b32  	%r161, %r4, 768;
	setp.eq.s32 	%p98, %r161, 768;
	@%p98 bra 	$L__BB3_11;
	cvt.u64.u32 	%rd259, %r391;
	add.s64 	%rd290, %rd199, %rd259;
	mul.wide.u32 	%rd260, %r391, 8;
	add.s64 	%rd289, %rd1, %rd260;
	shr.u32 	%r162, %r4, 8;
	add.s32 	%r163, %r162, 1;
	and.b32  	%r164, %r163, 3;
	neg.s32 	%r389, %r164;
$L__BB3_7:
	.pragma "nounroll";
	mov.u64 	%rd9, %rd299;
	mov.f64 	%fd3, %fd188;
	ld.global.f64 	%fd4, [%rd289];
	setp.lt.f64 	%p99, %fd3, %fd4;
	mov.u64 	%rd299, %rd290;
	mov.f64 	%fd188, %fd4;
	@%p99 bra 	$L__BB3_10;
	setp.lt.f64 	%p100, %fd4, %fd3;
	mov.u64 	%rd299, %rd9;
	mov.f64 	%fd188, %fd3;
	@%p100 bra 	$L__BB3_10;
	setp.lt.s64 	%p101, %rd9, %rd290;
	min.s64 	%rd299, %rd9, %rd290;
	selp.f64 	%fd188, %fd3, %fd4, %p101;
$L__BB3_10:
	add.s32 	%r391, %r391, 256;
	add.s64 	%rd290, %rd290, 256;
	add.s64 	%rd289, %rd289, 2048;
	add.s32 	%r389, %r389, 1;
	setp.ne.s32 	%p102, %r389, 0;
	@%p102 bra 	$L__BB3_7;
$L__BB3_11:
	setp.lt.u32 	%p103, %r4, 768;
	@%p103 bra 	$L__BB3_26;
	add.s32 	%r392, %r391, 512;
$L__BB3_13:
	mov.u32 	%r12, %r392;
	add.s32 	%r165, %r12, -512;
	cvt.s64.s32 	%rd261, %r165;
	mul.wide.s32 	%rd262, %r165, 8;
	add.s64 	%rd17, %rd1, %rd262;
	add.s64 	%rd18, %rd199, %rd261;
	ld.global.f64 	%fd10, [%rd17];
	setp.lt.f64 	%p104, %fd188, %fd10;
	mov.u64 	%rd296, %rd18;
	mov.f64 	%fd185, %fd10;
	@%p104 bra 	$L__BB3_16;
	setp.lt.f64 	%p105, %fd10, %fd188;
	mov.u64 	%rd296, %rd299;
	mov.f64 	%fd185, %fd188;
	@%p105 bra 	$L__BB3_16;
	setp.lt.s64 	%p106, %rd299, %rd18;
	min.s64 	%rd296, %rd299, %rd18;
	selp.f64 	%fd185, %fd188, %fd10, %p106;
$L__BB3_16:
	add.s32 	%r166, %r12, -256;
	cvt.s64.s32 	%rd263, %r166;
	add.s64 	%rd21, %rd199, %rd263;
	ld.global.f64 	%fd13, [%rd17+2048];
	setp.lt.f64 	%p107, %fd185, %fd13;
	mov.u64 	%rd297, %rd21;
	mov.f64 	%fd186, %fd13;
	@%p107 bra 	$L__BB3_19;
	setp.lt.f64 	%p108, %fd13, %fd185;
	mov.u64 	%rd297, %rd296;
	mov.f64 	%fd186, %fd185;
	@%p108 bra 	$L__BB3_19;
	setp.lt.s64 	%p109, %rd296, %rd21;
	min.s64 	%rd297, %rd296, %rd21;
	selp.f64 	%fd186, %fd185, %fd13, %p109;
$L__BB3_19:
	cvt.s64.s32 	%rd264, %r12;
	add.s64 	%rd24, %rd199, %rd264;
	ld.global.f64 	%fd16, [%rd17+4096];
	setp.lt.f64 	%p110, %fd186, %fd16;
	mov.u64 	%rd298, %rd24;
	mov.f64 	%fd187, %fd16;
	@%p110 bra 	$L__BB3_22;
	setp.lt.f64 	%p111, %fd16, %fd186;
	mov.u64 	%rd298, %rd297;
	mov.f64 	%fd187, %fd186;
	@%p111 bra 	$L__BB3_22;
	setp.lt.s64 	%p112, %rd297, %rd24;
	min.s64 	%rd298, %rd297, %rd24;
	selp.f64 	%fd187, %fd186, %fd16, %p112;
$L__BB3_22:
	add.s32 	%r167, %r12, 256;
	cvt.s64.s32 	%rd265, %r167;
	add.s64 	%rd27, %rd199, %rd265;
	ld.global.f64 	%fd19, [%rd17+6144];
	setp.lt.f64 	%p113, %fd187, %fd19;
	mov.u64 	%rd299, %rd27;
	mov.f64 	%fd188, %fd19;
	@%p113 bra 	$L__BB3_25;
	setp.lt.f64 	%p114, %fd19, %fd187;
	mov.u64 	%rd299, %rd298;
	mov.f64 	%fd188, %fd187;
	@%p114 bra 	$L__BB3_25;
	setp.lt.s64 	%p115, %rd298, %rd27;
	min.s64 	%rd299, %rd298, %rd27;
	selp.f64 	%fd188, %fd187, %fd19, %p115;
$L__BB3_25:
	add.s32 	%r392, %r12, 1024;
	add.s32 	%r168, %r12, 512;
	setp.lt.s32 	%p116, %r168, %r36;
	@%p116 bra 	$L__BB3_13;
$L__BB3_26:
	setp.lt.s32 	%p117, %r36, 256;
	@%p117 bra 	$L__BB3_71;
	// begin inline asm
	mov.u32 %r282, %laneid;
	// end inline asm
	mov.b64 	%rd276, %fd188;
	mov.b64 	{%r284, %r289}, %rd276;
	mov.b32 	%r300, 1;
	mov.b32 	%r301, 31;
	mov.b32 	%r302, -1;
	// begin inline asm
	shfl.sync.down.b32 %r283, %r284, %r300, %r301, %r302;
	// end inline asm
	// begin inline asm
	shfl.sync.down.b32 %r288, %r289, %r300, %r301, %r302;
	// end inline asm
	mov.b64 	%rd277, {%r283, %r288};
	mov.b64 	%fd23, %rd277;
	mov.b64 	{%r294, %r299}, %rd299;
	// begin inline asm
	shfl.sync.down.b32 %r293, %r294, %r300, %r301, %r302;
	// end inline asm
	// begin inline asm
	shfl.sync.down.b32 %r298, %r299, %r300, %r301, %r302;
	// end inline asm
	mov.b64 	%rd31, {%r293, %r298};
	setp.gt.s32 	%p169, %r282, 30;
	mov.u64 	%rd301, %rd299;
	mov.f64 	%fd190, %fd188;
	@%p169 bra 	$L__BB3_31;
	setp.lt.f64 	%p170, %fd188, %fd23;
	mov.u64 	%rd301, %rd31;
	mov.f64 	%fd190, %fd23;
	@%p170 bra 	$L__BB3_31;
	setp.gt.f64 	%p171, %fd188, %fd23;
	mov.u64 	%rd301, %rd299;
	mov.f64 	%fd190, %fd188;
	@%p171 bra 	$L__BB3_31;
	setp.lt.s64 	%p172, %rd299, %rd31;
	min.s64 	%rd301, %rd299, %rd31;
	selp.f64 	%fd190, %fd188, %fd23, %p172;
$L__BB3_31:
	mov.b64 	%rd278, %fd190;
	mov.b64 	{%r304, %r309}, %rd278;
	mov.b32 	%r320, 2;
	mov.b32 	%r321, 31;
	mov.b32 	%r322, -1;
	// begin inline asm
	shfl.sync.down.b32 %r303, %r304, %r320, %r321, %r322;
	// end inline asm
	// begin inline asm
	shfl.sync.down.b32 %r308, %r309, %r320, %r321, %r322;
	// end inline asm
	mov.b64 	%rd279, {%r303, %r308};
	mov.b64 	%fd26, %rd279;
	mov.b64 	{%r314, %r319}, %rd301;
	// begin inline asm
	shfl.sync.down.b32 %r313, %r314, %r320, %r321, %r322;
	// end inline asm
	// begin inline asm
	shfl.sync.down.b32 %r318, %r319, %r320, %r321, %r322;
	// end inline asm
	mov.b64 	%rd34, {%r313, %r318};
	setp.gt.s32 	%p173, %r282, 29;
	mov.u64 	%rd302, %rd301;
	mov.f64 	%fd191, %fd190;
	@%p173 bra 	$L__BB3_35;
	setp.lt.f64 	%p174, %fd190, %fd26;
	mov.u64 	%rd302, %rd34;
	mov.f64 	%fd191, %fd26;
	@%p174 bra 	$L__BB3_35;
	setp.gt.f64 	%p175, %fd190, %fd26;
	mov.u64 	%rd302, %rd301;
	mov.f64 	%fd191, %fd190;
	@%p175 bra 	$L__BB3_35;
	setp.lt.s64 	%p176, %rd301, %rd34;
	min.s64 	%rd302, %rd301, %rd34;
	selp.f64 	%fd191, %fd190, %fd26, %p176;
$L__BB3_35:
	mov.b64 	%rd280, %fd191;
	mov.b64 	{%r324, %r329}, %rd280;
	mov.b32 	%r340, 4;
	mov.b32 	%r341, 31;
	mov.b32 	%r342, -1;
	// begin inline asm
	shfl.sync.down.b32 %r323, %r324, %r340, %r341, %r342;
	// end inline asm
	// begin inline asm
	shfl.sync.down.b32 %r328, %r329, %r340, %r341, %r342;
	// end inline asm
	mov.b64 	%rd281, {%r323, %r328};
	mov.b64 	%fd29, %rd281;
	mov.b64 	{%r334, %r339}, %rd302;
	// begin inline asm
	shfl.sync.down.b32 %r333, %r334, %r340, %r341, %r342;
	// end inline asm
	// begin inline asm
	shfl.sync.down.b32 %r338, %r339, %r340, %r341, %r342;
	// end inline asm
	mov.b64 	%rd37, {%r333, %r338};
	setp.gt.s32 	%p177, %r282, 27;
	mov.u64 	%rd303, %rd302;
	mov.f64 	%fd192, %fd191;
	@%p177 bra 	$L__BB3_39;
	setp.lt.f64 	%p178, %fd191, %fd29;
	mov.u64 	%rd303, %rd37;
	mov.f64 	%fd192, %fd29;
	@%p178 bra 	$L__BB3_39;
	setp.gt.f64 	%p179, %fd191, %fd29;
	mov.u64 	%rd303, %rd302;
	mov.f64 	%fd192, %fd191;
	@%p179 bra 	$L__BB3_39;
	setp.lt.s64 	%p180, %rd302, %rd37;
	min.s64 	%rd303, %rd302, %rd37;
	selp.f64 	%fd192, %fd191, %fd29, %p180;
$L__BB3_39:
	mov.b64 	%rd282, %fd192;
	mov.b64 	{%r344, %r349}, %rd282;
	mov.b32 	%r360, 8;
	mov.b32 	%r361, 31;
	mov.b32 	%r362, -1;
	// begin inline asm
	shfl.sync.down.b32 %r343, %r344, %r360, %r361, %r362;
	// end inline asm
	// begin inline asm
	shfl.sync.down.b32 %r348, %r349, %r360, %r361, %r362;
	// end inline asm
	mov.b64 	%rd283, {%r343, %r348};
	mov.b64 	%fd32, %rd283;
	mov.b64 	{%r354, %r359}, %rd303;
	// begin inline asm
	shfl.sync.down.b32 %r353, %r354, %r360, %r361, %r362;
	// end inline asm
	// begin inline asm
	shfl.sync.down.b32 %r358, %r359, %r360, %r361, %r362;
	// end inline asm
	mov.b64 	%rd40, {%r353, %r358};
	setp.gt.s32 	%p181, %r282, 23;
	mov.u64 	%rd304, %rd303;
	mov.f64 	%fd193, %fd192;
	@%p181 bra 	$L__BB3_43;
	setp.lt.f64 	%p182, %fd192, %fd32;
	mov.u64 	%rd304, %rd40;
	mov.f64 	%fd193, %fd32;
	@%p182 bra 	$L__BB3_43;
	setp.gt.f64 	%p183, %fd192, %fd32;
	mov.u64 	%rd304, %rd303;
	mov.f64 	%fd193, %fd192;
	@%p183 bra 	$L__BB3_43;
	setp.lt.s64 	%p184, %rd303, %rd40;
	min.s64 	%rd304, %rd303, %rd40;
	selp.f64 	%fd193, %fd192, %fd32, %p184;
$L__BB3_43:
	mov.b64 	%rd284, %fd193;
	mov.b64 	{%r364, %r369}, %rd284;
	mov.b32 	%r380, 16;
	mov.b32 	%r381, 31;
	mov.b32 	%r382, -1;
	// begin inline asm
	shfl.sync.down.b32 %r363, %r364, %r380, %r381, %r382;
	// end inline asm
	// begin inline asm
	shfl.sync.down.b32 %r368, %r369, %r380, %r381, %r382;
	// end inline asm
	mov.b64 	%rd285, {%r363, %r368};
	mov.b64 	%fd35, %rd285;
	mov.b64 	{%r374, %r379}, %rd304;
	// begin inline asm
	shfl.sync.down.b32 %r373, %r374, %r380, %r381, %r382;
	// end inline asm
	// begin inline asm
	shfl.sync.down.b32 %r378, %r379, %r380, %r381, %r382;
	// end inline asm
	mov.b64 	%rd43, {%r373, %r378};
	setp.gt.s32 	%p185, %r282, 15;
	mov.u64 	%rd357, %rd304;
	mov.f64 	%fd241, %fd193;
	@%p185 bra 	$L__BB3_47;
	setp.lt.f64 	%p186, %fd193, %fd35;
	mov.u64 	%rd357, %rd43;
	mov.f64 	%fd241, %fd35;
	@%p186 bra 	$L__BB3_47;
	setp.gt.f64 	%p187, %fd193, %fd35;
	mov.u64 	%rd357, %rd304;
	mov.f64 	%fd241, %fd193;
	@%p187 bra 	$L__BB3_47;
	setp.lt.s64 	%p188, %rd304, %rd43;
	min.s64 	%rd357, %rd304, %rd43;
	selp.f64 	%fd241, %fd193, %fd35, %p188;
$L__BB3_47:
	setp.ne.s32 	%p189, %r282, 0;
	@%p189 bra 	$L__BB3_49;
	shr.u32 	%r383, %r1, 1;
	and.b32  	%r384, %r383, 496;
	mov.u32 	%r385, _ZN6thrust24THRUST_300001_SM_1000_NS8cuda_cub4core6detail5shmemE;
	add.s32 	%r386, %r385, %r384;
	st.shared.f64 	[%r386+8], %fd241;
	st.shared.u64 	[%r386+16], %rd357;
$L__BB3_49:
	bar.sync 	0;
	setp.ne.s32 	%p190, %r1, 0;
	@%p190 bra 	$L__BB3_204;
	ld.shared.f64 	%fd38, [_ZN6thrust24THRUST_300001_SM_1000_NS8cuda_cub4core6detail5shmemE+24];
	ld.shared.u64 	%rd46, [_ZN6thrust24THRUST_300001_SM_1000_NS8cuda_cub4core6detail5shmemE+32];
	setp.lt.f64 	%p191, %fd241, %fd38;
	mov.u64 	%rd306, %rd46;
	mov.f64 	%fd195, %fd38;
	@%p191 bra 	$L__BB3_53;
	setp.lt.f64 	%p192, %fd38, %fd241;
	mov.u64 	%rd306, %rd357;
	mov.f64 	%fd195, %fd241;
	@%p192 bra 	$L__BB3_53;
	setp.lt.s64 	%p193, %rd357, %rd46;
	min.s64 	%rd306, %rd357, %rd46;
	selp.f64 	%fd195, %fd241, %fd38, %p193;
$L__BB3_53:
	ld.shared.f64 	%fd41, [_ZN6thrust24THRUST_300001_SM_1000_NS8cuda_cub4core6detail5shmemE+40];
	ld.shared.u64 	%rd49, [_ZN6thrust24THRUST_300001_SM_1000_NS8cuda_cub4core6detail5shmemE+48];
	setp.lt.f64 	%p194, %fd195, %fd41;
	mov.u64 	%rd307, %rd49;
	mov.f64 	%fd196, %fd41;
	@%p194 bra 	$L__BB3_56;
	setp.lt.f64 	%p195, %fd41, %fd195;
	mov.u64 	%rd307, %rd306;
	mov.f64 	%fd196, %fd195;
	@%p195 bra 	$L__BB3_56;
	setp.lt.s64 	%p196, %rd306, %rd49;
	min.s64 	%rd307, %rd306, %rd49;
	selp.f64 	%fd196, %fd195, %fd41, %p196;
$L__BB3_56:
	ld.shared.f64 	%fd44, [_ZN6thrust24THRUST_300001_SM_1000_NS8cuda_cub4core6detail5shmemE+56];
	ld.shared.u64 	%rd52, [_ZN6thrust24THRUST_300001_SM_1000_NS8cuda_cub4core6detail5shmemE+64];
	setp.lt.f64 	%p197, %fd196, %fd44;
	mov.u64 	%rd308, %rd52;
	mov.f64 	%fd197, %fd44;
	@%p197 bra 	$L__BB3_59;
	setp.lt.f64 	%p198, %fd44, %fd196;
	mov.u64 	%rd308, %rd307;
	mov.f64 	%fd197, %fd196;
	@%p198 bra 	$L__BB3_59;
	setp.lt.s64 	%p199, %rd307, %rd52;
	min.s64 	%rd308, %rd307, %rd52;
	selp.f64 	%fd197, %fd196, %fd44, %p199;
$L__BB3_59:
	ld.shared.f64 	%fd47, [_ZN6thrust24THRUST_300001_SM_1000_NS8cuda_cub4core6detail5shmemE+72];
	ld.shared.u64 	%rd55, [_ZN6thrust24THRUST_300001_SM_1000_NS8cuda_cub4core6detail5shmemE+80];
	setp.lt.f64 	%p200, %fd197, %fd47;
	mov.u64 	%rd309, %rd55;
	mov.f64 	%fd198, %fd47;
	@%p200 bra 	$L__BB3_62;
	setp.lt.f64 	%p201, %fd47, %fd197;
	mov.u64 	%rd309, %rd308;
	mov.f64 	%fd198, %fd197;
	@%p201 bra 	$L__BB3_62;
	setp.lt.s64 	%p202, %rd308, %rd55;
	min.s64 	%rd309, %rd308, %rd55;
	selp.f64 	%fd198, %fd197, %fd47, %p202;
$L__BB3_62:
	ld.shared.f64 	%fd50, [_ZN6thrust24THRUST_300001_SM_1000_NS8cuda_cub4core6detail5shmemE+88];
	ld.shared.u64 	%rd58, [_ZN6thrust24THRUST_300001_SM_1000_NS8cuda_cub4core6detail5shmemE+96];
	setp.lt.f64 	%p203, %fd198, %fd50;
	mov.u64 	%rd310, %rd58;
	mov.f64 	%fd199, %fd50;
	@%p203 bra 	$L__BB3_65;
	setp.lt.f64 	%p204, %fd50, %fd198;
	mov.u64 	%rd310, %rd309;
	mov.f64 	%fd199, %fd198;
	@%p204 bra 	$L__BB3_65;
	setp.lt.s64 	%p205, %rd309, %rd58;
	min.s64 	%rd310, %rd309, %rd58;
	selp.f64 	%fd199, %fd198, %fd50, %p205;
$L__BB3_65:
	ld.shared.f64 	%fd53, [_ZN6thrust24THRUST_300001_SM_1000_NS8cuda_cub4core6detail5shmemE+104];
	ld.shared.u64 	%rd61, [_ZN6thrust24THRUST_300001_SM_1000_NS8cuda_cub4core6detail5shmemE+112];
	setp.lt.f64 	%p206, %fd199, %fd53;
	mov.u64 	%rd311, %rd61;
	mov.f64 	%fd200, %fd53;
	@%p206 bra 	$L__BB3_68;
	setp.lt.f64 	%p207, %fd53, %fd199;
	mov.u64 	%rd311, %rd310;
	mov.f64 	%fd200, %fd199;
	@%p207 bra 	$L__BB3_68;
	setp.lt.s64 	%p208, %rd310, %rd61;
	min.s64 	%rd311, %rd310, %rd61;
	selp.f64 	%fd200, %fd199, %fd53, %p208;
$L__BB3_68:
	ld.shared.f64 	%fd56, [_ZN6thrust24THRUST_300001_SM_1000_NS8cuda_cub4core6detail5shmemE+120];
	ld.shared.u64 	%rd64, [_ZN6thrust24THRUST_300001_SM_1000_NS8cuda_cub4core6detail5shmemE+128];
	setp.lt.f64 	%p209, %fd200, %fd56;
	mov.u64 	%rd357, %rd64;
	mov.f64 	%fd241, %fd56;
	@%p209 bra 	$L__BB3_204;
	setp.lt.f64 	%p210, %fd56, %fd200;
	mov.u64 	%rd357, %rd311;
	mov.f64 	%fd241, %fd200;
	@%p210 bra 	$L__BB3_204;
	setp.lt.s64 	%p211, %rd311, %rd64;
	min.s64 	%rd357, %rd311, %rd64;
	selp.f64 	%fd241, %fd200, %fd56, %p211;
	bra.uni 	$L__BB3_204;
$L__BB3_71:
	// begin inline asm
	mov.u32 %r169, %laneid;
	// end inline asm
	and.b32  	%r190, %r1, 992;
	add.s32 	%r191, %r190, 32;
	setp.gt.s32 	%p118, %r191, %r36;
	not.b32 	%r192, %r190;
	add.s32 	%r193, %r36, %r192;
	selp.b32 	%r188, %r193, 31, %p118;
	mov.b64 	%rd266, %fd188;
	mov.b64 	{%r171, %r176}, %rd266;
	mov.b32 	%r187, 1;
	mov.b32 	%r189, -1;
	// begin inline asm
	shfl.sync.down.b32 %r170, %r171, %r187, %r188, %r189;
	// end inline asm
	// begin inline asm
	shfl.sync.down.b32 %r175, %r176, %r187, %r188, %r189;
	// end inline asm
	mov.b64 	%rd267, {%r170, %r175};
	mov.b64 	%fd58, %rd267;
	mov.b64 	{%r181, %r186}, %rd299;
	// begin inline asm
	shfl.sync.down.b32 %r180, %r181, %r187, %r188, %r189;
	// end inline asm
	// begin inline asm
	shfl.sync.down.b32 %r185, %r186, %r187, %r188, %r189;
	// end inline asm
	mov.b64 	%rd66, {%r180, %r185};
	setp.ge.s32 	%p119, %r169, %r188;
	mov.u64 	%rd312, %rd299;
	mov.f64 	%fd201, %fd188;
	@%p119 bra 	$L__BB3_75;
	setp.lt.f64 	%p120, %fd188, %fd58;
	mov.u64 	%rd312, %rd66;
	mov.f64 	%fd201, %fd58;
	@%p120 bra 	$L__BB3_75;
	setp.gt.f64 	%p121, %fd188, %fd58;
	mov.u64 	%rd312, %rd299;
	mov.f64 	%fd201, %fd188;
	@%p121 bra 	$L__BB3_75;
	setp.lt.s64 	%p122, %rd299, %rd66;
	min.s64 	%rd312, %rd299, %rd66;
	selp.f64 	%fd201, %fd188, %fd58, %p122;
$L__BB3_75:
	mov.b64 	%rd268, %fd201;
	mov.b64 	{%r195, %r200}, %rd268;
	mov.b32 	%r211, 2;
	mov.b32 	%r213, -1;
	// begin inline asm
	shfl.sync.down.b32 %r194, %r195, %r211, %r188, %r213;
	// end inline asm
	// begin inline asm
	shfl.sync.down.b32 %r199, %r200, %r211, %r188, %r213;
	// end inline asm
	mov.b64 	%rd269, {%r194, %r199};
	mov.b64 	%fd61, %rd269;
	mov.b64 	{%r205, %r210}, %rd312;
	// begin inline asm
	shfl.sync.down.b32 %r204, %r205, %r211, %r188, %r213;
	// end inline asm
	// begin inline asm
	shfl.sync.down.b32 %r209, %r210, %r211, %r188, %r213;
	// end inline asm
	mov.b64 	%rd69, {%r204, %r209};
	add.s32 	%r214, %r169, 2;
	setp.gt.s32 	%p123, %r214, %r188;
	mov.u64 	%rd313, %rd312;
	mov.f64 	%fd202, %fd201;
	@%p123 bra 	$L__BB3_79;
	setp.lt.f64 	%p124, %fd201, %fd61;
	mov.u64 	%rd313, %rd69;
	mov.f64 	%fd202, %fd61;
	@%p124 bra 	$L__BB3_79;
	setp.gt.f64 	%p125, %fd201, %fd61;
	mov.u64 	%rd313, %rd312;
	mov.f64 	%fd202, %fd201;
	@%p125 bra 	$L__BB3_79;
	setp.lt.s64 	%p126, %rd312, %rd69;
	min.s64 	%rd313, %rd312, %rd69;
	selp.f64 	%fd202, %fd201, %fd61, %p126;
$L__BB3_79:
	mov.b64 	%rd270, %fd202;
	mov.b64 	{%r216, %r221}, %rd270;
	mov.b32 	%r232, 4;
	mov.b32 	%r234, -1;
	// begin inline asm
	shfl.sync.down.b32 %r215, %r216, %r232, %r188, %r234;
	// end inline asm
	// begin inline asm
	shfl.sync.down.b32 %r220, %r221, %r232, %r188, %r234;
	// end inline asm
	mov.b64 	%rd271, {%r215, %r220};
	mov.b64 	%fd64, %rd271;
	mov.b64 	{%r226, %r231}, %rd313;
	// begin inline asm
	shfl.sync.down.b32 %r225, %r226, %r232, %r188, %r234;
	// end inline asm
	// begin inline asm
	shfl.sync.down.b32 %r230, %r231, %r232, %r188, %r234;
	// end inline asm
	mov.b64 	%rd72, {%r225, %r230};
	add.s32 	%r235, %r169, 4;
	setp.gt.s32 	%p127, %r235, %r188;
	mov.u64 	%rd314, %rd313;
	mov.f64 	%fd203, %fd202;
	@%p127 bra 	$L__BB3_83;
	setp.lt.f64 	%p128, %fd202, %fd64;
	mov.u64 	%rd314, %rd72;
	mov.f64 	%fd203, %fd64;
	@%p128 bra 	$L__BB3_83;
	setp.gt.f64 	%p129, %fd202, %fd64;
	mov.u64 	%rd314, %rd313;
	mov.f64 	%fd203, %fd202;
	@%p129 bra 	$L__BB3_83;
	setp.lt.s64 	%p130, %rd313, %rd72;
	min.s64 	%rd314, %rd313, %rd72;
	selp.f64 	%fd203, %fd202, %fd64, %p130;
$L__BB3_83:
	mov.b64 	%rd272, %fd203;
	mov.b64 	{%r237, %r242}, %rd272;
	mov.b32 	%r253, 8;
	mov.b32 	%r255, -1;
	// begin inline asm
	shfl.sync.down.b32 %r236, %r237, %r253, %r188, %r255;
	// end inline asm
	// begin inline asm
	shfl.sync.down.b32 %r241, %r242, %r253, %r188, %r255;
	// end inline asm
	mov.b64 	%rd273, {%r236, %r241};
	mov.b64 	%fd67, %rd273;
	mov.b64 	{%r247, %r252}, %rd314;
	// begin inline asm
	shfl.sync.down.b32 %r246, %r247, %r253, %r188, %r255;
	// end inline asm
	// begin inline asm
	shfl.sync.down.b32 %r251, %r252, %r253, %r188, %r255;
	// end inline asm
	mov.b64 	%rd75, {%r246, %r251};
	add.s32 	%r256, %r169, 8;
	setp.gt.s32 	%p131, %r256, %r188;
	mov.f64 	%fd204, %fd203;
	mov.u64 	%rd315, %rd314;
	@%p131 bra 	$L__BB3_87;
	setp.lt.f64 	%p132, %fd203, %fd67;
	mov.f64 	%fd204, %fd67;
	mov.u64 	%rd315, %rd75;
	@%p132 bra 	$L__BB3_87;
	setp.gt.f64 	%p133, %fd203, %fd67;
	mov.f64 	%fd204, %fd203;
	mov.u64 	%rd315, %rd314;
	@%p133 bra 	$L__BB3_87;
	setp.lt.s64 	%p134, %rd314, %rd75;
	selp.f64 	%fd204, %fd203, %fd67, %p134;
	min.s64 	%rd315, %rd314, %rd75;
$L__BB3_87:
	mov.b64 	%rd274, %fd204;
	mov.b64 	{%r258, %r263}, %rd274;
	mov.b32 	%r274, 16;
	mov.b32 	%r276, -1;
	// begin inline asm
	shfl.sync.down.b32 %r257, %r258, %r274, %r188, %r276;
	// end inline asm
	// begin inline asm
	shfl.sync.down.b32 %r262, %r263, %r274, %r188, %r276;
	// end inline asm
	mov.b64 	%rd275, {%r257, %r262};
	mov.b64 	%fd70, %rd275;
	mov.b64 	{%r268, %r273}, %rd315;
	// begin inline asm
	shfl.sync.down.b32 %r267, %r268, %r274, %r188, %r276;
	// end inline asm
	// begin inline asm
	shfl.sync.down.b32 %r272, %r273, %r274, %r188, %r276;
	// end inline asm
	mov.b64 	%rd78, {%r267, %r272};
	add.s32 	%r277, %r169, 16;
	setp.gt.s32 	%p135, %r277, %r188;
	mov.f64 	%fd241, %fd204;
	mov.u64 	%rd357, %rd315;
	@%p135 bra 	$L__BB3_91;
	setp.lt.f64 	%p136, %fd204, %fd70;
	mov.f64 	%fd241, %fd70;
	mov.u64 	%rd357, %rd78;
	@%p136 bra 	$L__BB3_91;
	setp.gt.f64 	%p137, %fd204, %fd70;
	mov.f64 	%fd241, %fd204;
	mov.u64 	%rd357, %rd315;
	@%p137 bra 	$L__BB3_91;
	setp.lt.s64 	%p138, %rd315, %rd78;
	selp.f64 	%fd241, %fd204, %fd70, %p138;
	min.s64 	%rd357, %rd315, %rd78;
$L__BB3_91:
	setp.ne.s32 	%p139, %r169, 0;
	@%p139 bra 	$L__BB3_93;
	shr.u32 	%r278, %r1, 1;
	and.b32  	%r279, %r278, 496;
	mov.u32 	%r280, _ZN6thrust24THRUST_300001_SM_1000_NS8cuda_cub4core6detail5shmemE;
	add.s32 	%r281, %r280, %r279;
	st.shared.f64 	[%r281+8], %fd241;
	st.shared.u64 	[%r281+16], %rd357;
$L__BB3_93:
	bar.sync 	0;
	setp.ne.s32 	%p140, %r1, 0;
	@%p140 bra 	$L__BB3_204;
	setp.lt.s32 	%p141, %r36, 33;
	mov.f64 	%fd206, %fd241;
	mov.u64 	%rd317, %rd357;
	@%p141 bra 	$L__BB3_98;
	ld.shared.f64 	%fd73, [_ZN6thrust24THRUST_300001_SM_1000_NS8cuda_cub4core6detail5shmemE+24];
	ld.shared.u64 	%rd81, [_ZN6thrust24THRUST_300001_SM_1000_NS8cuda_cub4core6detail5shmemE+32];
	setp.lt.f64 	%p142, %fd241, %fd73;
	mov.f64 	%fd206, %fd73;
	mov.u64 	%rd317, %rd81;
	@%p142 bra 	$L__BB3_98;
	setp.lt.f64 	%p143, %fd73, %fd241;
	mov.f64 	%fd206, %fd241;
	mov.u64 	%rd317, %rd357;
	@%p143 bra 	$L__BB3_98;
	setp.lt.s64 	%p144, %rd357, %rd81;
	selp.f64 	%fd206, %fd241, %fd73, %p144;
	min.s64 	%rd317, %rd357, %rd81;
$L__BB3_98:
	setp.lt.s32 	%p145, %r36, 65;
	mov.f64 	%fd207, %fd206;
	mov.u64 	%rd318, %rd317;
	@%p145 bra 	$L__BB3_102;
	ld.shared.f64 	%fd76, [_ZN6thrust24THRUST_300001_SM_1000_NS8cuda_cub4core6detail5shmemE+40];
	ld.shared.u64 	%rd84, [_ZN6thrust24THRUST_300001_SM_1000_NS8cuda_cub4core6detail5shmemE+48];
	setp.lt.f64 	%p146, %fd206, %fd76;
	mov.f64 	%fd207, %fd76;
	mov.u64 	%rd318, %rd84;
	@%p146 bra 	$L__BB3_102;
	setp.lt.f64 	%p147, %fd76, %fd206;
	mov.f64 	%fd207, %fd206;
	mov.u64 	%rd318, %rd317;
	@%p147 bra 	$L__BB3_102;
	setp.lt.s64 	%p148, %rd317, %rd84;
	selp.f64 	%fd207, %fd206, %fd76, %p148;
	min.s64 	%rd318, %rd317, %rd84;
$L__BB3_102:
	setp.lt.s32 	%p149, %r36, 97;
	mov.f64 	%fd208, %fd207;
	mov.u64 	%rd319, %rd318;
	@%p149 bra 	$L__BB3_106;
	ld.shared.f64 	%fd79, [_ZN6thrust24THRUST_300001_SM_1000_NS8cuda_cub4core6detail5shmemE+56];
	ld.shared.u64 	%rd87, [_ZN6thrust24THRUST_300001_SM_1000_NS8cuda_cub4core6detail5shmemE+64];
	setp.lt.f64 	%p150, %fd207, %fd79;
	mov.f64 	%fd208, %fd79;
	mov.u64 	%rd319, %rd87;
	@%p150 bra 	$L__BB3_106;
	setp.lt.f64 	%p151, %fd79, %fd207;
	mov.f64 	%fd208, %fd207;
	mov.u64 	%rd319, %rd318;
	@%p151 bra 	$L__BB3_106;
	setp.lt.s64 	%p152, %rd318, %rd87;
	selp.f64 	%fd208, %fd207, %fd79, %p152;
	min.s64 	%rd319, %rd318, %rd87;
$L__BB3_106:
	setp.lt.s32 	%p153, %r36, 129;
	mov.f64 	%fd209, %fd208;
	mov.u64 	%rd320, %rd319;
	@%p153 bra 	$L__BB3_110;
	ld.shared.f64 	%fd82, [_ZN6thrust24THRUST_300001_SM_1000_NS8cuda_cub4core6detail5shmemE+72];
	ld.shared.u64 	%rd90, [_ZN6thrust24THRUST_300001_SM_1000_NS8cuda_cub4core6detail5shmemE+80];
	setp.lt.f64 	%p154, %fd208, %fd82;
	mov.f64 	%fd209, %fd82;
	mov.u64 	%rd320, %rd90;
	@%p154 bra 	$L__BB3_110;
	setp.lt.f64 	%p155, %fd82, %fd208;
	mov.f64 	%fd209, %fd208;
	mov.u64 	%rd320, %rd319;
	@%p155 bra 	$L__BB3_110;
	setp.lt.s64 	%p156, %rd319, %rd90;
	selp.f64 	%fd209, %fd208, %fd82, %p156;
	min.s64 	%rd320, %rd319, %rd90;
$L__BB3_110:
	setp.lt.s32 	%p157, %r36, 161;
	mov.f64 	%fd210, %fd209;
	mov.u64 	%rd321, %rd320;
	@%p157 bra 	$L__BB3_114;
	ld.shared.f64 	%fd85, [_ZN6thrust24THRUST_300001_SM_1000_NS8cuda_cub4core6detail5shmemE+88];
	ld.shared.u64 	%rd93, [_ZN6thrust24THRUST_300001_SM_1000_NS8cuda_cub4core6detail5shmemE+96];
	setp.lt.f64 	%p158, %fd209, %fd85;
	mov.f64 	%fd210, %fd85;
	mov.u64 	%rd321, %rd93;
	@%p158 bra 	$L__BB3_114;
	setp.lt.f64 	%p159, %fd85, %fd209;
	mov.f64 	%fd210, %fd209;
	mov.u64 	%rd321, %rd320;
	@%p159 bra 	$L__BB3_114;
	setp.lt.s64 	%p160, %rd320, %rd93;
	selp.f64 	%fd210, %fd209, %fd85, %p160;
	min.s64 	%rd321, %rd320, %rd93;
$L__BB3_114:
	setp.lt.s32 	%p161, %r36, 193;
	mov.f64 	%fd211, %fd210;
	mov.u64 	%rd322, %rd321;
	@%p161 bra 	$L__BB3_118;
	ld.shared.f64 	%fd88, [_ZN6thrust24THRUST_300001_SM_1000_NS8cuda_cub4core6detail5shmemE+104];
	ld.shared.u64 	%rd96, [_ZN6thrust24THRUST_300001_SM_1000_NS8cuda_cub4core6detail5shmemE+112];
	setp.lt.f64 	%p162, %fd210, %fd88;
	mov.f64 	%fd211, %fd88;
	mov.u64 	%rd322, %rd96;
	@%p162 bra 	$L__BB3_118;
	setp.lt.f64 	%p163, %fd88, %fd210;
	mov.f64 	%fd211, %fd210;
	mov.u64 	%rd322, %rd321;
	@%p163 bra 	$L__BB3_118;
	setp.lt.s64 	%p164, %rd321, %rd96;
	selp.f64 	%fd211, %fd210, %fd88, %p164;
	min.s64 	%rd322, %rd321, %rd96;
$L__BB3_118:
	setp.lt.s32 	%p165, %r36, 225;
	mov.u64 	%rd357, %rd322;
	mov.f64 	%fd241, %fd211;
	@%p165 bra 	$L__BB3_204;
	ld.shared.f64 	%fd91, [_ZN6thrust24THRUST_300001_SM_1000_NS8cuda_cub4core6detail5shmemE+120];
	ld.shared.u64 	%rd99, [_ZN6thrust24THRUST_300001_SM_1000_NS8cuda_cub4core6detail5shmemE+128];
	setp.lt.f64 	%p166, %fd211, %fd91;
	mov.u64 	%rd357, %rd99;
	mov.f64 	%fd241, %fd91;
	@%p166 bra 	$L__BB3_204;
	setp.lt.f64 	%p167, %fd91, %fd211;
	mov.u64 	%rd357, %rd322;
	mov.f64 	%fd241, %fd211;
	@%p167 bra 	$L__BB3_204;
	setp.lt.s64 	%p168, %rd322, %rd99;
	selp.f64 	%fd241, %fd211, %fd91, %p168;
	min.s64 	%rd357, %rd322, %rd99;
	bra.uni 	$L__BB3_204;
$L__BB3_122:
	mov.u32 	%r17, %tid.x;
	cvt.u64.u32 	%rd201, %r17;
	cvta.to.global.u64 	%rd202, %rd198;
	mul.wide.u32 	%rd203, %r17, 8;
	add.s64 	%rd101, %rd202, %rd203;
	ld.global.f64 	%fd170, [%rd101];
	add.s32 	%r37, %r17, 256;
	cvt.u64.u32 	%rd204, %r37;
	ld.global.f64 	%fd171, [%rd101+2048];
	add.s32 	%r38, %r17, 512;
	cvt.u64.u32 	%rd205, %r38;
	ld.global.f64 	%fd172, [%rd101+4096];
	add.s32 	%r39, %r17, 768;
	cvt.u64.u32 	%rd206, %r39;
	ld.global.f64 	%fd173, [%rd101+6144];
	or.b32  	%r40, %r17, 1024;
	cvt.u64.u32 	%rd102, %r40;
	add.s64 	%rd344, %rd199, %rd102;
	ld.global.f64 	%fd228, [%rd101+8192];
	setp.geu.f64 	%p3, %fd170, %fd171;
	selp.f64 	%fd174, %fd170, %fd171, %p3;
	selp.b64 	%rd207, %rd201, %rd204, %p3;
	setp.geu.f64 	%p4, %fd174, %fd172;
	selp.f64 	%fd175, %fd174, %fd172, %p4;
	selp.b64 	%rd208, %rd207, %rd205, %p4;
	setp.geu.f64 	%p5, %fd175, %fd173;
	selp.f64 	%fd94, %fd175, %fd173, %p5;
	selp.b64 	%rd105, %rd208, %rd206, %p5;
	setp.lt.f64 	%p6, %fd94, %fd228;
	@%p6 bra 	$L__BB3_124;
	setp.lt.f64 	%p7, %fd228, %fd94;
	setp.lt.u64 	%p8, %rd105, %rd102;
	or.pred  	%p9, %p7, %p8;
	selp.f64 	%fd228, %fd94, %fd228, %p9;
	add.s64 	%rd209, %rd199, %rd105;
	selp.b64 	%rd344, %rd209, %rd344, %p9;
$L__BB3_124:
	setp.lt.u32 	%p10, %r36, 2560;
	mov.b32 	%r394, 1280;
	@%p10 bra 	$L__BB3_137;
	mov.b32 	%r393, 1280;
	mov.f64 	%fd213, %fd228;
$L__BB3_126:
	cvt.u64.u32 	%rd210, %r393;
	add.s64 	%rd211, %rd201, %rd210;
	mul.wide.u32 	%rd212, %r393, 8;
	add.s64 	%rd213, %rd101, %rd212;
	add.s64 	%rd111, %rd211, %rd199;
	ld.global.f64 	%fd214, [%rd213];
	ld.global.f64 	%fd215, [%rd213+2048];
	ld.global.f64 	%fd216, [%rd213+4096];
	ld.global.f64 	%fd217, [%rd213+6144];
	ld.global.f64 	%fd228, [%rd213+8192];
	setp.lt.f64 	%p11, %fd213, %fd214;
	mov.u64 	%rd325, %rd111;
	@%p11 bra 	$L__BB3_128;
	setp.lt.f64 	%p12, %fd214, %fd213;
	setp.lt.s64 	%p13, %rd344, %rd111;
	or.pred  	%p14, %p12, %p13;
	selp.f64 	%fd214, %fd213, %fd214, %p14;
	selp.b64 	%rd325, %rd344, %rd111, %p14;
$L__BB3_128:
	add.s64 	%rd326, %rd111, 256;
	setp.lt.f64 	%p15, %fd214, %fd215;
	@%p15 bra 	$L__BB3_130;
	setp.lt.f64 	%p16, %fd215, %fd214;
	cvt.u64.u32 	%rd217, %r393;
	add.s64 	%rd218, %rd201, %rd217;
	add.s64 	%rd220, %rd218, %rd199;
	add.s64 	%rd221, %rd220, 256;
	setp.lt.s64 	%p17, %rd325, %rd221;
	or.pred  	%p18, %p16, %p17;
	selp.f64 	%fd215, %fd214, %fd215, %p18;
	selp.b64 	%rd326, %rd325, %rd221, %p18;
$L__BB3_130:
	add.s64 	%rd224, %rd211, %rd199;
	add.s64 	%rd327, %rd224, 512;
	setp.lt.f64 	%p19, %fd215, %fd216;
	@%p19 bra 	$L__BB3_132;
	setp.lt.f64 	%p20, %fd216, %fd215;
	setp.lt.s64 	%p21, %rd326, %rd327;
	or.pred  	%p22, %p20, %p21;
	selp.f64 	%fd216, %fd215, %fd216, %p22;
	selp.b64 	%rd327, %rd326, %rd327, %p22;
$L__BB3_132:
	cvt.u64.u32 	%rd225, %r393;
	add.s64 	%rd226, %rd201, %rd225;
	add.s64 	%rd227, %rd226, %rd199;
	add.s64 	%rd328, %rd227, 768;
	setp.lt.f64 	%p23, %fd216, %fd217;
	@%p23 bra 	$L__BB3_134;
	setp.lt.f64 	%p24, %fd217, %fd216;
	setp.lt.s64 	%p25, %rd327, %rd328;
	or.pred  	%p26, %p24, %p25;
	selp.f64 	%fd217, %fd216, %fd217, %p26;
	selp.b64 	%rd328, %rd327, %rd328, %p26;
$L__BB3_134:
	add.s64 	%rd344, %rd227, 1024;
	setp.lt.f64 	%p27, %fd217, %fd228;
	@%p27 bra 	$L__BB3_136;
	setp.lt.f64 	%p28, %fd228, %fd217;
	setp.lt.s64 	%p29, %rd328, %rd344;
	or.pred  	%p30, %p28, %p29;
	selp.f64 	%fd228, %fd217, %fd228, %p30;
	selp.b64 	%rd344, %rd328, %rd344, %p30;
$L__BB3_136:
	add.s32 	%r394, %r393, 1280;
	add.s32 	%r43, %r393, 2560;
	setp.le.s32 	%p31, %r43, %r36;
	mov.u32 	%r393, %r394;
	mov.f64 	%fd213, %fd228;
	@%p31 bra 	$L__BB3_126;
$L__BB3_137:
	setp.le.s32 	%p32, %r36, %r394;
	@%p32 bra 	$L__BB3_160;
	sub.s32 	%r21, %r36, %r394;
	setp.ge.s32 	%p33, %r17, %r21;
	@%p33 bra 	$L__BB3_160;
	cvta.to.global.u64 	%rd128, %rd198;
	not.b32 	%r44, %r17;
	add.s32 	%r45, %r36, %r44;
	sub.s32 	%r22, %r45, %r394;
	and.b32  	%r46, %r22, 768;
	setp.eq.s32 	%p34, %r46, 768;
	mov.u32 	%r397, %r17;
	@%p34 bra 	$L__BB3_145;
	add.s32 	%r47, %r17, %r394;
	cvt.u64.u32 	%rd232, %r47;
	add.s64 	%rd332, %rd199, %rd232;
	mul.wide.u32 	%rd233, %r47, 8;
	add.s64 	%rd331, %rd128, %rd233;
	shr.u32 	%r48, %r22, 8;
	add.s32 	%r49, %r48, 1;
	and.b32  	%r50, %r49, 3;
	neg.s32 	%r395, %r50;
	mov.u32 	%r397, %r17;
$L__BB3_141:
	.pragma "nounroll";
	mov.u64 	%rd133, %rd344;
	mov.f64 	%fd114, %fd228;
	ld.global.f64 	%fd115, [%rd331];
	setp.lt.f64 	%p35, %fd114, %fd115;
	mov.f64 	%fd228, %fd115;
	mov.u64 	%rd344, %rd332;
	@%p35 bra 	$L__BB3_144;
	setp.lt.f64 	%p36, %fd115, %fd114;
	mov.f64 	%fd228, %fd114;
	mov.u64 	%rd344, %rd133;
	@%p36 bra 	$L__BB3_144;
	setp.lt.s64 	%p37, %rd133, %rd332;
	selp.f64 	%fd228, %fd114, %fd115, %p37;
	min.s64 	%rd344, %rd133, %rd332;
$L__BB3_144:
	add.s32 	%r397, %r397, 256;
	add.s64 	%rd332, %rd332, 256;
	add.s64 	%rd331, %rd331, 2048;
	add.s32 	%r395, %r395, 1;
	setp.ne.s32 	%p38, %r395, 0;
	@%p38 bra 	$L__BB3_141;
$L__BB3_145:
	setp.lt.u32 	%p39, %r22, 768;
	@%p39 bra 	$L__BB3_160;
	add.s32 	%r398, %r397, %r394;
	cvt.u64.u32 	%rd234, %r398;
	add.s64 	%rd339, %rd199, %rd234;
	cvt.u64.u32 	%rd235, %r397;
	cvt.u64.u32 	%rd236, %r394;
	add.s64 	%rd237, %rd235, %rd236;
	shl.b64 	%rd238, %rd237, 3;
	add.s64 	%rd239, %rd238, %rd128;
	add.s64 	%rd338, %rd239, 6144;
	mul.wide.u32 	%rd240, %r398, 8;
	add.s64 	%rd337, %rd128, %rd240;
	add.s32 	%r399, %r397, 512;
$L__BB3_147:
	mov.u32 	%r32, %r399;
	ld.global.f64 	%fd121, [%rd337];
	setp.lt.f64 	%p40, %fd228, %fd121;
	mov.f64 	%fd225, %fd121;
	mov.u64 	%rd341, %rd339;
	@%p40 bra 	$L__BB3_150;
	setp.lt.f64 	%p41, %fd121, %fd228;
	mov.f64 	%fd225, %fd228;
	mov.u64 	%rd341, %rd344;
	@%p41 bra 	$L__BB3_150;
	setp.lt.s64 	%p42, %rd344, %rd339;
	selp.f64 	%fd225, %fd228, %fd121, %p42;
	min.s64 	%rd341, %rd344, %rd339;
$L__BB3_150:
	add.s32 	%r51, %r398, 256;
	cvt.u64.u32 	%rd241, %r51;
	add.s64 	%rd149, %rd199, %rd241;
	ld.global.f64 	%fd124, [%rd338+-4096];
	setp.lt.f64 	%p43, %fd225, %fd124;
	mov.f64 	%fd226, %fd124;
	mov.u64 	%rd342, %rd149;
	@%p43 bra 	$L__BB3_153;
	setp.lt.f64 	%p44, %fd124, %fd225;
	mov.f64 	%fd226, %fd225;
	mov.u64 	%rd342, %rd341;
	@%p44 bra 	$L__BB3_153;
	setp.lt.s64 	%p45, %rd341, %rd149;
	selp.f64 	%fd226, %fd225, %fd124, %p45;
	min.s64 	%rd342, %rd341, %rd149;
$L__BB3_153:
	add.s32 	%r52, %r398, 512;
	cvt.u64.u32 	%rd242, %r52;
	add.s64 	%rd152, %rd199, %rd242;
	ld.global.f64 	%fd127, [%rd338+-2048];
	setp.lt.f64 	%p46, %fd226, %fd127;
	mov.f64 	%fd227, %fd127;
	mov.u64 	%rd343, %rd152;
	@%p46 bra 	$L__BB3_156;
	setp.lt.f64 	%p47, %fd127, %fd226;
	mov.f64 	%fd227, %fd226;
	mov.u64 	%rd343, %rd342;
	@%p47 bra 	$L__BB3_156;
	setp.lt.s64 	%p48, %rd342, %rd152;
	selp.f64 	%fd227, %fd226, %fd127, %p48;
	min.s64 	%rd343, %rd342, %rd152;
$L__BB3_156:
	add.s32 	%r53, %r398, 768;
	cvt.u64.u32 	%rd243, %r53;
	add.s64 	%rd155, %rd199, %rd243;
	ld.global.f64 	%fd130, [%rd338];
	setp.lt.f64 	%p49, %fd227, %fd130;
	mov.f64 	%fd228, %fd130;
	mov.u64 	%rd344, %rd155;
	@%p49 bra 	$L__BB3_159;
	setp.lt.f64 	%p50, %fd130, %fd227;
	mov.f64 	%fd228, %fd227;
	mov.u64 	%rd344, %rd343;
	@%p50 bra 	$L__BB3_159;
	setp.lt.s64 	%p51, %rd343, %rd155;
	selp.f64 	%fd228, %fd227, %fd130, %p51;
	min.s64 	%rd344, %rd343, %rd155;
$L__BB3_159:
	add.s64 	%rd339, %rd339, 1024;
	add.s64 	%rd338, %rd338, 8192;
	add.s64 	%rd337, %rd337, 8192;
	add.s32 	%r399, %r32, 1024;
	add.s32 	%r54, %r32, 512;
	add.s32 	%r398, %r398, 1024;
	setp.lt.s32 	%p52, %r54, %r21;
	@%p52 bra 	$L__BB3_147;
$L__BB3_160:
	// begin inline asm
	mov.u32 %r55, %laneid;
	// end inline asm
	mov.b64 	%rd244, %fd228;
	mov.b64 	{%r57, %r62}, %rd244;
	mov.b32 	%r73, 1;
	mov.b32 	%r74, 31;
	mov.b32 	%r75, -1;
	// begin inline asm
	shfl.sync.down.b32 %r56, %r57, %r73, %r74, %r75;
	// end inline asm
	// begin inline asm
	shfl.sync.down.b32 %r61, %r62, %r73, %r74, %r75;
	// end inline asm
	mov.b64 	%rd245, {%r56, %r61};
	mov.b64 	%fd134, %rd245;
	mov.b64 	{%r67, %r72}, %rd344;
	// begin inline asm
	shfl.sync.down.b32 %r66, %r67, %r73, %r74, %r75;
	// end inline asm
	// begin inline asm
	shfl.sync.down.b32 %r71, %r72, %r73, %r74, %r75;
	// end inline asm
	mov.b64 	%rd162, {%r66, %r71};
	setp.gt.s32 	%p53, %r55, 30;
	mov.f64 	%fd230, %fd228;
	mov.u64 	%rd346, %rd344;
	@%p53 bra 	$L__BB3_164;
	setp.lt.f64 	%p54, %fd228, %fd134;
	mov.f64 	%fd230, %fd134;
	mov.u64 	%rd346, %rd162;
	@%p54 bra 	$L__BB3_164;
	setp.gt.f64 	%p55, %fd228, %fd134;
	mov.f64 	%fd230, %fd228;
	mov.u64 	%rd346, %rd344;
	@%p55 bra 	$L__BB3_164;
	setp.lt.s64 	%p56, %rd344, %rd162;
	selp.f64 	%fd230, %fd228, %fd134, %p56;
	min.s64 	%rd346, %rd344, %rd162;
$L__BB3_164:
	mov.b64 	%rd246, %fd230;
	mov.b64 	{%r77, %r82}, %rd246;
	mov.b32 	%r93, 2;
	mov.b32 	%r94, 31;
	mov.b32 	%r95, -1;
	// begin inline asm
	shfl.sync.down.b32 %r76, %r77, %r93, %r94, %r95;
	// end inline asm
	// begin inline asm
	shfl.sync.down.b32 %r81, %r82, %r93, %r94, %r95;
	// end inline asm
	mov.b64 	%rd247, {%r76, %r81};
	mov.b64 	%fd137, %rd247;
	mov.b64 	{%r87, %r92}, %rd346;
	// begin inline asm
	shfl.sync.down.b32 %r86, %r87, %r93, %r94, %r95;
	// end inline asm
	// begin inline asm
	shfl.sync.down.b32 %r91, %r92, %r93, %r94, %r95;
	// end inline asm
	mov.b64 	%rd165, {%r86, %r91};
	setp.gt.s32 	%p57, %r55, 29;
	mov.f64 	%fd231, %fd230;
	mov.u64 	%rd347, %rd346;
	@%p57 bra 	$L__BB3_168;
	setp.lt.f64 	%p58, %fd230, %fd137;
	mov.f64 	%fd231, %fd137;
	mov.u64 	%rd347, %rd165;
	@%p58 bra 	$L__BB3_168;
	setp.gt.f64 	%p59, %fd230, %fd137;
	mov.f64 	%fd231, %fd230;
	mov.u64 	%rd347, %rd346;
	@%p59 bra 	$L__BB3_168;
	setp.lt.s64 	%p60, %rd346, %rd165;
	selp.f64 	%fd231, %fd230, %fd137, %p60;
	min.s64 	%rd347, %rd346, %rd165;
$L__BB3_168:
	mov.b64 	%rd248, %fd231;
	mov.b64 	{%r97, %r102}, %rd248;
	mov.b32 	%r113, 4;
	mov.b32 	%r114, 31;
	mov.b32 	%r115, -1;
	// begin inline asm
	shfl.sync.down.b32 %r96, %r97, %r113, %r114, %r115;
	// end inline asm
	// begin inline asm
	shfl.sync.down.b32 %r101, %r102, %r113, %r114, %r115;
	// end inline asm
	mov.b64 	%rd249, {%r96, %r101};
	mov.b64 	%fd140, %rd249;
	mov.b64 	{%r107, %r112}, %rd347;
	// begin inline asm
	shfl.sync.down.b32 %r106, %r107, %r113, %r114, %r115;
	// end inline asm
	// begin inline asm
	shfl.sync.down.b32 %r111, %r112, %r113, %r114, %r115;
	// end inline asm
	mov.b64 	%rd168, {%r106, %r111};
	setp.gt.s32 	%p61, %r55, 27;
	mov.f64 	%fd232, %fd231;
	mov.u64 	%rd348, %rd347;
	@%p61 bra 	$L__BB3_172;
	setp.lt.f64 	%p62, %fd231, %fd140;
	mov.f64 	%fd232, %fd140;
	mov.u64 	%rd348, %rd168;
	@%p62 bra 	$L__BB3_172;
	setp.gt.f64 	%p63, %fd231, %fd140;
	mov.f64 	%fd232, %fd231;
	mov.u64 	%rd348, %rd347;
	@%p63 bra 	$L__BB3_172;
	setp.lt.s64 	%p64, %rd347, %rd168;
	selp.f64 	%fd232, %fd231, %fd140, %p64;
	min.s64 	%rd348, %rd347, %rd168;
$L__BB3_172:
	mov.b64 	%rd250, %fd232;
	mov.b64 	{%r117, %r122}, %rd250;
	mov.b32 	%r133, 8;
	mov.b32 	%r134, 31;
	mov.b32 	%r135, -1;
	// begin inline asm
	shfl.sync.down.b32 %r116, %r117, %r133, %r134, %r135;
	// end inline asm
	// begin inline asm
	shfl.sync.down.b32 %r121, %r122, %r133, %r134, %r135;
	// end inline asm
	mov.b64 	%rd251, {%r116, %r121};
	mov.b64 	%fd143, %rd251;
	mov.b64 	{%r127, %r132}, %rd348;
	// begin inline asm
	shfl.sync.down.b32 %r126, %r127, %r133, %r134, %r135;
	// end inline asm
	// begin inline asm
	shfl.sync.down.b32 %r131, %r132, %r133, %r134, %r135;
	// end inline asm
	mov.b64 	%rd171, {%r126, %r131};
	setp.gt.s32 	%p65, %r55, 23;
	mov.f64 	%fd233, %fd232;
	mov.u64 	%rd349, %rd348;
	@%p65 bra 	$L__BB3_176;
	setp.lt.f64 	%p66, %fd232, %fd143;
	mov.f64 	%fd233, %fd143;
	mov.u64 	%rd349, %rd171;
	@%p66 bra 	$L__BB3_176;
	setp.gt.f64 	%p67, %fd232, %fd143;
	mov.f64 	%fd233, %fd232;
	mov.u64 	%rd349, %rd348;
	@%p67 bra 	$L__BB3_176;
	setp.lt.s64 	%p68, %rd348, %rd171;
	selp.f64 	%fd233, %fd232, %fd143, %p68;
	min.s64 	%rd349, %rd348, %rd171;
$L__BB3_176:
	mov.b64 	%rd252, %fd233;
	mov.b64 	{%r137, %r142}, %rd252;
	mov.b32 	%r153, 16;
	mov.b32 	%r154, 31;
	mov.b32 	%r155, -1;
	// begin inline asm
	shfl.sync.down.b32 %r136, %r137, %r153, %r154, %r155;
	// end inline asm
	// begin inline asm
	shfl.sync.down.b32 %r141, %r142, %r153, %r154, %r155;
	// end inline asm
	mov.b64 	%rd253, {%r136, %r141};
	mov.b64 	%fd146, %rd253;
	mov.b64 	{%r147, %r152}, %rd349;
	// begin inline asm
	shfl.sync.down.b32 %r146, %r147, %r153, %r154, %r155;
	// end inline asm
	// begin inline asm
	shfl.sync.down.b32 %r151, %r152, %r153, %r154, %r155;
	// end inline asm
	mov.b64 	%rd174, {%r146, %r151};
	setp.gt.s32 	%p69, %r55, 15;
	mov.f64 	%fd241, %fd233;
	mov.u64 	%rd357, %rd349;
	@%p69 bra 	$L__BB3_180;
	setp.lt.f64 	%p70, %fd233, %fd146;
	mov.f64 	%fd241, %fd146;
	mov.u64 	%rd357, %rd174;
	@%p70 bra 	$L__BB3_180;
	setp.gt.f64 	%p71, %fd233, %fd146;
	mov.f64 	%fd241, %fd233;
	mov.u64 	%rd357, %rd349;
	@%p71 bra 	$L__BB3_180;
	setp.lt.s64 	%p72, %rd349, %rd174;
	selp.f64 	%fd241, %fd233, %fd146, %p72;
	min.s64 	%rd357, %rd349, %rd174;
$L__BB3_180:
	setp.ne.s32 	%p73, %r55, 0;
	@%p73 bra 	$L__BB3_182;
	shr.u32 	%r156, %r17, 1;
	and.b32  	%r157, %r156, 496;
	mov.u32 	%r158, _ZN6thrust24THRUST_300001_SM_1000_NS8cuda_cub4core6detail5shmemE;
	add.s32 	%r159, %r158, %r157;
	st.shared.f64 	[%r159+8], %fd241;
	st.shared.u64 	[%r159+16], %rd357;
$L__BB3_182:
	bar.sync 	0;
	setp.ne.s32 	%p74, %r17, 0;
	@%p74 bra 	$L__BB3_204;
	ld.shared.f64 	%fd149, [_ZN6thrust24THRUST_300001_SM_1000_NS8cuda_cub4core6detail5shmemE+24];
	ld.shared.u64 	%rd177, [_ZN6thrust24THRUST_300001_SM_1000_NS8cuda_cub4core6detail5shmemE+32];
	setp.lt.f64 	%p75, %fd241, %fd149;
	mov.f64 	%fd235, %fd149;
	mov.u64 	%rd351, %rd177;
	@%p75 bra 	$L__BB3_186;
	setp.lt.f64 	%p76, %fd149, %fd241;
	mov.f64 	%fd235, %fd241;
	mov.u64 	%rd351, %rd357;
	@%p76 bra 	$L__BB3_186;
	setp.lt.s64 	%p77, %rd357, %rd177;
	selp.f64 	%fd235, %fd241, %fd149, %p77;
	min.s64 	%rd351, %rd357, %rd177;
$L__BB3_186:
	ld.shared.f64 	%fd152, [_ZN6thrust24THRUST_300001_SM_1000_NS8cuda_cub4core6detail5shmemE+40];
	ld.shared.u64 	%rd180, [_ZN6thrust24THRUST_300001_SM_1000_NS8cuda_cub4core6detail5shmemE+48];
	setp.lt.f64 	%p78, %fd235, %fd152;
	mov.f64 	%fd236, %fd152;
	mov.u64 	%rd352, %rd180;
	@%p78 bra 	$L__BB3_189;
	setp.lt.f64 	%p79, %fd152, %fd235;
	mov.f64 	%fd236, %fd235;
	mov.u64 	%rd352, %rd351;
	@%p79 bra 	$L__BB3_189;
	setp.lt.s64 	%p80, %rd351, %rd180;
	selp.f64 	%fd236, %fd235, %fd152, %p80;
	min.s64 	%rd352, %rd351, %rd180;
$L__BB3_189:
	ld.shared.f64 	%fd155, [_ZN6thrust24THRUST_300001_SM_1000_NS8cuda_cub4core6detail5shmemE+56];
	ld.shared.u64 	%rd183, [_ZN6thrust24THRUST_300001_SM_1000_NS8cuda_cub4core6detail5shmemE+64];
	setp.lt.f64 	%p81, %fd236, %fd155;
	mov.f64 	%fd237, %fd155;
	mov.u64 	%rd353, %rd183;
	@%p81 bra 	$L__BB3_192;
	setp.lt.f64 	%p82, %fd155, %fd236;
	mov.f64 	%fd237, %fd236;
	mov.u64 	%rd353, %rd352;
	@%p82 bra 	$L__BB3_192;
	setp.lt.s64 	%p83, %rd352, %rd183;
	selp.f64 	%fd237, %fd236, %fd155, %p83;
	min.s64 	%rd353, %rd352, %rd183;
$L__BB3_192:
	ld.shared.f64 	%fd158, [_ZN6thrust24THRUST_300001_SM_1000_NS8cuda_cub4core6detail5shmemE+72];
	ld.shared.u64 	%rd186, [_ZN6thrust24THRUST_300001_SM_1000_NS8cuda_cub4core6detail5shmemE+80];
	setp.lt.f64 	%p84, %fd237, %fd158;
	mov.f64 	%fd238, %fd158;
	mov.u64 	%rd354, %rd186;
	@%p84 bra 	$L__BB3_195;
	setp.lt.f64 	%p85, %fd158, %fd237;
	mov.f64 	%fd238, %fd237;
	mov.u64 	%rd354, %rd353;
	@%p85 bra 	$L__BB3_195;
	setp.lt.s64 	%p86, %rd353, %rd186;
	selp.f64 	%fd238, %fd237, %fd158, %p86;
	min.s64 	%rd354, %rd353, %rd186;
$L__BB3_195:
	ld.shared.f64 	%fd161, [_ZN6thrust24THRUST_300001_SM_1000_NS8cuda_cub4core6detail5shmemE+88];
	ld.shared.u64 	%rd189, [_ZN6thrust24THRUST_300001_SM_1000_NS8cuda_cub4core6detail5shmemE+96];
	setp.lt.f64 	%p87, %fd238, %fd161;
	mov.f64 	%fd239, %fd161;
	mov.u64 	%rd355, %rd189;
	@%p87 bra 	$L__BB3_198;
	setp.lt.f64 	%p88, %fd161, %fd238;
	mov.f64 	%fd239, %fd238;
	mov.u64 	%rd355, %rd354;
	@%p88 bra 	$L__BB3_198;
	setp.lt.s64 	%p89, %rd354, %rd189;
	selp.f64 	%fd239, %fd238, %fd161, %p89;
	min.s64 	%rd355, %rd354, %rd189;
$L__BB3_198:
	ld.shared.f64 	%fd164, [_ZN6thrust24THRUST_300001_SM_1000_NS8cuda_cub4core6detail5shmemE+104];
	ld.shared.u64 	%rd192, [_ZN6thrust24THRUST_300001_SM_1000_NS8cuda_cub4core6detail5shmemE+112];
	setp.lt.f64 	%p90, %fd239, %fd164;
	mov.f64 	%fd240, %fd164;
	mov.u64 	%rd356, %rd192;
	@%p90 bra 	$L__BB3_201;
	setp.lt.f64 	%p91, %fd164, %fd239;
	mov.f64 	%fd240, %fd239;
	mov.u64 	%rd356, %rd355;
	@%p91 bra 	$L__BB3_201;
	setp.lt.s64 	%p92, %rd355, %rd192;
	selp.f64 	%fd240, %fd239, %fd164, %p92;
	min.s64 	%rd356, %rd355, %rd192;
$L__BB3_201:
	ld.shared.f64 	%fd167, [_ZN6thrust24THRUST_300001_SM_1000_NS8cuda_cub4core6detail5shmemE+120];
	ld.shared.u64 	%rd195, [_ZN6thrust24THRUST_300001_SM_1000_NS8cuda_cub4core6detail5shmemE+128];
	setp.lt.f64 	%p93, %fd240, %fd167;
	mov.u64 	%rd357, %rd195;
	mov.f64 	%fd241, %fd167;
	@%p93 bra 	$L__BB3_204;
	setp.lt.f64 	%p94, %fd167, %fd240;
	mov.u64 	%rd357, %rd356;
	mov.f64 	%fd241, %fd240;
	@%p94 bra 	$L__BB3_204;
	setp.lt.s64 	%p95, %rd356, %rd195;
	selp.f64 	%fd241, %fd240, %fd167, %p95;
	min.s64 	%rd357, %rd356, %rd195;
$L__BB3_204:
	mov.u32 	%r387, %tid.x;
	setp.ne.s32 	%p212, %r387, 0;
	@%p212 bra 	$L__BB3_206;
	ld.param.u64 	%rd287, [_ZN6thrust24THRUST_300001_SM_1000_NS8cuda_cub4core6detail13_kernel_agentINS1_8__reduce11ReduceAgentINS0_12zip_iteratorIN4cuda3std3__45tupleIJNS0_10device_ptrIdEENS0_17counting_iteratorIlNS0_11use_defaultESF_SF_EEEEEEEPNSB_IJdlEEESJ_iNS1_9__extrema9arg_max_fIdlNSA_4lessIdEEEEEEJSI_SK_iSP_EEEvDpT0__param_1];
	cvta.to.global.u64 	%rd286, %rd287;
	st.global.f64 	[%rd286], %fd241;
	st.global.u64 	[%rd286+8], %rd357;
$L__BB3_206:
	ret;

}
	// .globl	_ZN6thrust24THRUST_300001_SM_1000_NS8cuda_cub4core6detail13_kernel_agentINS1_8__reduce11ReduceAgentINS0_12zip_iteratorIN4cuda3std3__45tupleIJNS0_10device_ptrIdEENS0_17counting_iteratorIlNS0_11use_defaultESF_SF_EEEEEEEPNSB_IJdlEEESJ_iNS1_9__extrema9arg_max_fIdlNSA_4lessIdEEEEEEJSI_SK_iN3cub18CUB_300001_SM_100013GridEvenShareIiEENSS_9GridQueueIjEESP_EEEvDpT0_
.visible .entry _ZN6thrust24THRUST_300001_SM_1000_NS8cuda_cub4core6detail13_kernel_agentINS1_8__reduce11ReduceAgentINS0_12zip_iteratorIN4cuda3std3__45tupleIJNS0_10device_ptrIdEENS0_17counting_iteratorIlNS0_11use_defaultESF_SF_EEEEEEEPNSB_IJdlEEESJ_iNS1_9__extrema9arg_max_fIdlNSA_4lessIdEEEEEEJSI_SK_iN3cub18CUB_300001_SM_100013GridEvenShareIiEENSS_9GridQueueIjEESP_EEEvDpT0_(
	.param .align 8 .b8 _ZN6thrust24THRUST_300001_SM_1000_NS8cuda_cub4core6detail13_kernel_agentINS1_8__reduce11ReduceAgentINS0_12zip_iteratorIN4cuda3std3__45tupleIJNS0_10device_ptrIdEENS0_17counting_iteratorIlNS0_11use_defaultESF_SF_EEEEEEEPNSB_IJdlEEESJ_iNS1_9__extrema9arg_max_fIdlNSA_4lessIdEEEEEEJSI_SK_iN3cub18CUB_300001_SM_100013GridEvenShareIiEENSS_9GridQueueIjEESP_EEEvDpT0__param_0[16],
	.param .u64 .ptr .align 1 _ZN6thrust24THRUST_300001_SM_1000_NS8cuda_cub4core6detail13_kernel_agentINS1_8__reduce11ReduceAgentINS0_12zip_iteratorIN4cuda3std3__45tupleIJNS0_10device_ptrIdEENS0_17counting_iteratorIlNS0_11use_defaultESF_SF_EEEEEEEPNSB_IJdlEEESJ_iNS1_9__extrema9arg_max_fIdlNSA_4lessIdEEEEEEJSI_SK_iN3cub18CUB_300001_SM_100013GridEvenShareIiEENSS_9GridQueueIjEESP_EEEvDpT0__param_1,
	.param .u32 _ZN6thrust24THRUST_300001_SM_1000_NS8cuda_cub4core6detail13_kernel_agentINS1_8__reduce11ReduceAgentINS0_12zip_iteratorIN4cuda3std3__45tupleIJNS0_10device_ptrIdEENS0_17counting_iteratorIlNS0_11use_defaultESF_SF_EEEEEEEPNSB_IJdlEEESJ_iNS1_9__extrema9arg_max_fIdlNSA_4lessIdEEEEEEJSI_SK_iN3cub18CUB_300001_SM_100013GridEvenShareIiEENSS_9GridQueueIjEESP_EEEvDpT0__param_2,
	.param .align 4 .b8 _ZN6thrust24THRUST_300001_SM_1000_NS8cuda_cub4core6detail13_kernel_agentINS1_8__reduce11ReduceAgentINS0_12zip_iteratorIN4cuda3std3__45tupleIJNS0_10device_ptrIdEENS0_17counting_iteratorIlNS0_11use_defaultESF_SF_EEEEEEEPNSB_IJdlEEESJ_iNS1_9__extrema9arg_max_fIdlNSA_4lessIdEEEEEEJSI_SK_iN3cub18CUB_300001_SM_100013GridEvenShareIiEENSS_9GridQueueIjEESP_EEEvDpT0__param_3[40],
	.param .align 8 .b8 _ZN6thrust24THRUST_300001_SM_1000_NS8cuda_cub4core6detail13_kernel_agentINS1_8__reduce11ReduceAgentINS0_12zip_iteratorIN4cuda3std3__45tupleIJNS0_10device_ptrIdEENS0_17counting_iteratorIlNS0_11use_defaultESF_SF_EEEEEEEPNSB_IJdlEEESJ_iNS1_9__extrema9arg_max_fIdlNSA_4lessIdEEEEEEJSI_SK_iN3cub18CUB_300001_SM_100013GridEvenShareIiEENSS_9GridQueueIjEESP_EEEvDpT0__param_4[8],
	.param .align 1 .b8 _ZN6thrust24THRUST_300001_SM_1000_NS8cuda_cub4core6detail13_kernel_agentINS1_8__reduce11ReduceAgentINS0_12zip_iteratorIN4cuda3std3__45tupleIJNS0_10device_ptrIdEENS0_17counting_iteratorIlNS0_11use_defaultESF_SF_EEEEEEEPNSB_IJdlEEESJ_iNS1_9__extrema9arg_max_fIdlNSA_4lessIdEEEEEEJSI_SK_iN3cub18CUB_300001_SM_100013GridEvenShareIiEENSS_9GridQueueIjEESP_EEEvDpT0__param_5[1]
)
.maxntid 256
{
	.reg .pred 	%p<215>;
	.reg .b32 	%r<437>;
	.reg .b64 	%rd<333>;
	.reg .b64 	%fd<242>;

	ld.param.u64 	%rd182, [_ZN6thrust24THRUST_300001_SM_1000_NS8cuda_cub4core6detail13_kernel_agentINS1_8__reduce11ReduceAgentINS0_12zip_iteratorIN4cuda3std3__45tupleIJNS0_10device_ptrIdEENS0_17counting_iteratorIlNS0_11use_defaultESF_SF_EEEEEEEPNSB_IJdlEEESJ_iNS1_9__extrema9arg_max_fIdlNSA_4lessIdEEEEEEJSI_SK_iN3cub18CUB_300001_SM_100013GridEvenShareIiEENSS_9GridQueueIjEESP_EEEvDpT0__param_0+8];
	ld.param.u64 	%rd181, [_ZN6thrust24THRUST_300001_SM_1000_NS8cuda_cub4core6detail13_kernel_agentINS1_8__reduce11ReduceAgentINS0_12zip_iteratorIN4cuda3std3__45tupleIJNS0_10device_ptrIdEENS0_17counting_iteratorIlNS0_11use_defaultESF_SF_EEEEEEEPNSB_IJdlEEESJ_iNS1_9__extrema9arg_max_fIdlNSA_4lessIdEEEEEEJSI_SK_iN3cub18CUB_300001_SM_100013GridEvenShareIiEENSS_9GridQueueIjEESP_EEEvDpT0__param_0];
	ld.param.u64 	%rd184, [_ZN6thrust24THRUST_300001_SM_1000_NS8cuda_cub4core6detail13_kernel_agentINS1_8__reduce11ReduceAgentINS0_12zip_iteratorIN4cuda3std3__45tupleIJNS0_10device_ptrIdEENS0_17counting_iteratorIlNS0_11use_defaultESF_SF_EEEEEEEPNSB_IJdlEEESJ_iNS1_9__extrema9arg_max_fIdlNSA_4lessIdEEEEEEJSI_SK_iN3cub18CUB_300001_SM_100013GridEvenShareIiEENSS_9GridQueueIjEESP_EEEvDpT0__param_4];
	ld.param.u32 	%r66, [_ZN6thrust24THRUST_300001_SM_1000_NS8cuda_cub4core6detail13_kernel_agentINS1_8__reduce11ReduceAgentINS0_12zip_iteratorIN4cuda3std3__45tupleIJNS0_10device_ptrIdEENS0_17counting_iteratorIlNS0_11use_defaultESF_SF_EEEEEEEPNSB_IJdlEEESJ_iNS1_9__extrema9arg_max_fIdlNSA_4lessIdEEEEEEJSI_SK_iN3cub18CUB_300001_SM_100013GridEvenShareIiEENSS_9GridQueueIjEESP_EEEvDpT0__param_2];
	cvta.to.global.u64 	%rd1, %rd184;
	cvta.to.global.u64 	%rd2, %rd181;
	mov.u32 	%r1, %ctaid.x;
	mul.lo.s32 	%r2, %r1, 1280;
	mov.u32 	%r67, %nctaid.x;
	mul.lo.s32 	%r3, %r67, 1280;
	add.s32 	%r68, %r2, 1280;
	setp.le.s32 	%p1, %r68, %r66;
	@%p1 bra 	$L__BB4_121;
	sub.s32 	%r4, %r66, %r2;
	mov.u32 	%r5, %tid.x;
	setp.ge.s32 	%p98, %r5, %r4;
	mov.f64 	%fd188, 0d0000000000000000;
	mov.b64 	%rd279, 0;
	mov.u32 	%r420, %r5;
	@%p98 bra 	$L__BB4_3;
	add.s32 	%r190, %r2, %r5;
	cvt.s64.s32 	%rd234, %r190;
	mul.wide.s32 	%rd235, %r190, 8;
	add.s64 	%rd236, %rd2, %rd235;
	add.s64 	%rd279, %rd182, %rd234;
	ld.global.f64 	%fd188, [%rd236];
	add.s32 	%r420, %r5, 256;
$L__BB4_3:
	setp.ge.s32 	%p99, %r420, %r4;
	@%p99 bra 	$L__BB4_25;
	not.b32 	%r191, %r420;
	add.s32 	%r192, %r66, %r191;
	sub.s32 	%r8, %r192, %r2;
	and.b32  	%r193, %r8, 768;
	setp.eq.s32 	%p100, %r193, 768;
	@%p100 bra 	$L__BB4_10;
	add.s32 	%r418, %r420, %r2;
	shr.u32 	%r194, %r8, 8;
	add.s32 	%r195, %r194, 1;
	and.b32  	%r196, %r195, 3;
	neg.s32 	%r417, %r196;
$L__BB4_6:
	.pragma "nounroll";
	mov.u64 	%rd6, %rd279;
	mov.f64 	%fd3, %fd188;
	cvt.s64.s32 	%rd238, %r418;
	add.s64 	%rd7, %rd182, %rd238;
	mul.wide.s32 	%rd239, %r418, 8;
	add.s64 	%rd240, %rd2, %rd239;
	ld.global.f64 	%fd4, [%rd240];
	setp.lt.f64 	%p101, %fd3, %fd4;
	mov.u64 	%rd279, %rd7;
	mov.f64 	%fd188, %fd4;
	@%p101 bra 	$L__BB4_9;
	setp.lt.f64 	%p102, %fd4, %fd3;
	mov.u64 	%rd279, %rd6;
	mov.f64 	%fd188, %fd3;
	@%p102 bra 	$L__BB4_9;
	setp.lt.s64 	%p103, %rd6, %rd7;
	min.s64 	%rd279, %rd6, %rd7;
	selp.f64 	%fd188, %fd3, %fd4, %p103;
$L__BB4_9:
	add.s32 	%r420, %r420, 256;
	add.s32 	%r418, %r418, 256;
	add.s32 	%r417, %r417, 1;
	setp.ne.s32 	%p104, %r417, 0;
	@%p104 bra 	$L__BB4_6;
$L__BB4_10:
	setp.lt.u32 	%p105, %r8, 768;
	@%p105 bra 	$L__BB4_25;
	add.s32 	%r421, %r420, %r2;
	add.s32 	%r424, %r421, 256;
	add.s32 	%r423, %r421, 512;
	add.s32 	%r422, %r421, 768;
	add.s64 	%rd12, %rd2, 4096;
$L__BB4_12:
	cvt.s64.s32 	%rd241, %r424;
	add.s64 	%rd14, %rd182, %rd241;
	cvt.s64.s32 	%rd242, %r423;
	add.s64 	%rd15, %rd182, %rd242;
	cvt.s64.s32 	%rd243, %r422;
	add.s64 	%rd16, %rd182, %rd243;
	cvt.s64.s32 	%rd244, %r421;
	mul.wide.s32 	%rd245, %r421, 8;
	add.s64 	%rd17, %rd12, %rd245;
	add.s64 	%rd18, %rd182, %rd244;
	ld.global.f64 	%fd10, [%rd17+-4096];
	setp.lt.f64 	%p106, %fd188, %fd10;
	mov.u64 	%rd276, %rd18;
	mov.f64 	%fd185, %fd10;
	@%p106 bra 	$L__BB4_15;
	setp.lt.f64 	%p107, %fd10, %fd188;
	mov.u64 	%rd276, %rd279;
	mov.f64 	%fd185, %fd188;
	@%p107 bra 	$L__BB4_15;
	setp.lt.s64 	%p108, %rd279, %rd18;
	min.s64 	%rd276, %rd279, %rd18;
	selp.f64 	%fd185, %fd188, %fd10, %p108;
$L__BB4_15:
	ld.global.f64 	%fd13, [%rd17+-2048];
	setp.lt.f64 	%p109, %fd185, %fd13;
	mov.u64 	%rd277, %rd14;
	mov.f64 	%fd186, %fd13;
	@%p109 bra 	$L__BB4_18;
	setp.lt.f64 	%p110, %fd13, %fd185;
	mov.u64 	%rd277, %rd276;
	mov.f64 	%fd186, %fd185;
	@%p110 bra 	$L__BB4_18;
	setp.lt.s64 	%p111, %rd276, %rd14;
	min.s64 	%rd277, %rd276, %rd14;
	selp.f64 	%fd186, %fd185, %fd13, %p111;
$L__BB4_18:
	ld.global.f64 	%fd16, [%rd17];
	setp.lt.f64 	%p112, %fd186, %fd16;
	mov.u64 	%rd278, %rd15;
	mov.f64 	%fd187, %fd16;
	@%p112 bra 	$L__BB4_21;
	setp.lt.f64 	%p113, %fd16, %fd186;
	mov.u64 	%rd278, %rd277;
	mov.f64 	%fd187, %fd186;
	@%p113 bra 	$L__BB4_21;
	setp.lt.s64 	%p114, %rd277, %rd15;
	min.s64 	%rd278, %rd277, %rd15;
	selp.f64 	%fd187, %fd186, %fd16, %p114;
$L__BB4_21:
	ld.global.f64 	%fd19, [%rd17+2048];
	setp.lt.f64 	%p115, %fd187, %fd19;
	mov.u64 	%rd279, %rd16;
	mov.f64 	%fd188, %fd19;
	@%p115 bra 	$L__BB4_24;
	setp.lt.f64 	%p116, %fd19, %fd187;
	mov.u64 	%rd279, %rd278;
	mov.f64 	%fd188, %fd187;
	@%p116 bra 	$L__BB4_24;
	setp.lt.s64 	%p117, %rd278, %rd16;
	min.s64 	%rd279, %rd278, %rd16;
	selp.f64 	%fd188, %fd187, %fd19, %p117;
$L__BB4_24:
	add.s32 	%r420, %r420, 1024;
	add.s32 	%r424, %r424, 1024;
	add.s32 	%r423, %r423, 1024;
	add.s32 	%r422, %r422, 1024;
	add.s32 	%r421, %r421, 1024;
	setp.lt.s32 	%p118, %r420, %r4;
	@%p118 bra 	$L__BB4_12;
$L__BB4_25:
	setp.lt.s32 	%p119, %r4, 256;
	@%p119 bra 	$L__BB4_70;
	// begin inline asm
	mov.u32 %r310, %laneid;
	// end inline asm
	mov.b64 	%rd256, %fd188;
	mov.b64 	{%r312, %r317}, %rd256;
	mov.b32 	%r328, 1;
	mov.b32 	%r329, 31;
	mov.b32 	%r330, -1;
	// begin inline asm
	shfl.sync.down.b32 %r311, %r312, %r328, %r329, %r330;
	// end inline asm
	// begin inline asm
	shfl.sync.down.b32 %r316, %r317, %r328, %r329, %r330;
	// end inline asm
	mov.b64 	%rd257, {%r311, %r316};
	mov.b64 	%fd23, %rd257;
	mov.b64 	{%r322, %r327}, %rd279;
	// begin inline asm
	shfl.sync.down.b32 %r321, %r322, %r328, %r329, %r330;
	// end inline asm
	// begin inline asm
	shfl.sync.down.b32 %r326, %r327, %r328, %r329, %r330;
	// end inline asm
	mov.b64 	%rd28, {%r321, %r326};
	setp.gt.s32 	%p171, %r310, 30;
	mov.u64 	%rd281, %rd279;
	mov.f64 	%fd190, %fd188;
	@%p171 bra 	$L__BB4_30;
	setp.lt.f64 	%p172, %fd188, %fd23;
	mov.u64 	%rd281, %rd28;
	mov.f64 	%fd190, %fd23;
	@%p172 bra 	$L__BB4_30;
	setp.gt.f64 	%p173, %fd188, %fd23;
	mov.u64 	%rd281, %rd279;
	mov.f64 	%fd190, %fd188;
	@%p173 bra 	$L__BB4_30;
	setp.lt.s64 	%p174, %rd279, %rd28;
	min.s64 	%rd281, %rd279, %rd28;
	selp.f64 	%fd190, %fd188, %fd23, %p174;
$L__BB4_30:
	mov.b64 	%rd258, %fd190;
	mov.b64 	{%r332, %r337}, %rd258;
	mov.b32 	%r348, 2;
	mov.b32 	%r349, 31;
	mov.b32 	%r350, -1;
	// begin inline asm
	shfl.sync.down.b32 %r331, %r332, %r348, %r349, %r350;
	// end inline asm
	// begin inline asm
	shfl.sync.down.b32 %r336, %r337, %r348, %r349, %r350;
	// end inline asm
	mov.b64 	%rd259, {%r331, %r336};
	mov.b64 	%fd26, %rd259;
	mov.b64 	{%r342, %r347}, %rd281;
	// begin inline asm
	shfl.sync.down.b32 %r341, %r342, %r348, %r349, %r350;
	// end inline asm
	// begin inline asm
	shfl.sync.down.b32 %r346, %r347, %r348, %r349, %r350;
	// end inline asm
	mov.b64 	%rd31, {%r341, %r346};
	setp.gt.s32 	%p175, %r310, 29;
	mov.u64 	%rd282, %rd281;
	mov.f64 	%fd191, %fd190;
	@%p175 bra 	$L__BB4_34;
	setp.lt.f64 	%p176, %fd190, %fd26;
	mov.u64 	%rd282, %rd31;
	mov.f64 	%fd191, %fd26;
	@%p176 bra 	$L__BB4_34;
	setp.gt.f64 	%p177, %fd190, %fd26;
	mov.u64 	%rd282, %rd281;
	mov.f64 	%fd191, %fd190;
	@%p177 bra 	$L__BB4_34;
	setp.lt.s64 	%p178, %rd281, %rd31;
	min.s64 	%rd282, %rd281, %rd31;
	selp.f64 	%fd191, %fd190, %fd26, %p178;
$L__BB4_34:
	mov.b64 	%rd260, %fd191;
	mov.b64 	{%r352, %r357}, %rd260;
	mov.b32 	%r368, 4;
	mov.b32 	%r369, 31;
	mov.b32 	%r370, -1;
	// begin inline asm
	shfl.sync.down.b32 %r351, %r352, %r368, %r369, %r370;
	// end inline asm
	// begin inline asm
	shfl.sync.down.b32 %r356, %r357, %r368, %r369, %r370;
	// end inline asm
	mov.b64 	%rd261, {%r351, %r356};
	mov.b64 	%fd29, %rd261;
	mov.b64 	{%r362, %r367}, %rd282;
	// begin inline asm
	shfl.sync.down.b32 %r361, %r362, %r368, %r369, %r370;
	// end inline asm
	// begin inline asm
	shfl.sync.down.b32 %r366, %r367, %r368, %r369, %r370;
	// end inline asm
	mov.b64 	%rd34, {%r361, %r366};
	setp.gt.s32 	%p179, %r310, 27;
	mov.u64 	%rd283, %rd282;
	mov.f64 	%fd192, %fd191;
	@%p179 bra 	$L__BB4_38;
	setp.lt.f64 	%p180, %fd191, %fd29;
	mov.u64 	%rd283, %rd34;
	mov.f64 	%fd192, %fd29;
	@%p180 bra 	$L__BB4_38;
	setp.gt.f64 	%p181, %fd191, %fd29;
	mov.u64 	%rd283, %rd282;
	mov.f64 	%fd192, %fd191;
	@%p181 bra 	$L__BB4_38;
	setp.lt.s64 	%p182, %rd282, %rd34;
	min.s64 	%rd283, %rd282, %rd34;
	selp.f64 	%fd192, %fd191, %fd29, %p182;
$L__BB4_38:
	mov.b64 	%rd262, %fd192;
	mov.b64 	{%r372, %r377}, %rd262;
	mov.b32 	%r388, 8;
	mov.b32 	%r389, 31;
	mov.b32 	%r390, -1;
	// begin inline asm
	shfl.sync.down.b32 %r371, %r372, %r388, %r389, %r390;
	// end inline asm
	// begin inline asm
	shfl.sync.down.b32 %r376, %r377, %r388, %r389, %r390;
	// end inline asm
	mov.b64 	%rd263, {%r371, %r376};
	mov.b64 	%fd32, %rd263;
	mov.b64 	{%r382, %r387}, %rd283;
	// begin inline asm
	shfl.sync.down.b32 %r381, %r382, %r388, %r389, %r390;
	// end inline asm
	// begin inline asm
	shfl.sync.down.b32 %r386, %r387, %r388, %r389, %r390;
	// end inline asm
	mov.b64 	%rd37, {%r381, %r386};
	setp.gt.s32 	%p183, %r310, 23;
	mov.u64 	%rd284, %rd283;
	mov.f64 	%fd193, %fd192;
	@%p183 bra 	$L__BB4_42;
	setp.lt.f64 	%p184, %fd192, %fd32;
	mov.u64 	%rd284, %rd37;
	mov.f64 	%fd193, %fd32;
	@%p184 bra 	$L__BB4_42;
	setp.gt.f64 	%p185, %fd192, %fd32;
	mov.u64 	%rd284, %rd283;
	mov.f64 	%fd193, %fd192;
	@%p185 bra 	$L__BB4_42;
	setp.lt.s64 	%p186, %rd283, %rd37;
	min.s64 	%rd284, %rd283, %rd37;
	selp.f64 	%fd193, %fd192, %fd32, %p186;
$L__BB4_42:
	mov.b64 	%rd264, %fd193;
	mov.b64 	{%r392, %r397}, %rd264;
	mov.b32 	%r408, 16;
	mov.b32 	%r409, 31;
	mov.b32 	%r410, -1;
	// begin inline asm
	shfl.sync.down.b32 %r391, %r392, %r408, %r409, %r410;
	// end inline asm
	// begin inline asm
	shfl.sync.down.b32 %r396, %r397, %r408, %r409, %r410;
	// end inline asm
	mov.b64 	%rd265, {%r391, %r396};
	mov.b64 	%fd35, %rd265;
	mov.b64 	{%r402, %r407}, %rd284;
	// begin inline asm
	shfl.sync.down.b32 %r401, %r402, %r408, %r409, %r410;
	// end inline asm
	// begin inline asm
	shfl.sync.down.b32 %r406, %r407, %r408, %r409, %r410;
	// end inline asm
	mov.b64 	%rd40, {%r401, %r406};
	setp.gt.s32 	%p187, %r310, 15;
	mov.u64 	%rd332, %rd284;
	mov.f64 	%fd241, %fd193;
	@%p187 bra 	$L__BB4_46;
	setp.lt.f64 	%p188, %fd193, %fd35;
	mov.u64 	%rd332, %rd40;
	mov.f64 	%fd241, %fd35;
	@%p188 bra 	$L__BB4_46;
	setp.gt.f64 	%p189, %fd193, %fd35;
	mov.u64 	%rd332, %rd284;
	mov.f64 	%fd241, %fd193;
	@%p189 bra 	$L__BB4_46;
	setp.lt.s64 	%p190, %rd284, %rd40;
	min.s64 	%rd332, %rd284, %rd40;
	selp.f64 	%fd241, %fd193, %fd35, %p190;
$L__BB4_46:
	setp.ne.s32 	%p191, %r310, 0;
	@%p191 bra 	$L__BB4_48;
	shr.u32 	%r411, %r5, 1;
	and.b32  	%r412, %r411, 496;
	mov.u32 	%r413, _ZN6thrust24THRUST_300001_SM_1000_NS8cuda_cub4core6detail5shmemE;
	add.s32 	%r414, %r413, %r412;
	st.shared.f64 	[%r414+8], %fd241;
	st.shared.u64 	[%r414+16], %rd332;
$L__BB4_48:
	bar.sync 	0;
	setp.ne.s32 	%p192, %r5, 0;
	@%p192 bra 	$L__BB4_208;
	ld.shared.f64 	%fd38, [_ZN6thrust24THRUST_300001_SM_1000_NS8cuda_cub4core6detail5shmemE+24];
	ld.shared.u64 	%rd43, [_ZN6thrust24THRUST_300001_SM_1000_NS8cuda_cub4core6detail5shmemE+32];
	setp.lt.f64 	%p193, %fd241, %fd38;
	mov.u64 	%rd286, %rd43;
	mov.f64 	%fd195, %fd38;
	@%p193 bra 	$L__BB4_52;
	setp.lt.f64 	%p194, %fd38, %fd241;
	mov.u64 	%rd286, %rd332;
	mov.f64 	%fd195, %fd241;
	@%p194 bra 	$L__BB4_52;
	setp.lt.s64 	%p195, %rd332, %rd43;
	min.s64 	%rd286, %rd332, %rd43;
	selp.f64 	%fd195, %fd241, %fd38, %p195;
$L__BB4_52:
	ld.shared.f64 	%fd41, [_ZN6thrust24THRUST_300001_SM_1000_NS8cuda_cub4core6detail5shmemE+40];
	ld.shared.u64 	%rd46, [_ZN6thrust24THRUST_300001_SM_1000_NS8cuda_cub4core6detail5shmemE+48];
	setp.lt.f64 	%p196, %fd195, %fd41;
	mov.u64 	%rd287, %rd46;
	mov.f64 	%fd196, %fd41;
	@%p196 bra 	$L__BB4_55;
	setp.lt.f64 	%p197, %fd41, %fd195;
	mov.u64 	%rd287, %rd286;
	mov.f64 	%fd196, %fd195;
	@%p197 bra 	$L__BB4_55;
	setp.lt.s64 	%p198, %rd286, %rd46;
	min.s64 	%rd287, %rd286, %rd46;
	selp.f64 	%fd196, %fd195, %fd41, %p198;
$L__BB4_55:
	ld.shared.f64 	%fd44, [_ZN6thrust24THRUST_300001_SM_1000_NS8cuda_cub4core6detail5shmemE+56];
	ld.shared.u64 	%rd49, [_ZN6thrust24THRUST_300001_SM_1000_NS8cuda_cub4core6detail5shmemE+64];
	setp.lt.f64 	%p199, %fd196, %fd44;
	mov.u64 	%rd288, %rd49;
	mov.f64 	%fd197, %fd44;
	@%p199 bra 	$L__BB4_58;
	setp.lt.f64 	%p200, %fd44, %fd196;
	mov.u64 	%rd288, %rd287;
	mov.f64 	%fd197, %fd196;
	@%p200 bra 	$L__BB4_58;
	setp.lt.s64 	%p201, %rd287, %rd49;
	min.s64 	%rd288, %rd287, %rd49;
	selp.f64 	%fd197, %fd196, %fd44, %p201;
$L__BB4_58:
	ld.shared.f64 	%fd47, [_ZN6thrust24THRUST_300001_SM_1000_NS8cuda_cub4core6detail5shmemE+72];
	ld.shared.u64 	%rd52, [_ZN6thrust24THRUST_300001_SM_1000_NS8cuda_cub4core6detail5shmemE+80];
	setp.lt.f64 	%p202, %fd197, %fd47;
	mov.u64 	%rd289, %rd52;
	mov.f64 	%fd198, %fd47;
	@%p202 bra 	$L__BB4_61;
	setp.lt.f64 	%p203, %fd47, %fd197;
	mov.u64 	%rd289, %rd288;
	mov.f64 	%fd198, %fd197;
	@%p203 bra 	$L__BB4_61;
	setp.lt.s64 	%p204, %rd288, %rd52;
	min.s64 	%rd289, %rd288, %rd52;
	selp.f64 	%fd198, %fd197, %fd47, %p204;
$L__BB4_61:
	ld.shared.f64 	%fd50, [_ZN6thrust24THRUST_300001_SM_1000_NS8cuda_cub4core6detail5shmemE+88];
	ld.shared.u64 	%rd55, [_ZN6thrust24THRUST_300001_SM_1000_NS8cuda_cub4core6detail5shmemE+96];
	setp.lt.f64 	%p205, %fd198, %fd50;
	mov.u64 	%rd290, %rd55;
	mov.f64 	%fd199, %fd50;
	@%p205 bra 	$L__BB4_64;
	setp.lt.f64 	%p206, %fd50, %fd198;
	mov.u64 	%rd290, %rd289;
	mov.f64 	%fd199, %fd198;
	@%p206 bra 	$L__BB4_64;
	setp.lt.s64 	%p207, %rd289, %rd55;
	min.s64 	%rd290, %rd289, %rd55;
	selp.f64 	%fd199, %fd198, %fd50, %p207;
$L__BB4_64:
	ld.shared.f64 	%fd53, [_ZN6thrust24THRUST_300001_SM_1000_NS8cuda_cub4core6detail5shmemE+104];
	ld.shared.u64 	%rd58, [_ZN6thrust24THRUST_300001_SM_1000_NS8cuda_cub4core6detail5shmemE+112];
	setp.lt.f64 	%p208, %fd199, %fd53;
	mov.u64 	%rd291, %rd58;
	mov.f64 	%fd200, %fd53;
	@%p208 bra 	$L__BB4_67;
	setp.lt.f64 	%p209, %fd53, %fd199;
	mov.u64 	%rd291, %rd290;
	mov.f64 	%fd200, %fd199;
	@%p209 bra 	$L__BB4_67;
	setp.lt.s64 	%p210, %rd290, %rd58;
	min.s64 	%rd291, %rd290, %rd58;
	selp.f64 	%fd200, %fd199, %fd53, %p210;
$L__BB4_67:
	ld.shared.f64 	%fd56, [_ZN6thrust24THRUST_300001_SM_1000_NS8cuda_cub4core6detail5shmemE+120];
	ld.shared.u64 	%rd61, [_ZN6thrust24THRUST_300001_SM_1000_NS8cuda_cub4core6detail5shmemE+128];
	setp.lt.f64 	%p211, %fd200, %fd56;
	mov.u64 	%rd332, %rd61;
	mov.f64 	%fd241, %fd56;
	@%p211 bra 	$L__BB4_208;
	setp.lt.f64 	%p212, %fd56, %fd200;
	mov.u64 	%rd332, %rd291;
	mov.f64 	%fd241, %fd200;
	@%p212 bra 	$L__BB4_208;
	setp.lt.s64 	%p213, %rd291, %rd61;
	min.s64 	%rd332, %rd291, %rd61;
	selp.f64 	%fd241, %fd200, %fd56, %p213;
	bra.uni 	$L__BB4_208;
$L__BB4_70:
	// begin inline asm
	mov.u32 %r197, %laneid;
	// end inline asm
	and.b32  	%r218, %r5, 992;
	add.s32 	%r219, %r218, 32;
	setp.gt.s32 	%p120, %r219, %r4;
	not.b32 	%r220, %r218;
	add.s32 	%r221, %r4, %r220;
	selp.b32 	%r216, %r221, 31, %p120;
	mov.b64 	%rd246, %fd188;
	mov.b64 	{%r199, %r204}, %rd246;
	mov.b32 	%r215, 1;
	mov.b32 	%r217, -1;
	// begin inline asm
	shfl.sync.down.b32 %r198, %r199, %r215, %r216, %r217;
	// end inline asm
	// begin inline asm
	shfl.sync.down.b32 %r203, %r204, %r215, %r216, %r217;
	// end inline asm
	mov.b64 	%rd247, {%r198, %r203};
	mov.b64 	%fd58, %rd247;
	mov.b64 	{%r209, %r214}, %rd279;
	// begin inline asm
	shfl.sync.down.b32 %r208, %r209, %r215, %r216, %r217;
	// end inline asm
	// begin inline asm
	shfl.sync.down.b32 %r213, %r214, %r215, %r216, %r217;
	// end inline asm
	mov.b64 	%rd63, {%r208, %r213};
	setp.ge.s32 	%p121, %r197, %r216;
	mov.u64 	%rd292, %rd279;
	mov.f64 	%fd201, %fd188;
	@%p121 bra 	$L__BB4_74;
	setp.lt.f64 	%p122, %fd188, %fd58;
	mov.u64 	%rd292, %rd63;
	mov.f64 	%fd201, %fd58;
	@%p122 bra 	$L__BB4_74;
	setp.gt.f64 	%p123, %fd188, %fd58;
	mov.u64 	%rd292, %rd279;
	mov.f64 	%fd201, %fd188;
	@%p123 bra 	$L__BB4_74;
	setp.lt.s64 	%p124, %rd279, %rd63;
	min.s64 	%rd292, %rd279, %rd63;
	selp.f64 	%fd201, %fd188, %fd58, %p124;
$L__BB4_74:
	mov.b64 	%rd248, %fd201;
	mov.b64 	{%r223, %r228}, %rd248;
	mov.b32 	%r239, 2;
	mov.b32 	%r241, -1;
	// begin inline asm
	shfl.sync.down.b32 %r222, %r223, %r239, %r216, %r241;
	// end inline asm
	// begin inline asm
	shfl.sync.down.b32 %r227, %r228, %r239, %r216, %r241;
	// end inline asm
	mov.b64 	%rd249, {%r222, %r227};
	mov.b64 	%fd61, %rd249;
	mov.b64 	{%r233, %r238}, %rd292;
	// begin inline asm
	shfl.sync.down.b32 %r232, %r233, %r239, %r216, %r241;
	// end inline asm
	// begin inline asm
	shfl.sync.down.b32 %r237, %r238, %r239, %r216, %r241;
	// end inline asm
	mov.b64 	%rd66, {%r232, %r237};
	add.s32 	%r242, %r197, 2;
	setp.gt.s32 	%p125, %r242, %r216;
	mov.f64 	%fd202, %fd201;
	mov.u64 	%rd293, %rd292;
	@%p125 bra 	$L__BB4_78;
	setp.lt.f64 	%p126, %fd201, %fd61;
	mov.f64 	%fd202, %fd61;
	mov.u64 	%rd293, %rd66;
	@%p126 bra 	$L__BB4_78;
	setp.gt.f64 	%p127, %fd201, %fd61;
	mov.f64 	%fd202, %fd201;
	mov.u64 	%rd293, %rd292;
	@%p127 bra 	$L__BB4_78;
	setp.lt.s64 	%p128, %rd292, %rd66;
	selp.f64 	%fd202, %fd201, %fd61, %p128;
	min.s64 	%rd293, %rd292, %rd66;
$L__BB4_78:
	mov.b64 	%rd250, %fd202;
	mov.b64 	{%r244, %r249}, %rd250;
	mov.b32 	%r260, 4;
	mov.b32 	%r262, -1;
	// begin inline asm
	shfl.sync.down.b32 %r243, %r244, %r260, %r216, %r262;
	// end inline asm
	// begin inline asm
	shfl.sync.down.b32 %r248, %r249, %r260, %r216, %r262;
	// end inline asm
	mov.b64 	%rd251, {%r243, %r248};
	mov.b64 	%fd64, %rd251;
	mov.b64 	{%r254, %r259}, %rd293;
	// begin inline asm
	shfl.sync.down.b32 %r253, %r254, %r260, %r216, %r262;
	// end inline asm
	// begin inline asm
	shfl.sync.down.b32 %r258, %r259, %r260, %r216, %r262;
	// end inline asm
	mov.b64 	%rd69, {%r253, %r258};
	add.s32 	%r263, %r197, 4;
	setp.gt.s32 	%p129, %r263, %r216;
	mov.f64 	%fd203, %fd202;
	mov.u64 	%rd294, %rd293;
	@%p129 bra 	$L__BB4_82;
	setp.lt.f64 	%p130, %fd202, %fd64;
	mov.f64 	%fd203, %fd64;
	mov.u64 	%rd294, %rd69;
	@%p130 bra 	$L__BB4_82;
	setp.gt.f64 	%p131, %fd202, %fd64;
	mov.f64 	%fd203, %fd202;
	mov.u64 	%rd294, %rd293;
	@%p131 bra 	$L__BB4_82;
	setp.lt.s64 	%p132, %rd293, %rd69;
	selp.f64 	%fd203, %fd202, %fd64, %p132;
	min.s64 	%rd294, %rd293, %rd69;
$L__BB4_82:
	mov.b64 	%rd252, %fd203;
	mov.b64 	{%r265, %r270}, %rd252;
	mov.b32 	%r281, 8;
	mov.b32 	%r283, -1;
	// begin inline asm
	shfl.sync.down.b32 %r264, %r265, %r281, %r216, %r283;
	// end inline asm
	// begin inline asm
	shfl.sync.down.b32 %r269, %r270, %r281, %r216, %r283;
	// end inline asm
	mov.b64 	%rd253, {%r264, %r269};
	mov.b64 	%fd67, %rd253;
	mov.b64 	{%r275, %r280}, %rd294;
	// begin inline asm
	shfl.sync.down.b32 %r274, %r275, %r281, %r216, %r283;
	// end inline asm
	// begin inline asm
	shfl.sync.down.b32 %r279, %r280, %r281, %r216, %r283;
	// end inline asm
	mov.b64 	%rd72, {%r274, %r279};
	add.s32 	%r284, %r197, 8;
	setp.gt.s32 	%p133, %r284, %r216;
	mov.f64 	%fd204, %fd203;
	mov.u64 	%rd295, %rd294;
	@%p133 bra 	$L__BB4_86;
	setp.lt.f64 	%p134, %fd203, %fd67;
	mov.f64 	%fd204, %fd67;
	mov.u64 	%rd295, %rd72;
	@%p134 bra 	$L__BB4_86;
	setp.gt.f64 	%p135, %fd203, %fd67;
	mov.f64 	%fd204, %fd203;
	mov.u64 	%rd295, %rd294;
	@%p135 bra 	$L__BB4_86;
	setp.lt.s64 	%p136, %rd294, %rd72;
	selp.f64 	%fd204, %fd203, %fd67, %p136;
	min.s64 	%rd295, %rd294, %rd72;
$L__BB4_86:
	mov.b64 	%rd254, %fd204;
	mov.b64 	{%r286, %r291}, %rd254;
	mov.b32 	%r302, 16;
	mov.b32 	%r304, -1;
	// begin inline asm
	shfl.sync.down.b32 %r285, %r286, %r302, %r216, %r304;
	// end inline asm
	// begin inline asm
	shfl.sync.down.b32 %r290, %r291, %r302, %r216, %r304;
	// end inline asm
	mov.b64 	%rd255, {%r285, %r290};
	mov.b64 	%fd70, %rd255;
	mov.b64 	{%r296, %r301}, %rd295;
	// begin inline asm
	shfl.sync.down.b32 %r295, %r296, %r302, %r216, %r304;
	// end inline asm
	// begin inline asm
	shfl.sync.down.b32 %r300, %r301, %r302, %r216, %r304;
	// end inline asm
	mov.b64 	%rd75, {%r295, %r300};
	add.s32 	%r305, %r197, 16;
	setp.gt.s32 	%p137, %r305, %r216;
	mov.f64 	%fd241, %fd204;
	mov.u64 	%rd332, %rd295;
	@%p137 bra 	$L__BB4_90;
	setp.lt.f64 	%p138, %fd204, %fd70;
	mov.f64 	%fd241, %fd70;
	mov.u64 	%rd332, %rd75;
	@%p138 bra 	$L__BB4_90;
	setp.gt.f64 	%p139, %fd204, %fd70;
	mov.f64 	%fd241, %fd204;
	mov.u64 	%rd332, %rd295;
	@%p139 bra 	$L__BB4_90;
	setp.lt.s64 	%p140, %rd295, %rd75;
	selp.f64 	%fd241, %fd204, %fd70, %p140;
	min.s64 	%rd332, %rd295, %rd75;
$L__BB4_90:
	setp.ne.s32 	%p141, %r197, 0;
	@%p141 bra 	$L__BB4_92;
	shr.u32 	%r306, %r5, 1;
	and.b32  	%r307, %r306, 496;
	mov.u32 	%r308, _ZN6thrust24THRUST_300001_SM_1000_NS8cuda_cub4core6detail5shmemE;
	add.s32 	%r309, %r308, %r307;
	st.shared.f64 	[%r309+8], %fd241;
	st.shared.u64 	[%r309+16], %rd332;
$L__BB4_92:
	bar.sync 	0;
	setp.ne.s32 	%p142, %r5, 0;
	@%p142 bra 	$L__BB4_208;
	setp.lt.s32 	%p143, %r4, 33;
	mov.f64 	%fd206, %fd241;
	mov.u64 	%rd297, %rd332;
	@%p143 bra 	$L__BB4_97;
	ld.shared.f64 	%fd73, [_ZN6thrust24THRUST_300001_SM_1000_NS8cuda_cub4core6detail5shmemE+24];
	ld.shared.u64 	%rd78, [_ZN6thrust24THRUST_300001_SM_1000_NS8cuda_cub4core6detail5shmemE+32];
	setp.lt.f64 	%p144, %fd241, %fd73;
	mov.f64 	%fd206, %fd73;
	mov.u64 	%rd297, %rd78;
	@%p144 bra 	$L__BB4_97;
	setp.lt.f64 	%p145, %fd73, %fd241;
	mov.f64 	%fd206, %fd241;
	mov.u64 	%rd297, %rd332;
	@%p145 bra 	$L__BB4_97;
	setp.lt.s64 	%p146, %rd332, %rd78;
	selp.f64 	%fd206, %fd241, %fd73, %p146;
	min.s64 	%rd297, %rd332, %rd78;
$L__BB4_97:
	setp.lt.s32 	%p147, %r4, 65;
	mov.f64 	%fd207, %fd206;
	mov.u64 	%rd298, %rd297;
	@%p147 bra 	$L__BB4_101;
	ld.shared.f64 	%fd76, [_ZN6thrust24THRUST_300001_SM_1000_NS8cuda_cub4core6detail5shmemE+40];
	ld.shared.u64 	%rd81, [_ZN6thrust24THRUST_300001_SM_1000_NS8cuda_cub4core6detail5shmemE+48];
	setp.lt.f64 	%p148, %fd206, %fd76;
	mov.f64 	%fd207, %fd76;
	mov.u64 	%rd298, %rd81;
	@%p148 bra 	$L__BB4_101;
	setp.lt.f64 	%p149, %fd76, %fd206;
	mov.f64 	%fd207, %fd206;
	mov.u64 	%rd298, %rd297;
	@%p149 bra 	$L__BB4_101;
	setp.lt.s64 	%p150, %rd297, %rd81;
	selp.f64 	%fd207, %fd206, %fd76, %p150;
	min.s64 	%rd298, %rd297, %rd81;
$L__BB4_101:
	setp.lt.s32 	%p151, %r4, 97;
	mov.f64 	%fd208, %fd207;
	mov.u64 	%rd299, %rd298;
	@%p151 bra 	$L__BB4_105;
	ld.shared.f64 	%fd79, [_ZN6thrust24THRUST_300001_SM_1000_NS8cuda_cub4core6detail5shmemE+56];
	ld.shared.u64 	%rd84, [_ZN6thrust24THRUST_300001_SM_1000_NS8cuda_cub4core6detail5shmemE+64];
	setp.lt.f64 	%p152, %fd207, %fd79;
	mov.f64 	%fd208, %fd79;
	mov.u64 	%rd299, %rd84;
	@%p152 bra 	$L__BB4_105;
	setp.lt.f64 	%p153, %fd79, %fd207;
	mov.f64 	%fd208, %fd207;
	mov.u64 	%rd299, %rd298;
	@%p153 bra 	$L__BB4_105;
	setp.lt.s64 	%p154, %rd298, %rd84;
	selp.f64 	%fd208, %fd207, %fd79, %p154;
	min.s64 	%rd299, %rd298, %rd84;
$L__BB4_105:
	setp.lt.s32 	%p155, %r4, 129;
	mov.f64 	%fd209, %fd208;
	mov.u64 	%rd300, %rd299;
	@%p155 bra 	$L__BB4_109;
	ld.shared.f64 	%fd82, [_ZN6thrust24THRUST_300001_SM_1000_NS8cuda_cub4core6detail5shmemE+72];
	ld.shared.u64 	%rd87, [_ZN6thrust24THRUST_300001_SM_1000_NS8cuda_cub4core6detail5shmemE+80];
	setp.lt.f64 	%p156, %fd208, %fd82;
	mov.f64 	%fd209, %fd82;
	mov.u64 	%rd300, %rd87;
	@%p156 bra 	$L__BB4_109;
	setp.lt.f64 	%p157, %fd82, %fd208;
	mov.f64 	%fd209, %fd208;
	mov.u64 	%rd300, %rd299;
	@%p157 bra 	$L__BB4_109;
	setp.lt.s64 	%p158, %rd299, %rd87;
	selp.f64 	%fd209, %fd208, %fd82, %p158;
	min.s64 	%rd300, %rd299, %rd87;
$L__BB4_109:
	setp.lt.s32 	%p159, %r4, 161;
	mov.f64 	%fd210, %fd209;
	mov.u64 	%rd301, %rd300;
	@%p159 bra 	$L__BB4_113;
	ld.shared.f64 	%fd85, [_ZN6thrust24THRUST_300001_SM_1000_NS8cuda_cub4core6detail5shmemE+88];
	ld.shared.u64 	%rd90, [_ZN6thrust24THRUST_300001_SM_1000_NS8cuda_cub4core6detail5shmemE+96];
	setp.lt.f64 	%p160, %fd209, %fd85;
	mov.f64 	%fd210, %fd85;
	mov.u64 	%rd301, %rd90;
	@%p160 bra 	$L__BB4_113;
	setp.lt.f64 	%p161, %fd85, %fd209;
	mov.f64 	%fd210, %fd209;
	mov.u64 	%rd301, %rd300;
	@%p161 bra 	$L__BB4_113;
	setp.lt.s64 	%p162, %rd300, %rd90;
	selp.f64 	%fd210, %fd209, %fd85, %p162;
	min.s64 	%rd301, %rd300, %rd90;
$L__BB4_113:
	setp.lt.s32 	%p163, %r4, 193;
	mov.f64 	%fd211, %fd210;
	mov.u64 	%rd302, %rd301;
	@%p163 bra 	$L__BB4_117;
	ld.shared.f64 	%fd88, [_ZN6thrust24THRUST_300001_SM_1000_NS8cuda_cub4core6detail5shmemE+104];
	ld.shared.u64 	%rd93, [_ZN6thrust24THRUST_300001_SM_1000_NS8cuda_cub4core6detail5shmemE+112];
	setp.lt.f64 	%p164, %fd210, %fd88;
	mov.f64 	%fd211, %fd88;
	mov.u64 	%rd302, %rd93;
	@%p164 bra 	$L__BB4_117;
	setp.lt.f64 	%p165, %fd88, %fd210;
	mov.f64 	%fd211, %fd210;
	mov.u64 	%rd302, %rd301;
	@%p165 bra 	$L__BB4_117;
	setp.lt.s64 	%p166, %rd301, %rd93;
	selp.f64 	%fd211, %fd210, %fd88, %p166;
	min.s64 	%rd302, %rd301, %rd93;
$L__BB4_117:
	setp.lt.s32 	%p167, %r4, 225;
	mov.u64 	%rd332, %rd302;
	mov.f64 	%fd241, %fd211;
	@%p167 bra 	$L__BB4_208;
	ld.shared.f64 	%fd91, [_ZN6thrust24THRUST_300001_SM_1000_NS8cuda_cub4core6detail5shmemE+120];
	ld.shared.u64 	%rd96, [_ZN6thrust24THRUST_300001_SM_1000_NS8cuda_cub4core6detail5shmemE+128];
	setp.lt.f64 	%p168, %fd211, %fd91;
	mov.u64 	%rd332, %rd96;
	mov.f64 	%fd241, %fd91;
	@%p168 bra 	$L__BB4_208;
	setp.lt.f64 	%p169, %fd91, %fd211;
	mov.u64 	%rd332, %rd302;
	mov.f64 	%fd241, %fd211;
	@%p169 bra 	$L__BB4_208;
	setp.lt.s64 	%p170, %rd302, %rd96;
	selp.f64 	%fd241, %fd211, %fd91, %p170;
	min.s64 	%rd332, %rd302, %rd96;
	bra.uni 	$L__BB4_208;
$L__BB4_121:
	mov.u32 	%r35, %tid.x;
	cvt.s64.s32 	%rd185, %r2;
	add.s64 	%rd98, %rd182, %rd185;
	cvt.u64.u32 	%rd186, %r35;
	add.s64 	%rd187, %rd186, %rd185;
	cvta.to.global.u64 	%rd188, %rd181;
	shl.b64 	%rd189, %rd187, 3;
	add.s64 	%rd190, %rd188, %rd189;
	ld.global.f64 	%fd170, [%rd190];
	add.s32 	%r69, %r35, 256;
	cvt.u64.u32 	%rd191, %r69;
	ld.global.f64 	%fd171, [%rd190+2048];
	add.s32 	%r70, %r35, 512;
	cvt.u64.u32 	%rd192, %r70;
	ld.global.f64 	%fd172, [%rd190+4096];
	add.s32 	%r71, %r35, 768;
	cvt.u64.u32 	%rd193, %r71;
	ld.global.f64 	%fd173, [%rd190+6144];
	or.b32  	%r72, %r35, 1024;
	cvt.u64.u32 	%rd99, %r72;
	add.s64 	%rd320, %rd98, %rd99;
	ld.global.f64 	%fd229, [%rd190+8192];
	setp.geu.f64 	%p2, %fd170, %fd171;
	selp.f64 	%fd174, %fd170, %fd171, %p2;
	selp.b64 	%rd194, %rd186, %rd191, %p2;
	setp.geu.f64 	%p3, %fd174, %fd172;
	selp.f64 	%fd175, %fd174, %fd172, %p3;
	selp.b64 	%rd195, %rd194, %rd192, %p3;
	setp.geu.f64 	%p4, %fd175, %fd173;
	selp.f64 	%fd94, %fd175, %fd173, %p4;
	selp.b64 	%rd101, %rd195, %rd193, %p4;
	setp.lt.f64 	%p5, %fd94, %fd229;
	@%p5 bra 	$L__BB4_123;
	setp.lt.f64 	%p6, %fd229, %fd94;
	setp.lt.u64 	%p7, %rd101, %rd99;
	or.pred  	%p8, %p6, %p7;
	selp.f64 	%fd229, %fd94, %fd229, %p8;
	add.s64 	%rd196, %rd98, %rd101;
	selp.b64 	%rd320, %rd196, %rd320, %p8;
$L__BB4_123:
	setp.le.s32 	%p9, %r66, %r3;
	@%p9 bra 	$L__BB4_164;
	setp.ne.s32 	%p10, %r35, 0;
	@%p10 bra 	$L__BB4_126;
	atom.global.add.u32 	%r73, [%rd1+4], 1280;
	add.s32 	%r74, %r73, %r3;
	st.shared.u32 	[_ZN6thrust24THRUST_300001_SM_1000_NS8cuda_cub4core6detail5shmemE+152], %r74;
$L__BB4_126:
	bar.sync 	0;
	ld.shared.u32 	%r427, [_ZN6thrust24THRUST_300001_SM_1000_NS8cuda_cub4core6detail5shmemE+152];
	add.s32 	%r75, %r427, 1280;
	setp.gt.s32 	%p11, %r75, %r66;
	@%p11 bra 	$L__BB4_141;
	mov.f64 	%fd213, %fd229;
$L__BB4_128:
	cvt.s64.s32 	%rd197, %r427;
	add.s64 	%rd198, %rd186, %rd197;
	cvta.to.global.u64 	%rd199, %rd181;
	shl.b64 	%rd200, %rd198, 3;
	add.s64 	%rd201, %rd199, %rd200;
	add.s64 	%rd106, %rd198, %rd182;
	ld.global.f64 	%fd214, [%rd201];
	ld.global.f64 	%fd215, [%rd201+2048];
	ld.global.f64 	%fd216, [%rd201+4096];
	ld.global.f64 	%fd217, [%rd201+6144];
	ld.global.f64 	%fd229, [%rd201+8192];
	setp.lt.f64 	%p12, %fd213, %fd214;
	mov.u64 	%rd305, %rd106;
	@%p12 bra 	$L__BB4_130;
	setp.lt.f64 	%p13, %fd214, %fd213;
	setp.lt.s64 	%p14, %rd320, %rd106;
	or.pred  	%p15, %p13, %p14;
	selp.f64 	%fd214, %fd213, %fd214, %p15;
	selp.b64 	%rd305, %rd320, %rd106, %p15;
$L__BB4_130:
	add.s64 	%rd306, %rd106, 256;
	setp.lt.f64 	%p16, %fd214, %fd215;
	@%p16 bra 	$L__BB4_132;
	setp.lt.f64 	%p17, %fd215, %fd214;
	setp.lt.s64 	%p18, %rd305, %rd306;
	or.pred  	%p19, %p17, %p18;
	selp.f64 	%fd215, %fd214, %fd215, %p19;
	selp.b64 	%rd306, %rd305, %rd306, %p19;
$L__BB4_132:
	add.s64 	%rd207, %rd198, %rd182;
	add.s64 	%rd307, %rd207, 512;
	setp.lt.f64 	%p20, %fd215, %fd216;
	@%p20 bra 	$L__BB4_134;
	setp.lt.f64 	%p21, %fd216, %fd215;
	setp.lt.s64 	%p22, %rd306, %rd307;
	or.pred  	%p23, %p21, %p22;
	selp.f64 	%fd216, %fd215, %fd216, %p23;
	selp.b64 	%rd307, %rd306, %rd307, %p23;
$L__BB4_134:
	cvt.s64.s32 	%rd208, %r427;
	add.s64 	%rd209, %rd186, %rd208;
	add.s64 	%rd210, %rd209, %rd182;
	add.s64 	%rd308, %rd210, 768;
	setp.lt.f64 	%p24, %fd216, %fd217;
	@%p24 bra 	$L__BB4_136;
	setp.lt.f64 	%p25, %fd217, %fd216;
	setp.lt.s64 	%p26, %rd307, %rd308;
	or.pred  	%p27, %p25, %p26;
	selp.f64 	%fd217, %fd216, %fd217, %p27;
	selp.b64 	%rd308, %rd307, %rd308, %p27;
$L__BB4_136:
	add.s64 	%rd320, %rd210, 1024;
	setp.lt.f64 	%p28, %fd217, %fd229;
	@%p28 bra 	$L__BB4_138;
	setp.lt.f64 	%p29, %fd229, %fd217;
	setp.lt.s64 	%p30, %rd308, %rd320;
	or.pred  	%p31, %p29, %p30;
	selp.f64 	%fd229, %fd217, %fd229, %p31;
	selp.b64 	%rd320, %rd308, %rd320, %p31;
$L__BB4_138:
	setp.ne.s32 	%p32, %r35, 0;
	bar.sync 	0;
	@%p32 bra 	$L__BB4_140;
	atom.global.add.u32 	%r76, [%rd1+4], 1280;
	add.s32 	%r77, %r76, %r3;
	st.shared.u32 	[_ZN6thrust24THRUST_300001_SM_1000_NS8cuda_cub4core6detail5shmemE+152], %r77;
$L__BB4_140:
	bar.sync 	0;
	ld.shared.u32 	%r427, [_ZN6thrust24THRUST_300001_SM_1000_NS8cuda_cub4core6detail5shmemE+152];
	add.s32 	%r78, %r427, 1280;
	setp.le.s32 	%p33, %r78, %r66;
	mov.f64 	%fd213, %fd229;
	@%p33 bra 	$L__BB4_128;
$L__BB4_141:
	setp.le.s32 	%p34, %r66, %r427;
	@%p34 bra 	$L__BB4_164;
	sub.s32 	%r40, %r66, %r427;
	setp.ge.s32 	%p35, %r35, %r40;
	@%p35 bra 	$L__BB4_164;
	cvta.to.global.u64 	%rd122, %rd181;
	not.b32 	%r79, %r35;
	add.s32 	%r80, %r66, %r79;
	sub.s32 	%r41, %r80, %r427;
	and.b32  	%r81, %r41, 768;
	setp.eq.s32 	%p36, %r81, 768;
	mov.u32 	%r431, %r35;
	@%p36 bra 	$L__BB4_149;
	add.s32 	%r429, %r35, %r427;
	shr.u32 	%r82, %r41, 8;
	add.s32 	%r83, %r82, 1;
	and.b32  	%r84, %r83, 3;
	neg.s32 	%r428, %r84;
	mov.u32 	%r431, %r35;
$L__BB4_145:
	.pragma "nounroll";
	mov.u64 	%rd123, %rd320;
	mov.f64 	%fd114, %fd229;
	cvt.s64.s32 	%rd215, %r429;
	add.s64 	%rd124, %rd182, %rd215;
	mul.wide.s32 	%rd216, %r429, 8;
	add.s64 	%rd217, %rd122, %rd216;
	ld.global.f64 	%fd115, [%rd217];
	setp.lt.f64 	%p37, %fd114, %fd115;
	mov.f64 	%fd229, %fd115;
	mov.u64 	%rd320, %rd124;
	@%p37 bra 	$L__BB4_148;
	setp.lt.f64 	%p38, %fd115, %fd114;
	mov.f64 	%fd229, %fd114;
	mov.u64 	%rd320, %rd123;
	@%p38 bra 	$L__BB4_148;
	setp.lt.s64 	%p39, %rd123, %rd124;
	selp.f64 	%fd229, %fd114, %fd115, %p39;
	min.s64 	%rd320, %rd123, %rd124;
$L__BB4_148:
	add.s32 	%r431, %r431, 256;
	add.s32 	%r429, %r429, 256;
	add.s32 	%r428, %r428, 1;
	setp.ne.s32 	%p40, %r428, 0;
	@%p40 bra 	$L__BB4_145;
$L__BB4_149:
	setp.lt.u32 	%p41, %r41, 768;
	@%p41 bra 	$L__BB4_164;
	add.s32 	%r432, %r431, %r427;
	add.s32 	%r435, %r432, 256;
	add.s32 	%r434, %r432, 512;
	add.s32 	%r433, %r432, 768;
	add.s64 	%rd129, %rd122, 4096;
$L__BB4_151:
	cvt.s64.s32 	%rd218, %r435;
	add.s64 	%rd131, %rd182, %rd218;
	cvt.s64.s32 	%rd219, %r434;
	add.s64 	%rd132, %rd182, %rd219;
	cvt.s64.s32 	%rd220, %r433;
	add.s64 	%rd133, %rd182, %rd220;
	cvt.s64.s32 	%rd221, %r432;
	mul.wide.s32 	%rd222, %r432, 8;
	add.s64 	%rd134, %rd129, %rd222;
	add.s64 	%rd135, %rd182, %rd221;
	ld.global.f64 	%fd121, [%rd134+-4096];
	setp.lt.f64 	%p42, %fd229, %fd121;
	mov.f64 	%fd225, %fd121;
	mov.u64 	%rd316, %rd135;
	@%p42 bra 	$L__BB4_154;
	setp.lt.f64 	%p43, %fd121, %fd229;
	mov.f64 	%fd225, %fd229;
	mov.u64 	%rd316, %rd320;
	@%p43 bra 	$L__BB4_154;
	setp.lt.s64 	%p44, %rd320, %rd135;
	selp.f64 	%fd225, %fd229, %fd121, %p44;
	min.s64 	%rd316, %rd320, %rd135;
$L__BB4_154:
	ld.global.f64 	%fd124, [%rd134+-2048];
	setp.lt.f64 	%p45, %fd225, %fd124;
	mov.f64 	%fd226, %fd124;
	mov.u64 	%rd317, %rd131;
	@%p45 bra 	$L__BB4_157;
	setp.lt.f64 	%p46, %fd124, %fd225;
	mov.f64 	%fd226, %fd225;
	mov.u64 	%rd317, %rd316;
	@%p46 bra 	$L__BB4_157;
	setp.lt.s64 	%p47, %rd316, %rd131;
	selp.f64 	%fd226, %fd225, %fd124, %p47;
	min.s64 	%rd317, %rd316, %rd131;
$L__BB4_157:
	ld.global.f64 	%fd127, [%rd134];
	setp.lt.f64 	%p48, %fd226, %fd127;
	mov.f64 	%fd227, %fd127;
	mov.u64 	%rd318, %rd132;
	@%p48 bra 	$L__BB4_160;
	setp.lt.f64 	%p49, %fd127, %fd226;
	mov.f64 	%fd227, %fd226;
	mov.u64 	%rd318, %rd317;
	@%p49 bra 	$L__BB4_160;
	setp.lt.s64 	%p50, %rd317, %rd132;
	selp.f64 	%fd227, %fd226, %fd127, %p50;
	min.s64 	%rd318, %rd317, %rd132;
$L__BB4_160:
	ld.global.f64 	%fd130, [%rd134+2048];
	setp.lt.f64 	%p51, %fd227, %fd130;
	mov.f64 	%fd229, %fd130;
	mov.u64 	%rd320, %rd133;
	@%p51 bra 	$L__BB4_163;
	setp.lt.f64 	%p52, %fd130, %fd227;
	mov.f64 	%fd229, %fd227;
	mov.u64 	%rd320, %rd318;
	@%p52 bra 	$L__BB4_163;
	setp.lt.s64 	%p53, %rd318, %rd133;
	selp.f64 	%fd229, %fd227, %fd130, %p53;
	min.s64 	%rd320, %rd318, %rd133;
$L__BB4_163:
	add.s32 	%r431, %r431, 1024;
	add.s32 	%r435, %r435, 1024;
	add.s32 	%r434, %r434, 1024;
	add.s32 	%r433, %r433, 1024;
	add.s32 	%r432, %r432, 1024;
	setp.lt.s32 	%p54, %r431, %r40;
	@%p54 bra 	$L__BB4_151;
$L__BB4_164:
	// begin inline asm
	mov.u32 %r85, %laneid;
	// end inline asm
	mov.b64 	%rd223, %fd229;
	mov.b64 	{%r87, %r92}, %rd223;
	mov.b32 	%r103, 1;
	mov.b32 	%r104, 31;
	mov.b32 	%r105, -1;
	// begin inline asm
	shfl.sync.down.b32 %r86, %r87, %r103, %r104, %r105;
	// end inline asm
	// begin inline asm
	shfl.sync.down.b32 %r91, %r92, %r103, %r104, %r105;
	// end inline asm
	mov.b64 	%rd224, {%r86, %r91};
	mov.b64 	%fd134, %rd224;
	mov.b64 	{%r97, %r102}, %rd320;
	// begin inline asm
	shfl.sync.down.b32 %r96, %r97, %r103, %r104, %r105;
	// end inline asm
	// begin inline asm
	shfl.sync.down.b32 %r101, %r102, %r103, %r104, %r105;
	// end inline asm
	mov.b64 	%rd145, {%r96, %r101};
	setp.gt.s32 	%p55, %r85, 30;
	mov.f64 	%fd230, %fd229;
	mov.u64 	%rd321, %rd320;
	@%p55 bra 	$L__BB4_168;
	setp.lt.f64 	%p56, %fd229, %fd134;
	mov.f64 	%fd230, %fd134;
	mov.u64 	%rd321, %rd145;
	@%p56 bra 	$L__BB4_168;
	setp.gt.f64 	%p57, %fd229, %fd134;
	mov.f64 	%fd230, %fd229;
	mov.u64 	%rd321, %rd320;
	@%p57 bra 	$L__BB4_168;
	setp.lt.s64 	%p58, %rd320, %rd145;
	selp.f64 	%fd230, %fd229, %fd134, %p58;
	min.s64 	%rd321, %rd320, %rd145;
$L__BB4_168:
	mov.b64 	%rd225, %fd230;
	mov.b64 	{%r107, %r112}, %rd225;
	mov.b32 	%r123, 2;
	mov.b32 	%r124, 31;
	mov.b32 	%r125, -1;
	// begin inline asm
	shfl.sync.down.b32 %r106, %r107, %r123, %r124, %r125;
	// end inline asm
	// begin inline asm
	shfl.sync.down.b32 %r111, %r112, %r123, %r124, %r125;
	// end inline asm
	mov.b64 	%rd226, {%r106, %r111};
	mov.b64 	%fd137, %rd226;
	mov.b64 	{%r117, %r122}, %rd321;
	// begin inline asm
	shfl.sync.down.b32 %r116, %r117, %r123, %r124, %r125;
	// end inline asm
	// begin inline asm
	shfl.sync.down.b32 %r121, %r122, %r123, %r124, %r125;
	// end inline asm
	mov.b64 	%rd148, {%r116, %r121};
	setp.gt.s32 	%p59, %r85, 29;
	mov.f64 	%fd231, %fd230;
	mov.u64 	%rd322, %rd321;
	@%p59 bra 	$L__BB4_172;
	setp.lt.f64 	%p60, %fd230, %fd137;
	mov.f64 	%fd231, %fd137;
	mov.u64 	%rd322, %rd148;
	@%p60 bra 	$L__BB4_172;
	setp.gt.f64 	%p61, %fd230, %fd137;
	mov.f64 	%fd231, %fd230;
	mov.u64 	%rd322, %rd321;
	@%p61 bra 	$L__BB4_172;
	setp.lt.s64 	%p62, %rd321, %rd148;
	selp.f64 	%fd231, %fd230, %fd137, %p62;
	min.s64 	%rd322, %rd321, %rd148;
$L__BB4_172:
	mov.b64 	%rd227, %fd231;
	mov.b64 	{%r127, %r132}, %rd227;
	mov.b32 	%r143, 4;
	mov.b32 	%r144, 31;
	mov.b32 	%r145, -1;
	// begin inline asm
	shfl.sync.down.b32 %r126, %r127, %r143, %r144, %r145;
	// end inline asm
	// begin inline asm
	shfl.sync.down.b32 %r131, %r132, %r143, %r144, %r145;
	// end inline asm
	mov.b64 	%rd228, {%r126, %r131};
	mov.b64 	%fd140, %rd228;
	mov.b64 	{%r137, %r142}, %rd322;
	// begin inline asm
	shfl.sync.down.b32 %r136, %r137, %r143, %r144, %r145;
	// end inline asm
	// begin inline asm
	shfl.sync.down.b32 %r141, %r142, %r143, %r144, %r145;
	// end inline asm
	mov.b64 	%rd151, {%r136, %r141};
	setp.gt.s32 	%p63, %r85, 27;
	mov.f64 	%fd232, %fd231;
	mov.u64 	%rd323, %rd322;
	@%p63 bra 	$L__BB4_176;
	setp.lt.f64 	%p64, %fd231, %fd140;
	mov.f64 	%fd232, %fd140;
	mov.u64 	%rd323, %rd151;
	@%p64 bra 	$L__BB4_176;
	setp.gt.f64 	%p65, %fd231, %fd140;
	mov.f64 	%fd232, %fd231;
	mov.u64 	%rd323, %rd322;
	@%p65 bra 	$L__BB4_176;
	setp.lt.s64 	%p66, %rd322, %rd151;
	selp.f64 	%fd232, %fd231, %fd140, %p66;
	min.s64 	%rd323, %rd322, %rd151;
$L__BB4_176:
	mov.b64 	%rd229, %fd232;
	mov.b64 	{%r147, %r152}, %rd229;
	mov.b32 	%r163, 8;
	mov.b32 	%r164, 31;
	mov.b32 	%r165, -1;
	// begin inline asm
	shfl.sync.down.b32 %r146, %r147, %r163, %r164, %r165;
	// end inline asm
	// begin inline asm
	shfl.sync.down.b32 %r151, %r152, %r163, %r164, %r165;
	// end inline asm
	mov.b64 	%rd230, {%r146, %r151};
	mov.b64 	%fd143, %rd230;
	mov.b64 	{%r157, %r162}, %rd323;
	// begin inline asm
	shfl.sync.down.b32 %r156, %r157, %r163, %r164, %r165;
	// end inline asm
	// begin inline asm
	shfl.sync.down.b32 %r161, %r162, %r163, %r164, %r165;
	// end inline asm
	mov.b64 	%rd154, {%r156, %r161};
	setp.gt.s32 	%p67, %r85, 23;
	mov.f64 	%fd233, %fd232;
	mov.u64 	%rd324, %rd323;
	@%p67 bra 	$L__BB4_180;
	setp.lt.f64 	%p68, %fd232, %fd143;
	mov.f64 	%fd233, %fd143;
	mov.u64 	%rd324, %rd154;
	@%p68 bra 	$L__BB4_180;
	setp.gt.f64 	%p69, %fd232, %fd143;
	mov.f64 	%fd233, %fd232;
	mov.u64 	%rd324, %rd323;
	@%p69 bra 	$L__BB4_180;
	setp.lt.s64 	%p70, %rd323, %rd154;
	selp.f64 	%fd233, %fd232, %fd143, %p70;
	min.s64 	%rd324, %rd323, %rd154;
$L__BB4_180:
	mov.b64 	%rd231, %fd233;
	mov.b64 	{%r167, %r172}, %rd231;
	mov.b32 	%r183, 16;
	mov.b32 	%r184, 31;
	mov.b32 	%r185, -1;
	// begin inline asm
	shfl.sync.down.b32 %r166, %r167, %r183, %r184, %r185;
	// end inline asm
	// begin inline asm
	shfl.sync.down.b32 %r171, %r172, %r183, %r184, %r185;
	// end inline asm
	mov.b64 	%rd232, {%r166, %r171};
	mov.b64 	%fd146, %rd232;
	mov.b64 	{%r177, %r182}, %rd324;
	// begin inline asm
	shfl.sync.down.b32 %r176, %r177, %r183, %r184, %r185;
	// end inline asm
	// begin inline asm
	shfl.sync.down.b32 %r181, %r182, %r183, %r184, %r185;
	// end inline asm
	mov.b64 	%rd157, {%r176, %r181};
	setp.gt.s32 	%p71, %r85, 15;
	mov.f64 	%fd241, %fd233;
	mov.u64 	%rd332, %rd324;
	@%p71 bra 	$L__BB4_184;
	setp.lt.f64 	%p72, %fd233, %fd146;
	mov.f64 	%fd241, %fd146;
	mov.u64 	%rd332, %rd157;
	@%p72 bra 	$L__BB4_184;
	setp.gt.f64 	%p73, %fd233, %fd146;
	mov.f64 	%fd241, %fd233;
	mov.u64 	%rd332, %rd324;
	@%p73 bra 	$L__BB4_184;
	setp.lt.s64 	%p74, %rd324, %rd157;
	selp.f64 	%fd241, %fd233, %fd146, %p74;
	min.s64 	%rd332, %rd324, %rd157;
$L__BB4_184:
	setp.ne.s32 	%p75, %r85, 0;
	@%p75 bra 	$L__BB4_186;
	shr.u32 	%r186, %r35, 1;
	and.b32  	%r187, %r186, 496;
	mov.u32 	%r188, _ZN6thrust24THRUST_300001_SM_1000_NS8cuda_cub4core6detail5shmemE;
	add.s32 	%r189, %r188, %r187;
	st.shared.f64 	[%r189+8], %fd241;
	st.shared.u64 	[%r189+16], %rd332;
$L__BB4_186:
	bar.sync 	0;
	setp.ne.s32 	%p76, %r35, 0;
	@%p76 bra 	$L__BB4_208;
	ld.shared.f64 	%fd149, [_ZN6thrust24THRUST_300001_SM_1000_NS8cuda_cub4core6detail5shmemE+24];
	ld.shared.u64 	%rd160, [_ZN6thrust24THRUST_300001_SM_1000_NS8cuda_cub4core6detail5shmemE+32];
	setp.lt.f64 	%p77, %fd241, %fd149;
	mov.f64 	%fd235, %fd149;
	mov.u64 	%rd326, %rd160;
	@%p77 bra 	$L__BB4_190;
	setp.lt.f64 	%p78, %fd149, %fd241;
	mov.f64 	%fd235, %fd241;
	mov.u64 	%rd326, %rd332;
	@%p78 bra 	$L__BB4_190;
	setp.lt.s64 	%p79, %rd332, %rd160;
	selp.f64 	%fd235, %fd241, %fd149, %p79;
	min.s64 	%rd326, %rd332, %rd160;
$L__BB4_190:
	ld.shared.f64 	%fd152, [_ZN6thrust24THRUST_300001_SM_1000_NS8cuda_cub4core6detail5shmemE+40];
	ld.shared.u64 	%rd163, [_ZN6thrust24THRUST_300001_SM_1000_NS8cuda_cub4core6detail5shmemE+48];
	setp.lt.f64 	%p80, %fd235, %fd152;
	mov.f64 	%fd236, %fd152;
	mov.u64 	%rd327, %rd163;
	@%p80 bra 	$L__BB4_193;
	setp.lt.f64 	%p81, %fd152, %fd235;
	mov.f64 	%fd236, %fd235;
	mov.u64 	%rd327, %rd326;
	@%p81 bra 	$L__BB4_193;
	setp.lt.s64 	%p82, %rd326, %rd163;
	selp.f64 	%fd236, %fd235, %fd152, %p82;
	min.s64 	%rd327, %rd326, %rd163;
$L__BB4_193:
	ld.shared.f64 	%fd155, [_ZN6thrust24THRUST_300001_SM_1000_NS8cuda_cub4core6detail5shmemE+56];
	ld.shared.u64 	%rd166, [_ZN6thrust24THRUST_300001_SM_1000_NS8cuda_cub4core6detail5shmemE+64];
	setp.lt.f64 	%p83, %fd236, %fd155;
	mov.f64 	%fd237, %fd155;
	mov.u64 	%rd328, %rd166;
	@%p83 bra 	$L__BB4_196;
	setp.lt.f64 	%p84, %fd155, %fd236;
	mov.f64 	%fd237, %fd236;
	mov.u64 	%rd328, %rd327;
	@%p84 bra 	$L__BB4_196;
	setp.lt.s64 	%p85, %rd327, %rd166;
	selp.f64 	%fd237, %fd236, %fd155, %p85;
	min.s64 	%rd328, %rd327, %rd166;
$L__BB4_196:
	ld.shared.f64 	%fd158, [_ZN6thrust24THRUST_300001_SM_1000_NS8cuda_cub4core6detail5shmemE+72];
	ld.shared.u64 	%rd169, [_ZN6thrust24THRUST_300001_SM_1000_NS8cuda_cub4core6detail5shmemE+80];
	setp.lt.f64 	%p86, %fd237, %fd158;
	mov.f64 	%fd238, %fd158;
	mov.u64 	%rd329, %rd169;
	@%p86 bra 	$L__BB4_199;
	setp.lt.f64 	%p87, %fd158, %fd237;
	mov.f64 	%fd238, %fd237;
	mov.u64 	%rd329, %rd328;
	@%p87 bra 	$L__BB4_199;
	setp.lt.s64 	%p88, %rd328, %rd169;
	selp.f64 	%fd238, %fd237, %fd158, %p88;
	min.s64 	%rd329, %rd328, %rd169;
$L__BB4_199:
	ld.shared.f64 	%fd161, [_ZN6thrust24THRUST_300001_SM_1000_NS8cuda_cub4core6detail5shmemE+88];
	ld.shared.u64 	%rd172, [_ZN6thrust24THRUST_300001_SM_1000_NS8cuda_cub4core6detail5shmemE+96];
	setp.lt.f64 	%p89, %fd238, %fd161;
	mov.f64 	%fd239, %fd161;
	mov.u64 	%rd330, %rd172;
	@%p89 bra 	$L__BB4_202;
	setp.lt.f64 	%p90, %fd161, %fd238;
	mov.f64 	%fd239, %fd238;
	mov.u64 	%rd330, %rd329;
	@%p90 bra 	$L__BB4_202;
	setp.lt.s64 	%p91, %rd329, %rd172;
	selp.f64 	%fd239, %fd238, %fd161, %p91;
	min.s64 	%rd330, %rd329, %rd172;
$L__BB4_202:
	ld.shared.f64 	%fd164, [_ZN6thrust24THRUST_300001_SM_1000_NS8cuda_cub4core6detail5shmemE+104];
	ld.shared.u64 	%rd175, [_ZN6thrust24THRUST_300001_SM_1000_NS8cuda_cub4core6detail5shmemE+112];
	setp.lt.f64 	%p92, %fd239, %fd164;
	mov.f64 	%fd240, %fd164;
	mov.u64 	%rd331, %rd175;
	@%p92 bra 	$L__BB4_205;
	setp.lt.f64 	%p93, %fd164, %fd239;
	mov.f64 	%fd240, %fd239;
	mov.u64 	%rd331, %rd330;
	@%p93 bra 	$L__BB4_205;
	setp.lt.s64 	%p94, %rd330, %rd175;
	selp.f64 	%fd240, %fd239, %fd164, %p94;
	min.s64 	%rd331, %rd330, %rd175;
$L__BB4_205:
	ld.shared.f64 	%fd167, [_ZN6thrust24THRUST_300001_SM_1000_NS8cuda_cub4core6detail5shmemE+120];
	ld.shared.u64 	%rd178, [_ZN6thrust24THRUST_300001_SM_1000_NS8cuda_cub4core6detail5shmemE+128];
	setp.lt.f64 	%p95, %fd240, %fd167;
	mov.u64 	%rd332, %rd178;
	mov.f64 	%fd241, %fd167;
	@%p95 bra 	$L__BB4_208;
	setp.lt.f64 	%p96, %fd167, %fd240;
	mov.u64 	%rd332, %rd331;
	mov.f64 	%fd241, %fd240;
	@%p96 bra 	$L__BB4_208;
	setp.lt.s64 	%p97, %rd331, %rd178;
	selp.f64 	%fd241, %fd240, %fd167, %p97;
	min.s64 	%rd332, %rd331, %rd178;
$L__BB4_208:
	mov.u32 	%r415, %tid.x;
	setp.ne.s32 	%p214, %r415, 0;
	@%p214 bra 	$L__BB4_210;
	ld.param.u64 	%rd269, [_ZN6thrust24THRUST_300001_SM_1000_NS8cuda_cub4core6detail13_kernel_agentINS1_8__reduce11ReduceAgentINS0_12zip_iteratorIN4cuda3std3__45tupleIJNS0_10device_ptrIdEENS0_17counting_iteratorIlNS0_11use_defaultESF_SF_EEEEEEEPNSB_IJdlEEESJ_iNS1_9__extrema9arg_max_fIdlNSA_4lessIdEEEEEEJSI_SK_iN3cub18CUB_300001_SM_100013GridEvenShareIiEENSS_9GridQueueIjEESP_EEEvDpT0__param_1];
	cvta.to.global.u64 	%rd266, %rd269;
	mul.wide.u32 	%rd267, %r1, 16;
	add.s64 	%rd268, %rd266, %rd267;
	st.global.f64 	[%rd268], %fd241;
	st.global.u64 	[%rd268+8], %rd332;
$L__BB4_210:
	ret;

}
	// .globl	_ZN6thrust24THRUST_300001_SM_1000_NS8cuda_cub4core6detail13_kernel_agentINS1_8__reduce10DrainAgentIiEEJN3cub18CUB_300001_SM_10009GridQueueIjEEiEEEvDpT0_
.visible .entry _ZN6thrust24THRUST_300001_SM_1000_NS8cuda_cub4core6detail13_kernel_agentINS1_8__reduce10DrainAgentIiEEJN3cub18CUB_300001_SM_10009GridQueueIjEEiEEEvDpT0_(
	.param .align 8 .b8 _ZN6thrust24THRUST_300001_SM_1000_NS8cuda_cub4core6detail13_kernel_agentINS1_8__reduce10DrainAgentIiEEJN3cub18CUB_300001_SM_10009GridQueueIjEEiEEEvDpT0__param_0[8],
	.param .u32 _ZN6thrust24THRUST_300001_SM_1000_NS8cuda_cub4core6detail13_kernel_agentINS1_8__reduce10DrainAgentIiEEJN3cub18CUB_300001_SM_10009GridQueueIjEEiEEEvDpT0__param_1
)
.maxntid 1
{
	.reg .b32 	%r<3>;
	.reg .b64 	%rd<3>;

	ld.param.u64 	%rd1, [_ZN6thrust24THRUST_300001_SM_1000_NS8cuda_cub4core6detail13_kernel_agentINS1_8__reduce10DrainAgentIiEEJN3cub18CUB_300001_SM_10009GridQueueIjEEiEEEvDpT0__param_0];
	ld.param.u32 	%r1, [_ZN6thrust24THRUST_300001_SM_1000_NS8cuda_cub4core6detail13_kernel_agentINS1_8__reduce10DrainAgentIiEEJN3cub18CUB_300001_SM_10009GridQueueIjEEiEEEvDpT0__param_1];
	cvta.to.global.u64 	%rd2, %rd1;
	st.global.u32 	[%rd2], %r1;
	mov.b32 	%r2, 0;
	st.global.u32 	[%rd2+4], %r2;
	ret;

}
	// .globl	_ZN6thrust24THRUST_300001_SM_1000_NS8cuda_cub4core6detail13_kernel_agentINS1_8__reduce11ReduceAgentIPN4cuda3std3__45tupleIJdlEEESC_SB_iNS1_9__extrema9arg_max_fIdlNS9_4lessIdEEEEEEJSC_SC_iSH_EEEvDpT0_
.visible .entry _ZN6thrust24THRUST_300001_SM_1000_NS8cuda_cub4core6detail13_kernel_agentINS1_8__reduce11ReduceAgentIPN4cuda3std3__45tupleIJdlEEESC_SB_iNS1_9__extrema9arg_max_fIdlNS9_4lessIdEEEEEEJSC_SC_iSH_EEEvDpT0_(
	.param .u64 .ptr .align 1 _ZN6thrust24THRUST_300001_SM_1000_NS8cuda_cub4core6detail13_kernel_agentINS1_8__reduce11ReduceAgentIPN4cuda3std3__45tupleIJdlEEESC_SB_iNS1_9__extrema9arg_max_fIdlNS9_4lessIdEEEEEEJSC_SC_iSH_EEEvDpT0__param_0,
	.param .u64 .ptr .align 1 _ZN6thrust24THRUST_300001_SM_1000_NS8cuda_cub4core6detail13_kernel_agentINS1_8__reduce11ReduceAgentIPN4cuda3std3__45tupleIJdlEEESC_SB_iNS1_9__extrema9arg_max_fIdlNS9_4lessIdEEEEEEJSC_SC_iSH_EEEvDpT0__param_1,
	.param .u32 _ZN6thrust24THRUST_300001_SM_1000_NS8cuda_cub4core6detail13_kernel_agentINS1_8__reduce11ReduceAgentIPN4cuda3std3__45tupleIJdlEEESC_SB_iNS1_9__extrema9arg_max_fIdlNS9_4lessIdEEEEEEJSC_SC_iSH_EEEvDpT0__param_2,
	.param .align 1 .b8 _ZN6thrust24THRUST_300001_SM_1000_NS8cuda_cub4core6detail13_kernel_agentINS1_8__reduce11ReduceAgentIPN4cuda3std3__45tupleIJdlEEESC_SB_iNS1_9__extrema9arg_max_fIdlNS9_4lessIdEEEEEEJSC_SC_iSH_EEEvDpT0__param_3[1]
)
.maxntid 256
{
	.reg .pred 	%p<222>;
	.reg .b32 	%r<390>;
	.reg .b64 	%rd<387>;
	.reg .b64 	%fd<248>;

	ld.param.u64 	%rd186, [_ZN6thrust24THRUST_300001_SM_1000_NS8cuda_cub4core6detail13_kernel_agentINS1_8__reduce11ReduceAgentIPN4cuda3std3__45tupleIJdlEEESC_SB_iNS1_9__extrema9arg_max_fIdlNS9_4lessIdEEEEEEJSC_SC_iSH_EEEvDpT0__param_0];
	ld.param.u32 	%r37, [_ZN6thrust24THRUST_300001_SM_1000_NS8cuda_cub4core6detail13_kernel_agentINS1_8__reduce11ReduceAgentIPN4cuda3std3__45tupleIJdlEEESC_SB_iNS1_9__extrema9arg_max_fIdlNS9_4lessIdEEEEEEJSC_SC_iSH_EEEvDpT0__param_2];
	setp.eq.s32 	%p1, %r37, 0;
	@%p1 bra 	$L__BB6_211;
	setp.gt.s32 	%p2, %r37, 1279;
	@%p2 bra 	$L__BB6_121;
	mov.u32 	%r1, %tid.x;
	setp.ge.s32 	%p105, %r1, %r37;
	mov.f64 	%fd191, 0d0000000000000000;
	mov.b64 	%rd329, 0;
	mov.u32 	%r380, %r1;
	@%p105 bra 	$L__BB6_4;
	mul.wide.u32 	%rd273, %r1, 16;
	add.s64 	%rd270, %rd186, %rd273;
	// begin inline asm
	ld.global.nc.u64 %rd269, [%rd270];
	// end inline asm
	add.s64 	%rd272, %rd270, 8;
	// begin inline asm
	ld.global.nc.u64 %rd329, [%rd272];
	// end inline asm
	mov.b64 	%fd191, %rd269;
	add.s32 	%r380, %r1, 256;
$L__BB6_4:
	setp.ge.s32 	%p106, %r380, %r37;
	@%p106 bra 	$L__BB6_25;
	not.b32 	%r153, %r380;
	add.s32 	%r4, %r37, %r153;
	and.b32  	%r154, %r4, 768;
	setp.eq.s32 	%p107, %r154, 768;
	@%p107 bra 	$L__BB6_11;
	mul.wide.u32 	%rd275, %r380, 16;
	add.s64 	%rd320, %rd186, %rd275;
	shr.u32 	%r155, %r4, 8;
	add.s32 	%r156, %r155, 1;
	and.b32  	%r157, %r156, 3;
	neg.s32 	%r378, %r157;
$L__BB6_7:
	.pragma "nounroll";
	mov.u64 	%rd5, %rd329;
	mov.f64 	%fd3, %fd191;
	// begin inline asm
	ld.global.nc.u64 %rd276, [%rd320];
	// end inline asm
	add.s64 	%rd279, %rd320, 8;
	// begin inline asm
	ld.global.nc.u64 %rd278, [%rd279];
	// end inline asm
	mov.b64 	%fd4, %rd276;
	setp.lt.f64 	%p108, %fd3, %fd4;
	mov.u64 	%rd329, %rd278;
	mov.f64 	%fd191, %fd4;
	@%p108 bra 	$L__BB6_10;
	setp.gt.f64 	%p109, %fd3, %fd4;
	mov.u64 	%rd329, %rd5;
	mov.f64 	%fd191, %fd3;
	@%p109 bra 	$L__BB6_10;
	setp.lt.s64 	%p110, %rd5, %rd278;
	min.s64 	%rd329, %rd5, %rd278;
	selp.f64 	%fd191, %fd3, %fd4, %p110;
$L__BB6_10:
	add.s32 	%r380, %r380, 256;
	add.s64 	%rd320, %rd320, 4096;
	add.s32 	%r378, %r378, 1;
	setp.ne.s32 	%p111, %r378, 0;
	@%p111 bra 	$L__BB6_7;
$L__BB6_11:
	setp.lt.u32 	%p112, %r4, 768;
	@%p112 bra 	$L__BB6_25;
$L__BB6_12:
	mul.wide.s32 	%rd284, %r380, 16;
	add.s64 	%rd281, %rd186, %rd284;
	// begin inline asm
	ld.global.nc.u64 %rd280, [%rd281];
	// end inline asm
	add.s64 	%rd283, %rd281, 8;
	// begin inline asm
	ld.global.nc.u64 %rd282, [%rd283];
	// end inline asm
	mov.b64 	%fd10, %rd280;
	setp.lt.f64 	%p113, %fd191, %fd10;
	mov.u64 	%rd326, %rd282;
	mov.f64 	%fd188, %fd10;
	@%p113 bra 	$L__BB6_15;
	setp.gt.f64 	%p114, %fd191, %fd10;
	mov.u64 	%rd326, %rd329;
	mov.f64 	%fd188, %fd191;
	@%p114 bra 	$L__BB6_15;
	setp.lt.s64 	%p115, %rd329, %rd282;
	min.s64 	%rd326, %rd329, %rd282;
	selp.f64 	%fd188, %fd191, %fd10, %p115;
$L__BB6_15:
	add.s64 	%rd286, %rd281, 4096;
	// begin inline asm
	ld.global.nc.u64 %rd285, [%rd286];
	// end inline asm
	add.s64 	%rd288, %rd281, 4104;
	// begin inline asm
	ld.global.nc.u64 %rd287, [%rd288];
	// end inline asm
	mov.b64 	%fd13, %rd285;
	setp.lt.f64 	%p116, %fd188, %fd13;
	mov.u64 	%rd327, %rd287;
	mov.f64 	%fd189, %fd13;
	@%p116 bra 	$L__BB6_18;
	setp.gt.f64 	%p117, %fd188, %fd13;
	mov.u64 	%rd327, %rd326;
	mov.f64 	%fd189, %fd188;
	@%p117 bra 	$L__BB6_18;
	setp.lt.s64 	%p118, %rd326, %rd287;
	min.s64 	%rd327, %rd326, %rd287;
	selp.f64 	%fd189, %fd188, %fd13, %p118;
$L__BB6_18:
	add.s64 	%rd290, %rd281, 8192;
	// begin inline asm
	ld.global.nc.u64 %rd289, [%rd290];
	// end inline asm
	add.s64 	%rd292, %rd281, 8200;
	// begin inline asm
	ld.global.nc.u64 %rd291, [%rd292];
	// end inline asm
	mov.b64 	%fd16, %rd289;
	setp.lt.f64 	%p119, %fd189, %fd16;
	mov.u64 	%rd328, %rd291;
	mov.f64 	%fd190, %fd16;
	@%p119 bra 	$L__BB6_21;
	setp.gt.f64 	%p120, %fd189, %fd16;
	mov.u64 	%rd328, %rd327;
	mov.f64 	%fd190, %fd189;
	@%p120 bra 	$L__BB6_21;
	setp.lt.s64 	%p121, %rd327, %rd291;
	min.s64 	%rd328, %rd327, %rd291;
	selp.f64 	%fd190, %fd189, %fd16, %p121;
$L__BB6_21:
	add.s64 	%rd294, %rd281, 12288;
	// begin inline asm
	ld.global.nc.u64 %rd293, [%rd294];
	// end inline asm
	add.s64 	%rd296, %rd281, 12296;
	// begin inline asm
	ld.global.nc.u64 %rd295, [%rd296];
	// end inline asm
	mov.b64 	%fd19, %rd293;
	setp.lt.f64 	%p122, %fd190, %fd19;
	mov.u64 	%rd329, %rd295;
	mov.f64 	%fd191, %fd19;
	@%p122 bra 	$L__BB6_24;
	setp.gt.f64 	%p123, %fd190, %fd19;
	mov.u64 	%rd329, %rd328;
	mov.f64 	%fd191, %fd190;
	@%p123 bra 	$L__BB6_24;
	setp.lt.s64 	%p124, %rd328, %rd295;
	min.s64 	%rd329, %rd328, %rd295;
	selp.f64 	%fd191, %fd190, %fd19, %p124;
$L__BB6_24:
	add.s32 	%r380, %r380, 1024;
	setp.lt.s32 	%p125, %r380, %r37;
	@%p125 bra 	$L__BB6_12;
$L__BB6_25:
	setp.lt.s32 	%p126, %r37, 256;
	@%p126 bra 	$L__BB6_70;
	// begin inline asm
	mov.u32 %r271, %laneid;
	// end inline asm
	mov.b64 	%rd307, %fd191;
	mov.b64 	{%r273, %r278}, %rd307;
	mov.b32 	%r289, 1;
	mov.b32 	%r290, 31;
	mov.b32 	%r291, -1;
	// begin inline asm
	shfl.sync.down.b32 %r272, %r273, %r289, %r290, %r291;
	// end inline asm
	// begin inline asm
	shfl.sync.down.b32 %r277, %r278, %r289, %r290, %r291;
	// end inline asm
	mov.b64 	%rd308, {%r272, %r277};
	mov.b64 	%fd23, %rd308;
	mov.b64 	{%r283, %r288}, %rd329;
	// begin inline asm
	shfl.sync.down.b32 %r282, %r283, %r289, %r290, %r291;
	// end inline asm
	// begin inline asm
	shfl.sync.down.b32 %r287, %r288, %r289, %r290, %r291;
	// end inline asm
	mov.b64 	%rd27, {%r282, %r287};
	setp.gt.s32 	%p178, %r271, 30;
	mov.u64 	%rd331, %rd329;
	mov.f64 	%fd193, %fd191;
	@%p178 bra 	$L__BB6_30;
	setp.lt.f64 	%p179, %fd191, %fd23;
	mov.u64 	%rd331, %rd27;
	mov.f64 	%fd193, %fd23;
	@%p179 bra 	$L__BB6_30;
	setp.gt.f64 	%p180, %fd191, %fd23;
	mov.u64 	%rd331, %rd329;
	mov.f64 	%fd193, %fd191;
	@%p180 bra 	$L__BB6_30;
	setp.lt.s64 	%p181, %rd329, %rd27;
	min.s64 	%rd331, %rd329, %rd27;
	selp.f64 	%fd193, %fd191, %fd23, %p181;
$L__BB6_30:
	mov.b64 	%rd309, %fd193;
	mov.b64 	{%r293, %r298}, %rd309;
	mov.b32 	%r309, 2;
	mov.b32 	%r310, 31;
	mov.b32 	%r311, -1;
	// begin inline asm
	shfl.sync.down.b32 %r292, %r293, %r309, %r310, %r311;
	// end inline asm
	// begin inline asm
	shfl.sync.down.b32 %r297, %r298, %r309, %r310, %r311;
	// end inline asm
	mov.b64 	%rd310, {%r292, %r297};
	mov.b64 	%fd26, %rd310;
	mov.b64 	{%r303, %r308}, %rd331;
	// begin inline asm
	shfl.sync.down.b32 %r302, %r303, %r309, %r310, %r311;
	// end inline asm
	// begin inline asm
	shfl.sync.down.b32 %r307, %r308, %r309, %r310, %r311;
	// end inline asm
	mov.b64 	%rd30, {%r302, %r307};
	setp.gt.s32 	%p182, %r271, 29;
	mov.u64 	%rd332, %rd331;
	mov.f64 	%fd194, %fd193;
	@%p182 bra 	$L__BB6_34;
	setp.lt.f64 	%p183, %fd193, %fd26;
	mov.u64 	%rd332, %rd30;
	mov.f64 	%fd194, %fd26;
	@%p183 bra 	$L__BB6_34;
	setp.gt.f64 	%p184, %fd193, %fd26;
	mov.u64 	%rd332, %rd331;
	mov.f64 	%fd194, %fd193;
	@%p184 bra 	$L__BB6_34;
	setp.lt.s64 	%p185, %rd331, %rd30;
	min.s64 	%rd332, %rd331, %rd30;
	selp.f64 	%fd194, %fd193, %fd26, %p185;
$L__BB6_34:
	mov.b64 	%rd311, %fd194;
	mov.b64 	{%r313, %r318}, %rd311;
	mov.b32 	%r329, 4;
	mov.b32 	%r330, 31;
	mov.b32 	%r331, -1;
	// begin inline asm
	shfl.sync.down.b32 %r312, %r313, %r329, %r330, %r331;
	// end inline asm
	// begin inline asm
	shfl.sync.down.b32 %r317, %r318, %r329, %r330, %r331;
	// end inline asm
	mov.b64 	%rd312, {%r312, %r317};
	mov.b64 	%fd29, %rd312;
	mov.b64 	{%r323, %r328}, %rd332;
	// begin inline asm
	shfl.sync.down.b32 %r322, %r323, %r329, %r330, %r331;
	// end inline asm
	// begin inline asm
	shfl.sync.down.b32 %r327, %r328, %r329, %r330, %r331;
	// end inline asm
	mov.b64 	%rd33, {%r322, %r327};
	setp.gt.s32 	%p186, %r271, 27;
	mov.u64 	%rd333, %rd332;
	mov.f64 	%fd195, %fd194;
	@%p186 bra 	$L__BB6_38;
	setp.lt.f64 	%p187, %fd194, %fd29;
	mov.u64 	%rd333, %rd33;
	mov.f64 	%fd195, %fd29;
	@%p187 bra 	$L__BB6_38;
	setp.gt.f64 	%p188, %fd194, %fd29;
	mov.u64 	%rd333, %rd332;
	mov.f64 	%fd195, %fd194;
	@%p188 bra 	$L__BB6_38;
	setp.lt.s64 	%p189, %rd332, %rd33;
	min.s64 	%rd333, %rd332, %rd33;
	selp.f64 	%fd195, %fd194, %fd29, %p189;
$L__BB6_38:
	mov.b64 	%rd313, %fd195;
	mov.b64 	{%r333, %r338}, %rd313;
	mov.b32 	%r349, 8;
	mov.b32 	%r350, 31;
	mov.b32 	%r351, -1;
	// begin inline asm
	shfl.sync.down.b32 %r332, %r333, %r349, %r350, %r351;
	// end inline asm
	// begin inline asm
	shfl.sync.down.b32 %r337, %r338, %r349, %r350, %r351;
	// end inline asm
	mov.b64 	%rd314, {%r332, %r337};
	mov.b64 	%fd32, %rd314;
	mov.b64 	{%r343, %r348}, %rd333;
	// begin inline asm
	shfl.sync.down.b32 %r342, %r343, %r349, %r350, %r351;
	// end inline asm
	// begin inline asm
	shfl.sync.down.b32 %r347, %r348, %r349, %r350, %r351;
	// end inline asm
	mov.b64 	%rd36, {%r342, %r347};
	setp.gt.s32 	%p190, %r271, 23;
	mov.u64 	%rd334, %rd333;
	mov.f64 	%fd196, %fd195;
	@%p190 bra 	$L__BB6_42;
	setp.lt.f64 	%p191, %fd195, %fd32;
	mov.u64 	%rd334, %rd36;
	mov.f64 	%fd196, %fd32;
	@%p191 bra 	$L__BB6_42;
	setp.gt.f64 	%p192, %fd195, %fd32;
	mov.u64 	%rd334, %rd333;
	mov.f64 	%fd196, %fd195;
	@%p192 bra 	$L__BB6_42;
	setp.lt.s64 	%p193, %rd333, %rd36;
	min.s64 	%rd334, %rd333, %rd36;
	selp.f64 	%fd196, %fd195, %fd32, %p193;
$L__BB6_42:
	mov.b64 	%rd315, %fd196;
	mov.b64 	{%r353, %r358}, %rd315;
	mov.b32 	%r369, 16;
	mov.b32 	%r370, 31;
	mov.b32 	%r371, -1;
	// begin inline asm
	shfl.sync.down.b32 %r352, %r353, %r369, %r370, %r371;
	// end inline asm
	// begin inline asm
	shfl.sync.down.b32 %r357, %r358, %r369, %r370, %r371;
	// end inline asm
	mov.b64 	%rd316, {%r352, %r357};
	mov.b64 	%fd35, %rd316;
	mov.b64 	{%r363, %r368}, %rd334;
	// begin inline asm
	shfl.sync.down.b32 %r362, %r363, %r369, %r370, %r371;
	// end inline asm
	// begin inline asm
	shfl.sync.down.b32 %r367, %r368, %r369, %r370, %r371;
	// end inline asm
	mov.b64 	%rd39, {%r362, %r367};
	setp.gt.s32 	%p194, %r271, 15;
	mov.u64 	%rd386, %rd334;
	mov.f64 	%fd247, %fd196;
	@%p194 bra 	$L__BB6_46;
	setp.lt.f64 	%p195, %fd196, %fd35;
	mov.u64 	%rd386, %rd39;
	mov.f64 	%fd247, %fd35;
	@%p195 bra 	$L__BB6_46;
	setp.gt.f64 	%p196, %fd196, %fd35;
	mov.u64 	%rd386, %rd334;
	mov.f64 	%fd247, %fd196;
	@%p196 bra 	$L__BB6_46;
	setp.lt.s64 	%p197, %rd334, %rd39;
	min.s64 	%rd386, %rd334, %rd39;
	selp.f64 	%fd247, %fd196, %fd35, %p197;
$L__BB6_46:
	setp.ne.s32 	%p198, %r271, 0;
	@%p198 bra 	$L__BB6_48;
	shr.u32 	%r372, %r1, 1;
	and.b32  	%r373, %r372, 496;
	mov.u32 	%r374, _ZN6thrust24THRUST_300001_SM_1000_NS8cuda_cub4core6detail5shmemE;
	add.s32 	%r375, %r374, %r373;
	st.shared.f64 	[%r375+8], %fd247;
	st.shared.u64 	[%r375+16], %rd386;
$L__BB6_48:
	bar.sync 	0;
	setp.ne.s32 	%p199, %r1, 0;
	@%p199 bra 	$L__BB6_209;
	ld.shared.f64 	%fd38, [_ZN6thrust24THRUST_300001_SM_1000_NS8cuda_cub4core6detail5shmemE+24];
	ld.shared.u64 	%rd42, [_ZN6thrust24THRUST_300001_SM_1000_NS8cuda_cub4core6detail5shmemE+32];
	setp.lt.f64 	%p200, %fd247, %fd38;
	mov.u64 	%rd336, %rd42;
	mov.f64 	%fd198, %fd38;
	@%p200 bra 	$L__BB6_52;
	setp.lt.f64 	%p201, %fd38, %fd247;
	mov.u64 	%rd336, %rd386;
	mov.f64 	%fd198, %fd247;
	@%p201 bra 	$L__BB6_52;
	setp.lt.s64 	%p202, %rd386, %rd42;
	min.s64 	%rd336, %rd386, %rd42;
	selp.f64 	%fd198, %fd247, %fd38, %p202;
$L__BB6_52:
	ld.shared.f64 	%fd41, [_ZN6thrust24THRUST_300001_SM_1000_NS8cuda_cub4core6detail5shmemE+40];
	ld.shared.u64 	%rd45, [_ZN6thrust24THRUST_300001_SM_1000_NS8cuda_cub4core6detail5shmemE+48];
	setp.lt.f64 	%p203, %fd198, %fd41;
	mov.u64 	%rd337, %rd45;
	mov.f64 	%fd199, %fd41;
	@%p203 bra 	$L__BB6_55;
	setp.lt.f64 	%p204, %fd41, %fd198;
	mov.u64 	%rd337, %rd336;
	mov.f64 	%fd199, %fd198;
	@%p204 bra 	$L__BB6_55;
	setp.lt.s64 	%p205, %rd336, %rd45;
	min.s64 	%rd337, %rd336, %rd45;
	selp.f64 	%fd199, %fd198, %fd41, %p205;
$L__BB6_55:
	ld.shared.f64 	%fd44, [_ZN6thrust24THRUST_300001_SM_1000_NS8cuda_cub4core6detail5shmemE+56];
	ld.shared.u64 	%rd48, [_ZN6thrust24THRUST_300001_SM_1000_NS8cuda_cub4core6detail5shmemE+64];
	setp.lt.f64 	%p206, %fd199, %fd44;
	mov.u64 	%rd338, %rd48;
	mov.f64 	%fd200, %fd44;
	@%p206 bra 	$L__BB6_58;
	setp.lt.f64 	%p207, %fd44, %fd199;
	mov.u64 	%rd338, %rd337;
	mov.f64 	%fd200, %fd199;
	@%p207 bra 	$L__BB6_58;
	setp.lt.s64 	%p208, %rd337, %rd48;
	min.s64 	%rd338, %rd337, %rd48;
	selp.f64 	%fd200, %fd199, %fd44, %p208;
$L__BB6_58:
	ld.shared.f64 	%fd47, [_ZN6thrust24THRUST_300001_SM_1000_NS8cuda_cub4core6detail5shmemE+72];
	ld.shared.u64 	%rd51, [_ZN6thrust24THRUST_300001_SM_1000_NS8cuda_cub4core6detail5shmemE+80];
	setp.lt.f64 	%p209, %fd200, %fd47;
	mov.u64 	%rd339, %rd51;
	mov.f64 	%fd201, %fd47;
	@%p209 bra 	$L__BB6_61;
	setp.lt.f64 	%p210, %fd47, %fd200;
	mov.u64 	%rd339, %rd338;
	mov.f64 	%fd201, %fd200;
	@%p210 bra 	$L__BB6_61;
	setp.lt.s64 	%p211, %rd338, %rd51;
	min.s64 	%rd339, %rd338, %rd51;
	selp.f64 	%fd201, %fd200, %fd47, %p211;
$L__BB6_61:
	ld.shared.f64 	%fd50, [_ZN6thrust24THRUST_300001_SM_1000_NS8cuda_cub4core6detail5shmemE+88];
	ld.shared.u64 	%rd54, [_ZN6thrust24THRUST_300001_SM_1000_NS8cuda_cub4core6detail5shmemE+96];
	setp.lt.f64 	%p212, %fd201, %fd50;
	mov.u64 	%rd340, %rd54;
	mov.f64 	%fd202, %fd50;
	@%p212 bra 	$L__BB6_64;
	setp.lt.f64 	%p213, %fd50, %fd201;
	mov.u64 	%rd340, %rd339;
	mov.f64 	%fd202, %fd201;
	@%p213 bra 	$L__BB6_64;
	setp.lt.s64 	%p214, %rd339, %rd54;
	min.s64 	%rd340, %rd339, %rd54;
	selp.f64 	%fd202, %fd201, %fd50, %p214;
$L__BB6_64:
	ld.shared.f64 	%fd53, [_ZN6thrust24THRUST_300001_SM_1000_NS8cuda_cub4core6detail5shmemE+104];
	ld.shared.u64 	%rd57, [_ZN6thrust24THRUST_300001_SM_1000_NS8cuda_cub4core6detail5shmemE+112];
	setp.lt.f64 	%p215, %fd202, %fd53;
	mov.u64 	%rd341, %rd57;
	mov.f64 	%fd203, %fd53;
	@%p215 bra 	$L__BB6_67;
	setp.lt.f64 	%p216, %fd53, %fd202;
	mov.u64 	%rd341, %rd340;
	mov.f64 	%fd203, %fd202;
	@%p216 bra 	$L__BB6_67;
	setp.lt.s64 	%p217, %rd340, %rd57;
	min.s64 	%rd341, %rd340, %rd57;
	selp.f64 	%fd203, %fd202, %fd53, %p217;
$L__BB6_67:
	ld.shared.f64 	%fd56, [_ZN6thrust24THRUST_300001_SM_1000_NS8cuda_cub4core6detail5shmemE+120];
	ld.shared.u64 	%rd60, [_ZN6thrust24THRUST_300001_SM_1000_NS8cuda_cub4core6detail5shmemE+128];
	setp.lt.f64 	%p218, %fd203, %fd56;
	mov.u64 	%rd386, %rd60;
	mov.f64 	%fd247, %fd56;
	@%p218 bra 	$L__BB6_209;
	setp.lt.f64 	%p219, %fd56, %fd203;
	mov.u64 	%rd386, %rd341;
	mov.f64 	%fd247, %fd203;
	@%p219 bra 	$L__BB6_209;
	setp.lt.s64 	%p220, %rd341, %rd60;
	min.s64 	%rd386, %rd341, %rd60;
	selp.f64 	%fd247, %fd203, %fd56, %p220;
	bra.uni 	$L__BB6_209;
$L__BB6_70:
	// begin inline asm
	mov.u32 %r158, %laneid;
	// end inline asm
	and.b32  	%r179, %r1, 992;
	add.s32 	%r180, %r179, 32;
	setp.gt.s32 	%p127, %r180, %r37;
	not.b32 	%r181, %r179;
	add.s32 	%r182, %r37, %r181;
	selp.b32 	%r177, %r182, 31, %p127;
	mov.b64 	%rd297, %fd191;
	mov.b64 	{%r160, %r165}, %rd297;
	mov.b32 	%r176, 1;
	mov.b32 	%r178, -1;
	// begin inline asm
	shfl.sync.down.b32 %r159, %r160, %r176, %r177, %r178;
	// end inline asm
	// begin inline asm
	shfl.sync.down.b32 %r164, %r165, %r176, %r177, %r178;
	// end inline asm
	mov.b64 	%rd298, {%r159, %r164};
	mov.b64 	%fd58, %rd298;
	mov.b64 	{%r170, %r175}, %rd329;
	// begin inline asm
	shfl.sync.down.b32 %r169, %r170, %r176, %r177, %r178;
	// end inline asm
	// begin inline asm
	shfl.sync.down.b32 %r174, %r175, %r176, %r177, %r178;
	// end inline asm
	mov.b64 	%rd62, {%r169, %r174};
	setp.ge.s32 	%p128, %r158, %r177;
	mov.u64 	%rd342, %rd329;
	mov.f64 	%fd204, %fd191;
	@%p128 bra 	$L__BB6_74;
	setp.lt.f64 	%p129, %fd191, %fd58;
	mov.u64 	%rd342, %rd62;
	mov.f64 	%fd204, %fd58;
	@%p129 bra 	$L__BB6_74;
	setp.gt.f64 	%p130, %fd191, %fd58;
	mov.u64 	%rd342, %rd329;
	mov.f64 	%fd204, %fd191;
	@%p130 bra 	$L__BB6_74;
	setp.lt.s64 	%p131, %rd329, %rd62;
	min.s64 	%rd342, %rd329, %rd62;
	selp.f64 	%fd204, %fd191, %fd58, %p131;
$L__BB6_74:
	mov.b64 	%rd299, %fd204;
	mov.b64 	{%r184, %r189}, %rd299;
	mov.b32 	%r200, 2;
	mov.b32 	%r202, -1;
	// begin inline asm
	shfl.sync.down.b32 %r183, %r184, %r200, %r177, %r202;
	// end inline asm
	// begin inline asm
	shfl.sync.down.b32 %r188, %r189, %r200, %r177, %r202;
	// end inline asm
	mov.b64 	%rd300, {%r183, %r188};
	mov.b64 	%fd61, %rd300;
	mov.b64 	{%r194, %r199}, %rd342;
	// begin inline asm
	shfl.sync.down.b32 %r193, %r194, %r200, %r177, %r202;
	// end inline asm
	// begin inline asm
	shfl.sync.down.b32 %r198, %r199, %r200, %r177, %r202;
	// end inline asm
	mov.b64 	%rd65, {%r193, %r198};
	add.s32 	%r203, %r158, 2;
	setp.gt.s32 	%p132, %r203, %r177;
	mov.u64 	%rd343, %rd342;
	mov.f64 	%fd205, %fd204;
	@%p132 bra 	$L__BB6_78;
	setp.lt.f64 	%p133, %fd204, %fd61;
	mov.u64 	%rd343, %rd65;
	mov.f64 	%fd205, %fd61;
	@%p133 bra 	$L__BB6_78;
	setp.gt.f64 	%p134, %fd204, %fd61;
	mov.u64 	%rd343, %rd342;
	mov.f64 	%fd205, %fd204;
	@%p134 bra 	$L__BB6_78;
	setp.lt.s64 	%p135, %rd342, %rd65;
	min.s64 	%rd343, %rd342, %rd65;
	selp.f64 	%fd205, %fd204, %fd61, %p135;
$L__BB6_78:
	mov.b64 	%rd301, %fd205;
	mov.b64 	{%r205, %r210}, %rd301;
	mov.b32 	%r221, 4;
	mov.b32 	%r223, -1;
	// begin inline asm
	shfl.sync.down.b32 %r204, %r205, %r221, %r177, %r223;
	// end inline asm
	// begin inline asm
	shfl.sync.down.b32 %r209, %r210, %r221, %r177, %r223;
	// end inline asm
	mov.b64 	%rd302, {%r204, %r209};
	mov.b64 	%fd64, %rd302;
	mov.b64 	{%r215, %r220}, %rd343;
	// begin inline asm
	shfl.sync.down.b32 %r214, %r215, %r221, %r177, %r223;
	// end inline asm
	// begin inline asm
	shfl.sync.down.b32 %r219, %r220, %r221, %r177, %r223;
	// end inline asm
	mov.b64 	%rd68, {%r214, %r219};
	add.s32 	%r224, %r158, 4;
	setp.gt.s32 	%p136, %r224, %r177;
	mov.u64 	%rd344, %rd343;
	mov.f64 	%fd206, %fd205;
	@%p136 bra 	$L__BB6_82;
	setp.lt.f64 	%p137, %fd205, %fd64;
	mov.u64 	%rd344, %rd68;
	mov.f64 	%fd206, %fd64;
	@%p137 bra 	$L__BB6_82;
	setp.gt.f64 	%p138, %fd205, %fd64;
	mov.u64 	%rd344, %rd343;
	mov.f64 	%fd206, %fd205;
	@%p138 bra 	$L__BB6_82;
	setp.lt.s64 	%p139, %rd343, %rd68;
	min.s64 	%rd344, %rd343, %rd68;
	selp.f64 	%fd206, %fd205, %fd64, %p139;
$L__BB6_82:
	mov.b64 	%rd303, %fd206;
	mov.b64 	{%r226, %r231}, %rd303;
	mov.b32 	%r242, 8;
	mov.b32 	%r244, -1;
	// begin inline asm
	shfl.sync.down.b32 %r225, %r226, %r242, %r177, %r244;
	// end inline asm
	// begin inline asm
	shfl.sync.down.b32 %r230, %r231, %r242, %r177, %r244;
	// end inline asm
	mov.b64 	%rd304, {%r225, %r230};
	mov.b64 	%fd67, %rd304;
	mov.b64 	{%r236, %r241}, %rd344;
	// begin inline asm
	shfl.sync.down.b32 %r235, %r236, %r242, %r177, %r244;
	// end inline asm
	// begin inline asm
	shfl.sync.down.b32 %r240, %r241, %r242, %r177, %r244;
	// end inline asm
	mov.b64 	%rd71, {%r235, %r240};
	add.s32 	%r245, %r158, 8;
	setp.gt.s32 	%p140, %r245, %r177;
	mov.u64 	%rd345, %rd344;
	mov.f64 	%fd207, %fd206;
	@%p140 bra 	$L__BB6_86;
	setp.lt.f64 	%p141, %fd206, %fd67;
	mov.u64 	%rd345, %rd71;
	mov.f64 	%fd207, %fd67;
	@%p141 bra 	$L__BB6_86;
	setp.gt.f64 	%p142, %fd206, %fd67;
	mov.u64 	%rd345, %rd344;
	mov.f64 	%fd207, %fd206;
	@%p142 bra 	$L__BB6_86;
	setp.lt.s64 	%p143, %rd344, %rd71;
	min.s64 	%rd345, %rd344, %rd71;
	selp.f64 	%fd207, %fd206, %fd67, %p143;
$L__BB6_86:
	mov.b64 	%rd305, %fd207;
	mov.b64 	{%r247, %r252}, %rd305;
	mov.b32 	%r263, 16;
	mov.b32 	%r265, -1;
	// begin inline asm
	shfl.sync.down.b32 %r246, %r247, %r263, %r177, %r265;
	// end inline asm
	// begin inline asm
	shfl.sync.down.b32 %r251, %r252, %r263, %r177, %r265;
	// end inline asm
	mov.b64 	%rd306, {%r246, %r251};
	mov.b64 	%fd70, %rd306;
	mov.b64 	{%r257, %r262}, %rd345;
	// begin inline asm
	shfl.sync.down.b32 %r256, %r257, %r263, %r177, %r265;
	// end inline asm
	// begin inline asm
	shfl.sync.down.b32 %r261, %r262, %r263, %r177, %r265;
	// end inline asm
	mov.b64 	%rd74, {%r256, %r261};
	add.s32 	%r266, %r158, 16;
	setp.gt.s32 	%p144, %r266, %r177;
	mov.u64 	%rd386, %rd345;
	mov.f64 	%fd247, %fd207;
	@%p144 bra 	$L__BB6_90;
	setp.lt.f64 	%p145, %fd207, %fd70;
	mov.u64 	%rd386, %rd74;
	mov.f64 	%fd247, %fd70;
	@%p145 bra 	$L__BB6_90;
	setp.gt.f64 	%p146, %fd207, %fd70;
	mov.u64 	%rd386, %rd345;
	mov.f64 	%fd247, %fd207;
	@%p146 bra 	$L__BB6_90;
	setp.lt.s64 	%p147, %rd345, %rd74;
	min.s64 	%rd386, %rd345, %rd74;
	selp.f64 	%fd247, %fd207, %fd70, %p147;
$L__BB6_90:
	setp.ne.s32 	%p148, %r158, 0;
	@%p148 bra 	$L__BB6_92;
	shr.u32 	%r267, %r1, 1;
	and.b32  	%r268, %r267, 496;
	mov.u32 	%r269, _ZN6thrust24THRUST_300001_SM_1000_NS8cuda_cub4core6detail5shmemE;
	add.s32 	%r270, %r269, %r268;
	st.shared.f64 	[%r270+8], %fd247;
	st.shared.u64 	[%r270+16], %rd386;
$L__BB6_92:
	bar.sync 	0;
	setp.ne.s32 	%p149, %r1, 0;
	@%p149 bra 	$L__BB6_209;
	setp.lt.s32 	%p150, %r37, 33;
	mov.f64 	%fd209, %fd247;
	mov.u64 	%rd347, %rd386;
	@%p150 bra 	$L__BB6_97;
	ld.shared.f64 	%fd73, [_ZN6thrust24THRUST_300001_SM_1000_NS8cuda_cub4core6detail5shmemE+24];
	ld.shared.u64 	%rd77, [_ZN6thrust24THRUST_300001_SM_1000_NS8cuda_cub4core6detail5shmemE+32];
	setp.lt.f64 	%p151, %fd247, %fd73;
	mov.f64 	%fd209, %fd73;
	mov.u64 	%rd347, %rd77;
	@%p151 bra 	$L__BB6_97;
	setp.lt.f64 	%p152, %fd73, %fd247;
	mov.f64 	%fd209, %fd247;
	mov.u64 	%rd347, %rd386;
	@%p152 bra 	$L__BB6_97;
	setp.lt.s64 	%p153, %rd386, %rd77;
	min.s64 	%rd347, %rd386, %rd77;
	selp.f64 	%fd209, %fd247, %fd73, %p153;
$L__BB6_97:
	setp.lt.s32 	%p154, %r37, 65;
	mov.f64 	%fd210, %fd209;
	mov.u64 	%rd348, %rd347;
	@%p154 bra 	$L__BB6_101;
	ld.shared.f64 	%fd76, [_ZN6thrust24THRUST_300001_SM_1000_NS8cuda_cub4core6detail5shmemE+40];
	ld.shared.u64 	%rd80, [_ZN6thrust24THRUST_300001_SM_1000_NS8cuda_cub4core6detail5shmemE+48];
	setp.lt.f64 	%p155, %fd209, %fd76;
	mov.f64 	%fd210, %fd76;
	mov.u64 	%rd348, %rd80;
	@%p155 bra 	$L__BB6_101;
	setp.lt.f64 	%p156, %fd76, %fd209;
	mov.f64 	%fd210, %fd209;
	mov.u64 	%rd348, %rd347;
	@%p156 bra 	$L__BB6_101;
	setp.lt.s64 	%p157, %rd347, %rd80;
	selp.f64 	%fd210, %fd209, %fd76, %p157;
	min.s64 	%rd348, %rd347, %rd80;
$L__BB6_101:
	setp.lt.s32 	%p158, %r37, 97;
	mov.f64 	%fd211, %fd210;
	mov.u64 	%rd349, %rd348;
	@%p158 bra 	$L__BB6_105;
	ld.shared.f64 	%fd79, [_ZN6thrust24THRUST_300001_SM_1000_NS8cuda_cub4core6detail5shmemE+56];
	ld.shared.u64 	%rd83, [_ZN6thrust24THRUST_300001_SM_1000_NS8cuda_cub4core6detail5shmemE+64];
	setp.lt.f64 	%p159, %fd210, %fd79;
	mov.f64 	%fd211, %fd79;
	mov.u64 	%rd349, %rd83;
	@%p159 bra 	$L__BB6_105;
	setp.lt.f64 	%p160, %fd79, %fd210;
	mov.f64 	%fd211, %fd210;
	mov.u64 	%rd349, %rd348;
	@%p160 bra 	$L__BB6_105;
	setp.lt.s64 	%p161, %rd348, %rd83;
	selp.f64 	%fd211, %fd210, %fd79, %p161;
	min.s64 	%rd349, %rd348, %rd83;
$L__BB6_105:
	setp.lt.s32 	%p162, %r37, 129;
	mov.f64 	%fd212, %fd211;
	mov.u64 	%rd350, %rd349;
	@%p162 bra 	$L__BB6_109;
	ld.shared.f64 	%fd82, [_ZN6thrust24THRUST_300001_SM_1000_NS8cuda_cub4core6detail5shmemE+72];
	ld.shared.u64 	%rd86, [_ZN6thrust24THRUST_300001_SM_1000_NS8cuda_cub4core6detail5shmemE+80];
	setp.lt.f64 	%p163, %fd211, %fd82;
	mov.f64 	%fd212, %fd82;
	mov.u64 	%rd350, %rd86;
	@%p163 bra 	$L__BB6_109;
	setp.lt.f64 	%p164, %fd82, %fd211;
	mov.f64 	%fd212, %fd211;
	mov.u64 	%rd350, %rd349;
	@%p164 bra 	$L__BB6_109;
	setp.lt.s64 	%p165, %rd349, %rd86;
	selp.f64 	%fd212, %fd211, %fd82, %p165;
	min.s64 	%rd350, %rd349, %rd86;
$L__BB6_109:
	setp.lt.s32 	%p166, %r37, 161;
	mov.f64 	%fd213, %fd212;
	mov.u64 	%rd351, %rd350;
	@%p166 bra 	$L__BB6_113;
	ld.shared.f64 	%fd85, [_ZN6thrust24THRUST_300001_SM_1000_NS8cuda_cub4core6detail5shmemE+88];
	ld.shared.u64 	%rd89, [_ZN6thrust24THRUST_300001_SM_1000_NS8cuda_cub4core6detail5shmemE+96];
	setp.lt.f64 	%p167, %fd212, %fd85;
	mov.f64 	%fd213, %fd85;
	mov.u64 	%rd351, %rd89;
	@%p167 bra 	$L__BB6_113;
	setp.lt.f64 	%p168, %fd85, %fd212;
	mov.f64 	%fd213, %fd212;
	mov.u64 	%rd351, %rd350;
	@%p168 bra 	$L__BB6_113;
	setp.lt.s64 	%p169, %rd350, %rd89;
	selp.f64 	%fd213, %fd212, %fd85, %p169;
	min.s64 	%rd351, %rd350, %rd89;
$L__BB6_113:
	setp.lt.s32 	%p170, %r37, 193;
	mov.f64 	%fd214, %fd213;
	mov.u64 	%rd352, %rd351;
	@%p170 bra 	$L__BB6_117;
	ld.shared.f64 	%fd88, [_ZN6thrust24THRUST_300001_SM_1000_NS8cuda_cub4core6detail5shmemE+104];
	ld.shared.u64 	%rd92, [_ZN6thrust24THRUST_300001_SM_1000_NS8cuda_cub4core6detail5shmemE+112];
	setp.lt.f64 	%p171, %fd213, %fd88;
	mov.f64 	%fd214, %fd88;
	mov.u64 	%rd352, %rd92;
	@%p171 bra 	$L__BB6_117;
	setp.lt.f64 	%p172, %fd88, %fd213;
	mov.f64 	%fd214, %fd213;
	mov.u64 	%rd352, %rd351;
	@%p172 bra 	$L__BB6_117;
	setp.lt.s64 	%p173, %rd351, %rd92;
	selp.f64 	%fd214, %fd213, %fd88, %p173;
	min.s64 	%rd352, %rd351, %rd92;
$L__BB6_117:
	setp.lt.s32 	%p174, %r37, 225;
	mov.u64 	%rd386, %rd352;
	mov.f64 	%fd247, %fd214;
	@%p174 bra 	$L__BB6_209;
	ld.shared.f64 	%fd91, [_ZN6thrust24THRUST_300001_SM_1000_NS8cuda_cub4core6detail5shmemE+120];
	ld.shared.u64 	%rd95, [_ZN6thrust24THRUST_300001_SM_1000_NS8cuda_cub4core6detail5shmemE+128];
	setp.lt.f64 	%p175, %fd214, %fd91;
	mov.u64 	%rd386, %rd95;
	mov.f64 	%fd247, %fd91;
	@%p175 bra 	$L__BB6_209;
	setp.lt.f64 	%p176, %fd91, %fd214;
	mov.u64 	%rd386, %rd352;
	mov.f64 	%fd247, %fd214;
	@%p176 bra 	$L__BB6_209;
	setp.lt.s64 	%p177, %rd352, %rd95;
	selp.f64 	%fd247, %fd214, %fd91, %p177;
	min.s64 	%rd386, %rd352, %rd95;
	bra.uni 	$L__BB6_209;
$L__BB6_121:
	mov.u32 	%r16, %tid.x;
	mul.wide.u32 	%rd208, %r16, 16;
	add.s64 	%rd189, %rd186, %rd208;
	// begin inline asm
	ld.global.nc.u64 %rd188, [%rd189];
	// end inline asm
	add.s64 	%rd191, %rd189, 8;
	// begin inline asm
	ld.global.nc.u64 %rd190, [%rd191];
	// end inline asm
	mov.b64 	%fd93, %rd188;
	add.s64 	%rd193, %rd189, 4096;
	// begin inline asm
	ld.global.nc.u64 %rd192, [%rd193];
	// end inline asm
	add.s64 	%rd195, %rd189, 4104;
	// begin inline asm
	ld.global.nc.u64 %rd353, [%rd195];
	// end inline asm
	mov.b64 	%fd215, %rd192;
	add.s64 	%rd197, %rd189, 8192;
	// begin inline asm
	ld.global.nc.u64 %rd196, [%rd197];
	// end inline asm
	add.s64 	%rd199, %rd189, 8200;
	// begin inline asm
	ld.global.nc.u64 %rd354, [%rd199];
	// end inline asm
	mov.b64 	%fd216, %rd196;
	add.s64 	%rd201, %rd189, 12288;
	// begin inline asm
	ld.global.nc.u64 %rd200, [%rd201];
	// end inline asm
	add.s64 	%rd203, %rd189, 12296;
	// begin inline asm
	ld.global.nc.u64 %rd355, [%rd203];
	// end inline asm
	mov.b64 	%fd217, %rd200;
	add.s64 	%rd205, %rd189, 16384;
	// begin inline asm
	ld.global.nc.u64 %rd204, [%rd205];
	// end inline asm
	add.s64 	%rd207, %rd189, 16392;
	// begin inline asm
	ld.global.nc.u64 %rd373, [%rd207];
	// end inline asm
	mov.b64 	%fd234, %rd204;
	setp.lt.f64 	%p3, %fd93, %fd215;
	@%p3 bra 	$L__BB6_123;
	setp.lt.f64 	%p4, %fd215, %fd93;
	setp.lt.s64 	%p5, %rd190, %rd353;
	or.pred  	%p6, %p4, %p5;
	selp.f64 	%fd215, %fd93, %fd215, %p6;
	selp.b64 	%rd353, %rd190, %rd353, %p6;
$L__BB6_123:
	setp.lt.f64 	%p7, %fd215, %fd216;
	@%p7 bra 	$L__BB6_125;
	setp.gt.f64 	%p8, %fd215, %fd216;
	setp.lt.s64 	%p9, %rd353, %rd354;
	or.pred  	%p10, %p8, %p9;
	selp.f64 	%fd216, %fd215, %fd216, %p10;
	selp.b64 	%rd354, %rd353, %rd354, %p10;
$L__BB6_125:
	setp.lt.f64 	%p11, %fd216, %fd217;
	@%p11 bra 	$L__BB6_127;
	setp.gt.f64 	%p12, %fd216, %fd217;
	setp.lt.s64 	%p13, %rd354, %rd355;
	or.pred  	%p14, %p12, %p13;
	selp.f64 	%fd217, %fd216, %fd217, %p14;
	selp.b64 	%rd355, %rd354, %rd355, %p14;
$L__BB6_127:
	setp.lt.f64 	%p15, %fd217, %fd234;
	@%p15 bra 	$L__BB6_129;
	setp.gt.f64 	%p16, %fd217, %fd234;
	setp.lt.s64 	%p17, %rd355, %rd373;
	or.pred  	%p18, %p16, %p17;
	selp.f64 	%fd234, %fd217, %fd234, %p18;
	selp.b64 	%rd373, %rd355, %rd373, %p18;
$L__BB6_129:
	setp.lt.u32 	%p19, %r37, 2560;
	mov.b32 	%r383, 1280;
	@%p19 bra 	$L__BB6_142;
	mov.b32 	%r382, 1280;
	mov.f64 	%fd219, %fd234;
	mov.u64 	%rd357, %rd373;
$L__BB6_131:
	add.s32 	%r40, %r382, %r16;
	mul.wide.u32 	%rd229, %r40, 16;
	add.s64 	%rd210, %rd186, %rd229;
	// begin inline asm
	ld.global.nc.u64 %rd209, [%rd210];
	// end inline asm
	add.s64 	%rd212, %rd210, 8;
	// begin inline asm
	ld.global.nc.u64 %rd358, [%rd212];
	// end inline asm
	mov.b64 	%fd220, %rd209;
	add.s64 	%rd214, %rd210, 4096;
	// begin inline asm
	ld.global.nc.u64 %rd213, [%rd214];
	// end inline asm
	add.s64 	%rd216, %rd210, 4104;
	// begin inline asm
	ld.global.nc.u64 %rd359, [%rd216];
	// end inline asm
	mov.b64 	%fd221, %rd213;
	add.s64 	%rd218, %rd210, 8192;
	// begin inline asm
	ld.global.nc.u64 %rd217, [%rd218];
	// end inline asm
	add.s64 	%rd220, %rd210, 8200;
	// begin inline asm
	ld.global.nc.u64 %rd360, [%rd220];
	// end inline asm
	mov.b64 	%fd222, %rd217;
	add.s64 	%rd222, %rd210, 12288;
	// begin inline asm
	ld.global.nc.u64 %rd221, [%rd222];
	// end inline asm
	add.s64 	%rd224, %rd210, 12296;
	// begin inline asm
	ld.global.nc.u64 %rd361, [%rd224];
	// end inline asm
	mov.b64 	%fd223, %rd221;
	add.s64 	%rd226, %rd210, 16384;
	// begin inline asm
	ld.global.nc.u64 %rd225, [%rd226];
	// end inline asm
	add.s64 	%rd228, %rd210, 16392;
	// begin inline asm
	ld.global.nc.u64 %rd373, [%rd228];
	// end inline asm
	mov.b64 	%fd234, %rd225;
	setp.lt.f64 	%p20, %fd219, %fd220;
	@%p20 bra 	$L__BB6_133;
	setp.gt.f64 	%p21, %fd219, %fd220;
	setp.lt.s64 	%p22, %rd357, %rd358;
	or.pred  	%p23, %p21, %p22;
	selp.f64 	%fd220, %fd219, %fd220, %p23;
	selp.b64 	%rd358, %rd357, %rd358, %p23;
$L__BB6_133:
	setp.lt.f64 	%p24, %fd220, %fd221;
	@%p24 bra 	$L__BB6_135;
	setp.gt.f64 	%p25, %fd220, %fd221;
	setp.lt.s64 	%p26, %rd358, %rd359;
	or.pred  	%p27, %p25, %p26;
	selp.f64 	%fd221, %fd220, %fd221, %p27;
	selp.b64 	%rd359, %rd358, %rd359, %p27;
$L__BB6_135:
	setp.lt.f64 	%p28, %fd221, %fd222;
	@%p28 bra 	$L__BB6_137;
	setp.gt.f64 	%p29, %fd221, %fd222;
	setp.lt.s64 	%p30, %rd359, %rd360;
	or.pred  	%p31, %p29, %p30;
	selp.f64 	%fd222, %fd221, %fd222, %p31;
	selp.b64 	%rd360, %rd359, %rd360, %p31;
$L__BB6_137:
	setp.lt.f64 	%p32, %fd222, %fd223;
	@%p32 bra 	$L__BB6_139;
	setp.gt.f64 	%p33, %fd222, %fd223;
	setp.lt.s64 	%p34, %rd360, %rd361;
	or.pred  	%p35, %p33, %p34;
	selp.f64 	%fd223, %fd222, %fd223, %p35;
	selp.b64 	%rd361, %rd360, %rd361, %p35;
$L__BB6_139:
	setp.lt.f64 	%p36, %fd223, %fd234;
	@%p36 bra 	$L__BB6_141;
	setp.gt.f64 	%p37, %fd223, %fd234;
	setp.lt.s64 	%p38, %rd361, %rd373;
	or.pred  	%p39, %p37, %p38;
	selp.f64 	%fd234, %fd223, %fd234, %p39;
	selp.b64 	%rd373, %rd361, %rd373, %p39;
$L__BB6_141:
	add.s32 	%r383, %r382, 1280;
	add.s32 	%r41, %r382, 2560;
	setp.le.s32 	%p40, %r41, %r37;
	mov.u32 	%r382, %r383;
	mov.f64 	%fd219, %fd234;
	mov.u64 	%rd357, %rd373;
	@%p40 bra 	$L__BB6_131;
$L__BB6_142:
	setp.le.s32 	%p41, %r37, %r383;
	@%p41 bra 	$L__BB6_165;
	sub.s32 	%r20, %r37, %r383;
	setp.ge.s32 	%p42, %r16, %r20;
	@%p42 bra 	$L__BB6_165;
	not.b32 	%r42, %r16;
	add.s32 	%r43, %r37, %r42;
	sub.s32 	%r21, %r43, %r383;
	and.b32  	%r44, %r21, 768;
	setp.eq.s32 	%p43, %r44, 768;
	mov.u32 	%r387, %r16;
	@%p43 bra 	$L__BB6_150;
	add.s32 	%r385, %r16, %r383;
	shr.u32 	%r45, %r21, 8;
	add.s32 	%r46, %r45, 1;
	and.b32  	%r47, %r46, 3;
	neg.s32 	%r384, %r47;
	mov.u32 	%r387, %r16;
$L__BB6_146:
	.pragma "nounroll";
	mov.u64 	%rd127, %rd373;
	mov.f64 	%fd123, %fd234;
	mul.wide.u32 	%rd235, %r385, 16;
	add.s64 	%rd232, %rd186, %rd235;
	// begin inline asm
	ld.global.nc.u64 %rd231, [%rd232];
	// end inline asm
	add.s64 	%rd234, %rd232, 8;
	// begin inline asm
	ld.global.nc.u64 %rd233, [%rd234];
	// end inline asm
	mov.b64 	%fd124, %rd231;
	setp.lt.f64 	%p44, %fd123, %fd124;
	mov.f64 	%fd234, %fd124;
	mov.u64 	%rd373, %rd233;
	@%p44 bra 	$L__BB6_149;
	setp.gt.f64 	%p45, %fd123, %fd124;
	mov.f64 	%fd234, %fd123;
	mov.u64 	%rd373, %rd127;
	@%p45 bra 	$L__BB6_149;
	setp.lt.s64 	%p46, %rd127, %rd233;
	selp.f64 	%fd234, %fd123, %fd124, %p46;
	min.s64 	%rd373, %rd127, %rd233;
$L__BB6_149:
	add.s32 	%r387, %r387, 256;
	add.s32 	%r385, %r385, 256;
	add.s32 	%r384, %r384, 1;
	setp.ne.s32 	%p47, %r384, 0;
	@%p47 bra 	$L__BB6_146;
$L__BB6_150:
	setp.lt.u32 	%p48, %r21, 768;
	@%p48 bra 	$L__BB6_165;
	cvt.u64.u32 	%rd236, %r387;
	cvt.u64.u32 	%rd237, %r383;
	add.s64 	%rd238, %rd236, %rd237;
	shl.b64 	%rd239, %rd238, 4;
	add.s64 	%rd240, %rd239, %rd186;
	add.s64 	%rd368, %rd240, 12296;
	add.s32 	%r388, %r387, %r383;
$L__BB6_152:
	mul.wide.u32 	%rd245, %r388, 16;
	add.s64 	%rd242, %rd186, %rd245;
	// begin inline asm
	ld.global.nc.u64 %rd241, [%rd242];
	// end inline asm
	add.s64 	%rd244, %rd242, 8;
	// begin inline asm
	ld.global.nc.u64 %rd243, [%rd244];
	// end inline asm
	mov.b64 	%fd130, %rd241;
	setp.lt.f64 	%p49, %fd234, %fd130;
	mov.f64 	%fd231, %fd130;
	mov.u64 	%rd370, %rd243;
	@%p49 bra 	$L__BB6_155;
	setp.gt.f64 	%p50, %fd234, %fd130;
	mov.f64 	%fd231, %fd234;
	mov.u64 	%rd370, %rd373;
	@%p50 bra 	$L__BB6_155;
	setp.lt.s64 	%p51, %rd373, %rd243;
	selp.f64 	%fd231, %fd234, %fd130, %p51;
	min.s64 	%rd370, %rd373, %rd243;
$L__BB6_155:
	add.s64 	%rd247, %rd368, -8200;
	// begin inline asm
	ld.global.nc.u64 %rd246, [%rd247];
	// end inline asm
	add.s64 	%rd249, %rd368, -8192;
	// begin inline asm
	ld.global.nc.u64 %rd248, [%rd249];
	// end inline asm
	mov.b64 	%fd133, %rd246;
	setp.lt.f64 	%p52, %fd231, %fd133;
	mov.f64 	%fd232, %fd133;
	mov.u64 	%rd371, %rd248;
	@%p52 bra 	$L__BB6_158;
	setp.gt.f64 	%p53, %fd231, %fd133;
	mov.f64 	%fd232, %fd231;
	mov.u64 	%rd371, %rd370;
	@%p53 bra 	$L__BB6_158;
	setp.lt.s64 	%p54, %rd370, %rd248;
	selp.f64 	%fd232, %fd231, %fd133, %p54;
	min.s64 	%rd371, %rd370, %rd248;
$L__BB6_158:
	add.s64 	%rd251, %rd368, -4104;
	// begin inline asm
	ld.global.nc.u64 %rd250, [%rd251];
	// end inline asm
	add.s64 	%rd253, %rd368, -4096;
	// begin inline asm
	ld.global.nc.u64 %rd252, [%rd253];
	// end inline asm
	mov.b64 	%fd136, %rd250;
	setp.lt.f64 	%p55, %fd232, %fd136;
	mov.f64 	%fd233, %fd136;
	mov.u64 	%rd372, %rd252;
	@%p55 bra 	$L__BB6_161;
	setp.gt.f64 	%p56, %fd232, %fd136;
	mov.f64 	%fd233, %fd232;
	mov.u64 	%rd372, %rd371;
	@%p56 bra 	$L__BB6_161;
	setp.lt.s64 	%p57, %rd371, %rd252;
	selp.f64 	%fd233, %fd232, %fd136, %p57;
	min.s64 	%rd372, %rd371, %rd252;
$L__BB6_161:
	add.s64 	%rd255, %rd368, -8;
	// begin inline asm
	ld.global.nc.u64 %rd254, [%rd255];
	// end inline asm
	// begin inline asm
	ld.global.nc.u64 %rd256, [%rd368];
	// end inline asm
	mov.b64 	%fd139, %rd254;
	setp.lt.f64 	%p58, %fd233, %fd139;
	mov.f64 	%fd234, %fd139;
	mov.u64 	%rd373, %rd256;
	@%p58 bra 	$L__BB6_164;
	setp.gt.f64 	%p59, %fd233, %fd139;
	mov.f64 	%fd234, %fd233;
	mov.u64 	%rd373, %rd372;
	@%p59 bra 	$L__BB6_164;
	setp.lt.s64 	%p60, %rd372, %rd256;
	selp.f64 	%fd234, %fd233, %fd139, %p60;
	min.s64 	%rd373, %rd372, %rd256;
$L__BB6_164:
	add.s32 	%r387, %r387, 1024;
	add.s64 	%rd368, %rd368, 16384;
	add.s32 	%r388, %r388, 1024;
	setp.lt.s32 	%p61, %r387, %r20;
	@%p61 bra 	$L__BB6_152;
$L__BB6_165:
	// begin inline asm
	mov.u32 %r48, %laneid;
	// end inline asm
	mov.b64 	%rd258, %fd234;
	mov.b64 	{%r50, %r55}, %rd258;
	mov.b32 	%r66, 1;
	mov.b32 	%r67, 31;
	mov.b32 	%r68, -1;
	// begin inline asm
	shfl.sync.down.b32 %r49, %r50, %r66, %r67, %r68;
	// end inline asm
	// begin inline asm
	shfl.sync.down.b32 %r54, %r55, %r66, %r67, %r68;
	// end inline asm
	mov.b64 	%rd259, {%r49, %r54};
	mov.b64 	%fd143, %rd259;
	mov.b64 	{%r60, %r65}, %rd373;
	// begin inline asm
	shfl.sync.down.b32 %r59, %r60, %r66, %r67, %r68;
	// end inline asm
	// begin inline asm
	shfl.sync.down.b32 %r64, %r65, %r66, %r67, %r68;
	// end inline asm
	mov.b64 	%rd150, {%r59, %r64};
	setp.gt.s32 	%p62, %r48, 30;
	mov.f64 	%fd236, %fd234;
	mov.u64 	%rd375, %rd373;
	@%p62 bra 	$L__BB6_169;
	setp.lt.f64 	%p63, %fd234, %fd143;
	mov.f64 	%fd236, %fd143;
	mov.u64 	%rd375, %rd150;
	@%p63 bra 	$L__BB6_169;
	setp.gt.f64 	%p64, %fd234, %fd143;
	mov.f64 	%fd236, %fd234;
	mov.u64 	%rd375, %rd373;
	@%p64 bra 	$L__BB6_169;
	setp.lt.s64 	%p65, %rd373, %rd150;
	selp.f64 	%fd236, %fd234, %fd143, %p65;
	min.s64 	%rd375, %rd373, %rd150;
$L__BB6_169:
	mov.b64 	%rd260, %fd236;
	mov.b64 	{%r70, %r75}, %rd260;
	mov.b32 	%r86, 2;
	mov.b32 	%r87, 31;
	mov.b32 	%r88, -1;
	// begin inline asm
	shfl.sync.down.b32 %r69, %r70, %r86, %r87, %r88;
	// end inline asm
	// begin inline asm
	shfl.sync.down.b32 %r74, %r75, %r86, %r87, %r88;
	// end inline asm
	mov.b64 	%rd261, {%r69, %r74};
	mov.b64 	%fd146, %rd261;
	mov.b64 	{%r80, %r85}, %rd375;
	// begin inline asm
	shfl.sync.down.b32 %r79, %r80, %r86, %r87, %r88;
	// end inline asm
	// begin inline asm
	shfl.sync.down.b32 %r84, %r85, %r86, %r87, %r88;
	// end inline asm
	mov.b64 	%rd153, {%r79, %r84};
	setp.gt.s32 	%p66, %r48, 29;
	mov.f64 	%fd237, %fd236;
	mov.u64 	%rd376, %rd375;
	@%p66 bra 	$L__BB6_173;
	setp.lt.f64 	%p67, %fd236, %fd146;
	mov.f64 	%fd237, %fd146;
	mov.u64 	%rd376, %rd153;
	@%p67 bra 	$L__BB6_173;
	setp.gt.f64 	%p68, %fd236, %fd146;
	mov.f64 	%fd237, %fd236;
	mov.u64 	%rd376, %rd375;
	@%p68 bra 	$L__BB6_173;
	setp.lt.s64 	%p69, %rd375, %rd153;
	selp.f64 	%fd237, %fd236, %fd146, %p69;
	min.s64 	%rd376, %rd375, %rd153;
$L__BB6_173:
	mov.b64 	%rd262, %fd237;
	mov.b64 	{%r90, %r95}, %rd262;
	mov.b32 	%r106, 4;
	mov.b32 	%r107, 31;
	mov.b32 	%r108, -1;
	// begin inline asm
	shfl.sync.down.b32 %r89, %r90, %r106, %r107, %r108;
	// end inline asm
	// begin inline asm
	shfl.sync.down.b32 %r94, %r95, %r106, %r107, %r108;
	// end inline asm
	mov.b64 	%rd263, {%r89, %r94};
	mov.b64 	%fd149, %rd263;
	mov.b64 	{%r100, %r105}, %rd376;
	// begin inline asm
	shfl.sync.down.b32 %r99, %r100, %r106, %r107, %r108;
	// end inline asm
	// begin inline asm
	shfl.sync.down.b32 %r104, %r105, %r106, %r107, %r108;
	// end inline asm
	mov.b64 	%rd156, {%r99, %r104};
	setp.gt.s32 	%p70, %r48, 27;
	mov.f64 	%fd238, %fd237;
	mov.u64 	%rd377, %rd376;
	@%p70 bra 	$L__BB6_177;
	setp.lt.f64 	%p71, %fd237, %fd149;
	mov.f64 	%fd238, %fd149;
	mov.u64 	%rd377, %rd156;
	@%p71 bra 	$L__BB6_177;
	setp.gt.f64 	%p72, %fd237, %fd149;
	mov.f64 	%fd238, %fd237;
	mov.u64 	%rd377, %rd376;
	@%p72 bra 	$L__BB6_177;
	setp.lt.s64 	%p73, %rd376, %rd156;
	selp.f64 	%fd238, %fd237, %fd149, %p73;
	min.s64 	%rd377, %rd376, %rd156;
$L__BB6_177:
	mov.b64 	%rd264, %fd238;
	mov.b64 	{%r110, %r115}, %rd264;
	mov.b32 	%r126, 8;
	mov.b32 	%r127, 31;
	mov.b32 	%r128, -1;
	// begin inline asm
	shfl.sync.down.b32 %r109, %r110, %r126, %r127, %r128;
	// end inline asm
	// begin inline asm
	shfl.sync.down.b32 %r114, %r115, %r126, %r127, %r128;
	// end inline asm
	mov.b64 	%rd265, {%r109, %r114};
	mov.b64 	%fd152, %rd265;
	mov.b64 	{%r120, %r125}, %rd377;
	// begin inline asm
	shfl.sync.down.b32 %r119, %r120, %r126, %r127, %r128;
	// end inline asm
	// begin inline asm
	shfl.sync.down.b32 %r124, %r125, %r126, %r127, %r128;
	// end inline asm
	mov.b64 	%rd159, {%r119, %r124};
	setp.gt.s32 	%p74, %r48, 23;
	mov.f64 	%fd239, %fd238;
	mov.u64 	%rd378, %rd377;
	@%p74 bra 	$L__BB6_181;
	setp.lt.f64 	%p75, %fd238, %fd152;
	mov.f64 	%fd239, %fd152;
	mov.u64 	%rd378, %rd159;
	@%p75 bra 	$L__BB6_181;
	setp.gt.f64 	%p76, %fd238, %fd152;
	mov.f64 	%fd239, %fd238;
	mov.u64 	%rd378, %rd377;
	@%p76 bra 	$L__BB6_181;
	setp.lt.s64 	%p77, %rd377, %rd159;
	selp.f64 	%fd239, %fd238, %fd152, %p77;
	min.s64 	%rd378, %rd377, %rd159;
$L__BB6_181:
	mov.b64 	%rd266, %fd239;
	mov.b64 	{%r130, %r135}, %rd266;
	mov.b32 	%r146, 16;
	mov.b32 	%r147, 31;
	mov.b32 	%r148, -1;
	// begin inline asm
	shfl.sync.down.b32 %r129, %r130, %r146, %r147, %r148;
	// end inline asm
	// begin inline asm
	shfl.sync.down.b32 %r134, %r135, %r146, %r147, %r148;
	// end inline asm
	mov.b64 	%rd267, {%r129, %r134};
	mov.b64 	%fd155, %rd267;
	mov.b64 	{%r140, %r145}, %rd378;
	// begin inline asm
	shfl.sync.down.b32 %r139, %r140, %r146, %r147, %r148;
	// end inline asm
	// begin inline asm
	shfl.sync.down.b32 %r144, %r145, %r146, %r147, %r148;
	// end inline asm
	mov.b64 	%rd162, {%r139, %r144};
	setp.gt.s32 	%p78, %r48, 15;
	mov.f64 	%fd247, %fd239;
	mov.u64 	%rd386, %rd378;
	@%p78 bra 	$L__BB6_185;
	setp.lt.f64 	%p79, %fd239, %fd155;
	mov.f64 	%fd247, %fd155;
	mov.u64 	%rd386, %rd162;
	@%p79 bra 	$L__BB6_185;
	setp.gt.f64 	%p80, %fd239, %fd155;
	mov.f64 	%fd247, %fd239;
	mov.u64 	%rd386, %rd378;
	@%p80 bra 	$L__BB6_185;
	setp.lt.s64 	%p81, %rd378, %rd162;
	selp.f64 	%fd247, %fd239, %fd155, %p81;
	min.s64 	%rd386, %rd378, %rd162;
$L__BB6_185:
	setp.ne.s32 	%p82, %r48, 0;
	@%p82 bra 	$L__BB6_187;
	shr.u32 	%r149, %r16, 1;
	and.b32  	%r150, %r149, 496;
	mov.u32 	%r151, _ZN6thrust24THRUST_300001_SM_1000_NS8cuda_cub4core6detail5shmemE;
	add.s32 	%r152, %r151, %r150;
	st.shared.f64 	[%r152+8], %fd247;
	st.shared.u64 	[%r152+16], %rd386;
$L__BB6_187:
	bar.sync 	0;
	setp.ne.s32 	%p83, %r16, 0;
	@%p83 bra 	$L__BB6_209;
	ld.shared.f64 	%fd158, [_ZN6thrust24THRUST_300001_SM_1000_NS8cuda_cub4core6detail5shmemE+24];
	ld.shared.u64 	%rd165, [_ZN6thrust24THRUST_300001_SM_1000_NS8cuda_cub4core6detail5shmemE+32];
	setp.lt.f64 	%p84, %fd247, %fd158;
	mov.f64 	%fd241, %fd158;
	mov.u64 	%rd380, %rd165;
	@%p84 bra 	$L__BB6_191;
	setp.lt.f64 	%p85, %fd158, %fd247;
	mov.f64 	%fd241, %fd247;
	mov.u64 	%rd380, %rd386;
	@%p85 bra 	$L__BB6_191;
	setp.lt.s64 	%p86, %rd386, %rd165;
	selp.f64 	%fd241, %fd247, %fd158, %p86;
	min.s64 	%rd380, %rd386, %rd165;
$L__BB6_191:
	ld.shared.f64 	%fd161, [_ZN6thrust24THRUST_300001_SM_1000_NS8cuda_cub4core6detail5shmemE+40];
	ld.shared.u64 	%rd168, [_ZN6thrust24THRUST_300001_SM_1000_NS8cuda_cub4core6detail5shmemE+48];
	setp.lt.f64 	%p87, %fd241, %fd161;
	mov.f64 	%fd242, %fd161;
	mov.u64 	%rd381, %rd168;
	@%p87 bra 	$L__BB6_194;
	setp.lt.f64 	%p88, %fd161, %fd241;
	mov.f64 	%fd242, %fd241;
	mov.u64 	%rd381, %rd380;
	@%p88 bra 	$L__BB6_194;
	setp.lt.s64 	%p89, %rd380, %rd168;
	selp.f64 	%fd242, %fd241, %fd161, %p89;
	min.s64 	%rd381, %rd380, %rd168;
$L__BB6_194:
	ld.shared.f64 	%fd164, [_ZN6thrust24THRUST_300001_SM_1000_NS8cuda_cub4core6detail5shmemE+56];
	ld.shared.u64 	%rd171, [_ZN6thrust24THRUST_300001_SM_1000_NS8cuda_cub4core6detail5shmemE+64];
	setp.lt.f64 	%p90, %fd242, %fd164;
	mov.f64 	%fd243, %fd164;
	mov.u64 	%rd382, %rd171;
	@%p90 bra 	$L__BB6_197;
	setp.lt.f64 	%p91, %fd164, %fd242;
	mov.f64 	%fd243, %fd242;
	mov.u64 	%rd382, %rd381;
	@%p91 bra 	$L__BB6_197;
	setp.lt.s64 	%p92, %rd381, %rd171;
	selp.f64 	%fd243, %fd242, %fd164, %p92;
	min.s64 	%rd382, %rd381, %rd171;
$L__BB6_197:
	ld.shared.f64 	%fd167, [_ZN6thrust24THRUST_300001_SM_1000_NS8cuda_cub4core6detail5shmemE+72];
	ld.shared.u64 	%rd174, [_ZN6thrust24THRUST_300001_SM_1000_NS8cuda_cub4core6detail5shmemE+80];
	setp.lt.f64 	%p93, %fd243, %fd167;
	mov.f64 	%fd244, %fd167;
	mov.u64 	%rd383, %rd174;
	@%p93 bra 	$L__BB6_200;
	setp.lt.f64 	%p94, %fd167, %fd243;
	mov.f64 	%fd244, %fd243;
	mov.u64 	%rd383, %rd382;
	@%p94 bra 	$L__BB6_200;
	setp.lt.s64 	%p95, %rd382, %rd174;
	selp.f64 	%fd244, %fd243, %fd167, %p95;
	min.s64 	%rd383, %rd382, %rd174;
$L__BB6_200:
	ld.shared.f64 	%fd170, [_ZN6thrust24THRUST_300001_SM_1000_NS8cuda_cub4core6detail5shmemE+88];
	ld.shared.u64 	%rd177, [_ZN6thrust24THRUST_300001_SM_1000_NS8cuda_cub4core6detail5shmemE+96];
	setp.lt.f64 	%p96, %fd244, %fd170;
	mov.f64 	%fd245, %fd170;
	mov.u64 	%rd384, %rd177;
	@%p96 bra 	$L__BB6_203;
	setp.lt.f64 	%p97, %fd170, %fd244;
	mov.f64 	%fd245, %fd244;
	mov.u64 	%rd384, %rd383;
	@%p97 bra 	$L__BB6_203;
	setp.lt.s64 	%p98, %rd383, %rd177;
	selp.f64 	%fd245, %fd244, %fd170, %p98;
	min.s64 	%rd384, %rd383, %rd177;
$L__BB6_203:
	ld.shared.f64 	%fd173, [_ZN6thrust24THRUST_300001_SM_1000_NS8cuda_cub4core6detail5shmemE+104];
	ld.shared.u64 	%rd180, [_ZN6thrust24THRUST_300001_SM_1000_NS8cuda_cub4core6detail5shmemE+112];
	setp.lt.f64 	%p99, %fd245, %fd173;
	mov.f64 	%fd246, %fd173;
	mov.u64 	%rd385, %rd180;
	@%p99 bra 	$L__BB6_206;
	setp.lt.f64 	%p100, %fd173, %fd245;
	mov.f64 	%fd246, %fd245;
	mov.u64 	%rd385, %rd384;
	@%p100 bra 	$L__BB6_206;
	setp.lt.s64 	%p101, %rd384, %rd180;
	selp.f64 	%fd246, %fd245, %fd173, %p101;
	min.s64 	%rd385, %rd384, %rd180;
$L__BB6_206:
	ld.shared.f64 	%fd176, [_ZN6thrust24THRUST_300001_SM_1000_NS8cuda_cub4core6detail5shmemE+120];
	ld.shared.u64 	%rd183, [_ZN6thrust24THRUST_300001_SM_1000_NS8cuda_cub4core6detail5shmemE+128];
	setp.lt.f64 	%p102, %fd246, %fd176;
	mov.u64 	%rd386, %rd183;
	mov.f64 	%fd247, %fd176;
	@%p102 bra 	$L__BB6_209;
	setp.lt.f64 	%p103, %fd176, %fd246;
	mov.u64 	%rd386, %rd385;
	mov.f64 	%fd247, %fd246;
	@%p103 bra 	$L__BB6_209;
	setp.lt.s64 	%p104, %rd385, %rd183;
	selp.f64 	%fd247, %fd246, %fd176, %p104;
	min.s64 	%rd386, %rd385, %rd183;
$L__BB6_209:
	mov.u32 	%r376, %tid.x;
	setp.ne.s32 	%p221, %r376, 0;
	@%p221 bra 	$L__BB6_211;
	ld.param.u64 	%rd318, [_ZN6thrust24THRUST_300001_SM_1000_NS8cuda_cub4core6detail13_kernel_agentINS1_8__reduce11ReduceAgentIPN4cuda3std3__45tupleIJdlEEESC_SB_iNS1_9__extrema9arg_max_fIdlNS9_4lessIdEEEEEEJSC_SC_iSH_EEEvDpT0__param_1];
	cvta.to.global.u64 	%rd317, %rd318;
	st.global.f64 	[%rd317], %fd247;
	st.global.u64 	[%rd317+8], %rd386;
$L__BB6_211:
	ret;

}
	// .globl	_ZN6thrust24THRUST_300001_SM_1000_NS8cuda_cub4core6detail13_kernel_agentINS1_8__reduce11ReduceAgentINS0_12zip_iteratorIN4cuda3std3__45tupleIJNS0_10device_ptrIdEENS0_17counting_iteratorIlNS0_11use_defaultESF_SF_EEEEEEEPNSB_IJdlEEESJ_lNS1_9__extrema9arg_max_fIdlNSA_4lessIdEEEEEEJSI_SK_lSP_EEEvDpT0_
.visible .entry _ZN6thrust24THRUST_300001_SM_1000_NS8cuda_cub4core6detail13_kernel_agentINS1_8__reduce11ReduceAgentINS0_12zip_iteratorIN4cuda3std3__45tupleIJNS0_10device_ptrIdEENS0_17counting_iteratorIlNS0_11use_defaultESF_SF_EEEEEEEPNSB_IJdlEEESJ_lNS1_9__extrema9arg_max_fIdlNSA_4lessIdEEEEEEJSI_SK_lSP_EEEvDpT0_(
	.param .align 8 .b8 _ZN6thrust24THRUST_300001_SM_1000_NS8cuda_cub4core6detail13_kernel_agentINS1_8__reduce11ReduceAgentINS0_12zip_iteratorIN4cuda3std3__45tupleIJNS0_10device_ptrIdEENS0_17counting_iteratorIlNS0_11use_defaultESF_SF_EEEEEEEPNSB_IJdlEEESJ_lNS1_9__extrema9arg_max_fIdlNSA_4lessIdEEEEEEJSI_SK_lSP_EEEvDpT0__param_0[16],
	.param .u64 .ptr .align 1 _ZN6thrust24THRUST_300001_SM_1000_NS8cuda_cub4core6detail13_kernel_agentINS1_8__reduce11ReduceAgentINS0_12zip_iteratorIN4cuda3std3__45tupleIJNS0_10device_ptrIdEENS0_17counting_iteratorIlNS0_11use_defaultESF_SF_EEEEEEEPNSB_IJdlEEESJ_lNS1_9__extrema9arg_max_fIdlNSA_4lessIdEEEEEEJSI_SK_lSP_EEEvDpT0__param_1,
	.param .u64 _ZN6thrust24THRUST_300001_SM_1000_NS8cuda_cub4core6detail13_kernel_agentINS1_8__reduce11ReduceAgentINS0_12zip_iteratorIN4cuda3std3__45tupleIJNS0_10device_ptrIdEENS0_17counting_iteratorIlNS0_11use_defaultESF_SF_EEEEEEEPNSB_IJdlEEESJ_lNS1_9__extrema9arg_max_fIdlNSA_4lessIdEEEEEEJSI_SK_lSP_EEEvDpT0__param_2,
	.param .align 1 .b8 _ZN6thrust24THRUST_300001_SM_1000_NS8cuda_cub4core6detail13_kernel_agentINS1_8__reduce11ReduceAgentINS0_12zip_iteratorIN4cuda3std3__45tupleIJNS0_10device_ptrIdEENS0_17counting_iteratorIlNS0_11use_defaultESF_SF_EEEEEEEPNSB_IJdlEEESJ_lNS1_9__extrema9arg_max_fIdlNSA_4lessIdEEEEEEJSI_SK_lSP_EEEvDpT0__param_3[1]
)
.maxntid 256
{
	.reg .pred 	%p<213>;
	.reg .b32 	%r<391>;
	.reg .b64 	%rd<358>;
	.reg .b64 	%fd<242>;

	ld.param.u64 	%rd194, [_ZN6thrust24THRUST_300001_SM_1000_NS8cuda_cub4core6detail13_kernel_agentINS1_8__reduce11ReduceAgentINS0_12zip_iteratorIN4cuda3std3__45tupleIJNS0_10device_ptrIdEENS0_17counting_iteratorIlNS0_11use_defaultESF_SF_EEEEEEEPNSB_IJdlEEESJ_lNS1_9__extrema9arg_max_fIdlNSA_4lessIdEEEEEEJSI_SK_lSP_EEEvDpT0__param_0+8];
	ld.param.u64 	%rd193, [_ZN6thrust24THRUST_300001_SM_1000_NS8cuda_cub4core6detail13_kernel_agentINS1_8__reduce11ReduceAgentINS0_12zip_iteratorIN4cuda3std3__45tupleIJNS0_10device_ptrIdEENS0_17counting_iteratorIlNS0_11use_defaultESF_SF_EEEEEEEPNSB_IJdlEEESJ_lNS1_9__extrema9arg_max_fIdlNSA_4lessIdEEEEEEJSI_SK_lSP_EEEvDpT0__param_0];
	ld.param.u64 	%rd196, [_ZN6thrust24THRUST_300001_SM_1000_NS8cuda_cub4core6detail13_kernel_agentINS1_8__reduce11ReduceAgentINS0_12zip_iteratorIN4cuda3std3__45tupleIJNS0_10device_ptrIdEENS0_17counting_iteratorIlNS0_11use_defaultESF_SF_EEEEEEEPNSB_IJdlEEESJ_lNS1_9__extrema9arg_max_fIdlNSA_4lessIdEEEEEEJSI_SK_lSP_EEEvDpT0__param_2];
	setp.eq.s64 	%p1, %rd196, 0;
	@%p1 bra 	$L__BB7_206;
	cvta.to.global.u64 	%rd1, %rd193;
	setp.gt.s64 	%p2, %rd196, 1279;
	@%p2 bra 	$L__BB7_122;
	cvt.u32.u64 	%r1, %rd196;
	mov.u32 	%r2, %tid.x;
	setp.ge.s32 	%p96, %r2, %r1;
	mov.f64 	%fd188, 0d0000000000000000;
	mov.b64 	%rd300, 0;
	mov.u32 	%r385, %r2;
	@%p96 bra 	$L__BB7_4;
	cvt.u64.u32 	%rd256, %r2;
	mul.wide.u32 	%rd257, %r2, 8;
	add.s64 	%rd258, %rd1, %rd257;
	add.s64 	%rd300, %rd194, %rd256;
	ld.global.f64 	%fd188, [%rd258];
	add.s32 	%r385, %r2, 256;
$L__BB7_4:
	setp.ge.s32 	%p97, %r385, %r1;
	@%p97 bra 	$L__BB7_26;
	not.b32 	%r154, %r385;
	add.s32 	%r5, %r154, %r1;
	and.b32  	%r155, %r5, 768;
	setp.eq.s32 	%p98, %r155, 768;
	@%p98 bra 	$L__BB7_11;
	cvt.u64.u32 	%rd260, %r385;
	add.s64 	%rd291, %rd194, %rd260;
	mul.wide.u32 	%rd261, %r385, 8;
	add.s64 	%rd290, %rd1, %rd261;
	shr.u32 	%r156, %r5, 8;
	add.s32 	%r157, %r156, 1;
	and.b32  	%r158, %r157, 3;
	neg.s32 	%r383, %r158;
$L__BB7_7:
	.pragma "nounroll";
	mov.u64 	%rd9, %rd300;
	mov.f64 	%fd3, %fd188;
	ld.global.f64 	%fd4, [%rd290];
	setp.lt.f64 	%p99, %fd3, %fd4;
	mov.u64 	%rd300, %rd291;
	mov.f64 	%fd188, %fd4;
	@%p99 bra 	$L__BB7_10;
	setp.lt.f64 	%p100, %fd4, %fd3;
	mov.u64 	%rd300, %rd9;
	mov.f64 	%fd188, %fd3;
	@%p100 bra 	$L__BB7_10;
	setp.lt.s64 	%p101, %rd9, %rd291;
	min.s64 	%rd300, %rd9, %rd291;
	selp.f64 	%fd188, %fd3, %fd4, %p101;
$L__BB7_10:
	add.s32 	%r385, %r385, 256;
	add.s64 	%rd291, %rd291, 256;
	add.s64 	%rd290, %rd290, 2048;
	add.s32 	%r383, %r383, 1;
	setp.ne.s32 	%p102, %r383, 0;
	@%p102 bra 	$L__BB7_7;
$L__BB7_11:
	setp.lt.u32 	%p103, %r5, 768;
	@%p103 bra 	$L__BB7_26;
	add.s32 	%r386, %r385, 512;
$L__BB7_13:
	mov.u32 	%r13, %r386;
	add.s32 	%r159, %r13, -512;
	cvt.s64.s32 	%rd262, %r159;
	mul.wide.s32 	%rd263, %r159, 8;
	add.s64 	%rd17, %rd1, %rd263;
	add.s64 	%rd18, %rd194, %rd262;
	ld.global.f64 	%fd10, [%rd17];
	setp.lt.f64 	%p104, %fd188, %fd10;
	mov.u64 	%rd297, %rd18;
	mov.f64 	%fd185, %fd10;
	@%p104 bra 	$L__BB7_16;
	setp.lt.f64 	%p105, %fd10, %fd188;
	mov.u64 	%rd297, %rd300;
	mov.f64 	%fd185, %fd188;
	@%p105 bra 	$L__BB7_16;
	setp.lt.s64 	%p106, %rd300, %rd18;
	min.s64 	%rd297, %rd300, %rd18;
	selp.f64 	%fd185, %fd188, %fd10, %p106;
$L__BB7_16:
	add.s32 	%r160, %r13, -256;
	cvt.s64.s32 	%rd264, %r160;
	add.s64 	%rd21, %rd194, %rd264;
	ld.global.f64 	%fd13, [%rd17+2048];
	setp.lt.f64 	%p107, %fd185, %fd13;
	mov.u64 	%rd298, %rd21;
	mov.f64 	%fd186, %fd13;
	@%p107 bra 	$L__BB7_19;
	setp.lt.f64 	%p108, %fd13, %fd185;
	mov.u64 	%rd298, %rd297;
	mov.f64 	%fd186, %fd185;
	@%p108 bra 	$L__BB7_19;
	setp.lt.s64 	%p109, %rd297, %rd21;
	min.s64 	%rd298, %rd297, %rd21;
	selp.f64 	%fd186, %fd185, %fd13, %p109;
$L__BB7_19:
	cvt.s64.s32 	%rd265, %r13;
	add.s64 	%rd24, %rd194, %rd265;
	ld.global.f64 	%fd16, [%rd17+4096];
	setp.lt.f64 	%p110, %fd186, %fd16;
	mov.u64 	%rd299, %rd24;
	mov.f64 	%fd187, %fd16;
	@%p110 bra 	$L__BB7_22;
	setp.lt.f64 	%p111, %fd16, %fd186;
	mov.u64 	%rd299, %rd298;
	mov.f64 	%fd187, %fd186;
	@%p111 bra 	$L__BB7_22;
	setp.lt.s64 	%p112, %rd298, %rd24;
	min.s64 	%rd299, %rd298, %rd24;
	selp.f64 	%fd187, %fd186, %fd16, %p112;
$L__BB7_22:
	add.s32 	%r161, %r13, 256;
	cvt.s64.s32 	%rd266, %r161;
	add.s64 	%rd27, %rd194, %rd266;
	ld.global.f64 	%fd19, [%rd17+6144];
	setp.lt.f64 	%p113, %fd187, %fd19;
	mov.u64 	%rd300, %rd27;
	mov.f64 	%fd188, %fd19;
	@%p113 bra 	$L__BB7_25;
	setp.lt.f64 	%p114, %fd19, %fd187;
	mov.u64 	%rd300, %rd299;
	mov.f64 	%fd188, %fd187;
	@%p114 bra 	$L__BB7_25;
	setp.lt.s64 	%p115, %rd299, %rd27;
	min.s64 	%rd300, %rd299, %rd27;
	selp.f64 	%fd188, %fd187, %fd19, %p115;
$L__BB7_25:
	add.s32 	%r386, %r13, 1024;
	add.s32 	%r162, %r13, 512;
	setp.lt.s32 	%p116, %r162, %r1;
	@%p116 bra 	$L__BB7_13;
$L__BB7_26:
	setp.lt.s32 	%p117, %r1, 256;
	@%p117 bra 	$L__BB7_71;
	// begin inline asm
	mov.u32 %r276, %laneid;
	// end inline asm
	mov.b64 	%rd277, %fd188;
	mov.b64 	{%r278, %r283}, %rd277;
	mov.b32 	%r294, 1;
	mov.b32 	%r295, 31;
	mov.b32 	%r296, -1;
	// begin inline asm
	shfl.sync.down.b32 %r277, %r278, %r294, %r295, %r296;
	// end inline asm
	// begin inline asm
	shfl.sync.down.b32 %r282, %r283, %r294, %r295, %r296;
	// end inline asm
	mov.b64 	%rd278, {%r277, %r282};
	mov.b64 	%fd23, %rd278;
	mov.b64 	{%r288, %r293}, %rd300;
	// begin inline asm
	shfl.sync.down.b32 %r287, %r288, %r294, %r295, %r296;
	// end inline asm
	// begin inline asm
	shfl.sync.down.b32 %r292, %r293, %r294, %r295, %r296;
	// end inline asm
	mov.b64 	%rd31, {%r287, %r292};
	setp.gt.s32 	%p169, %r276, 30;
	mov.u64 	%rd302, %rd300;
	mov.f64 	%fd190, %fd188;
	@%p169 bra 	$L__BB7_31;
	setp.lt.f64 	%p170, %fd188, %fd23;
	mov.u64 	%rd302, %rd31;
	mov.f64 	%fd190, %fd23;
	@%p170 bra 	$L__BB7_31;
	setp.gt.f64 	%p171, %fd188, %fd23;
	mov.u64 	%rd302, %rd300;
	mov.f64 	%fd190, %fd188;
	@%p171 bra 	$L__BB7_31;
	setp.lt.s64 	%p172, %rd300, %rd31;
	min.s64 	%rd302, %rd300, %rd31;
	selp.f64 	%fd190, %fd188, %fd23, %p172;
$L__BB7_31:
	mov.b64 	%rd279, %fd190;
	mov.b64 	{%r298, %r303}, %rd279;
	mov.b32 	%r314, 2;
	mov.b32 	%r315, 31;
	mov.b32 	%r316, -1;
	// begin inline asm
	shfl.sync.down.b32 %r297, %r298, %r314, %r315, %r316;
	// end inline asm
	// begin inline asm
	shfl.sync.down.b32 %r302, %r303, %r314, %r315, %r316;
	// end inline asm
	mov.b64 	%rd280, {%r297, %r302};
	mov.b64 	%fd26, %rd280;
	mov.b64 	{%r308, %r313}, %rd302;
	// begin inline asm
	shfl.sync.down.b32 %r307, %r308, %r314, %r315, %r316;
	// end inline asm
	// begin inline asm
	shfl.sync.down.b32 %r312, %r313, %r314, %r315, %r316;
	// end inline asm
	mov.b64 	%rd34, {%r307, %r312};
	setp.gt.s32 	%p173, %r276, 29;
	mov.u64 	%rd303, %rd302;
	mov.f64 	%fd191, %fd190;
	@%p173 bra 	$L__BB7_35;
	setp.lt.f64 	%p174, %fd190, %fd26;
	mov.u64 	%rd303, %rd34;
	mov.f64 	%fd191, %fd26;
	@%p174 bra 	$L__BB7_35;
	setp.gt.f64 	%p175, %fd190, %fd26;
	mov.u64 	%rd303, %rd302;
	mov.f64 	%fd191, %fd190;
	@%p175 bra 	$L__BB7_35;
	setp.lt.s64 	%p176, %rd302, %rd34;
	min.s64 	%rd303, %rd302, %rd34;
	selp.f64 	%fd191, %fd190, %fd26, %p176;
$L__BB7_35:
	mov.b64 	%rd281, %fd191;
	mov.b64 	{%r318, %r323}, %rd281;
	mov.b32 	%r334, 4;
	mov.b32 	%r335, 31;
	mov.b32 	%r336, -1;
	// begin inline asm
	shfl.sync.down.b32 %r317, %r318, %r334, %r335, %r336;
	// end inline asm
	// begin inline asm
	shfl.sync.down.b32 %r322, %r323, %r334, %r335, %r336;
	// end inline asm
	mov.b64 	%rd282, {%r317, %r322};
	mov.b64 	%fd29, %rd282;
	mov.b64 	{%r328, %r333}, %rd303;
	// begin inline asm
	shfl.sync.down.b32 %r327, %r328, %r334, %r335, %r336;
	// end inline asm
	// begin inline asm
	shfl.sync.down.b32 %r332, %r333, %r334, %r335, %r336;
	// end inline asm
	mov.b64 	%rd37, {%r327, %r332};
	setp.gt.s32 	%p177, %r276, 27;
	mov.u64 	%rd304, %rd303;
	mov.f64 	%fd192, %fd191;
	@%p177 bra 	$L__BB7_39;
	setp.lt.f64 	%p178, %fd191, %fd29;
	mov.u64 	%rd304, %rd37;
	mov.f64 	%fd192, %fd29;
	@%p178 bra 	$L__BB7_39;
	setp.gt.f64 	%p179, %fd191, %fd29;
	mov.u64 	%rd304, %rd303;
	mov.f64 	%fd192, %fd191;
	@%p179 bra 	$L__BB7_39;
	setp.lt.s64 	%p180, %rd303, %rd37;
	min.s64 	%rd304, %rd303, %rd37;
	selp.f64 	%fd192, %fd191, %fd29, %p180;
$L__BB7_39:
	mov.b64 	%rd283, %fd192;
	mov.b64 	{%r338, %r343}, %rd283;
	mov.b32 	%r354, 8;
	mov.b32 	%r355, 31;
	mov.b32 	%r356, -1;
	// begin inline asm
	shfl.sync.down.b32 %r337, %r338, %r354, %r355, %r356;
	// end inline asm
	// begin inline asm
	shfl.sync.down.b32 %r342, %r343, %r354, %r355, %r356;
	// end inline asm
	mov.b64 	%rd284, {%r337, %r342};
	mov.b64 	%fd32, %rd284;
	mov.b64 	{%r348, %r353}, %rd304;
	// begin inline asm
	shfl.sync.down.b32 %r347, %r348, %r354, %r355, %r356;
	// end inline asm
	// begin inline asm
	shfl.sync.down.b32 %r352, %r353, %r354, %r355, %r356;
	// end inline asm
	mov.b64 	%rd40, {%r347, %r352};
	setp.gt.s32 	%p181, %r276, 23;
	mov.u64 	%rd305, %rd304;
	mov.f64 	%fd193, %fd192;
	@%p181 bra 	$L__BB7_43;
	setp.lt.f64 	%p182, %fd192, %fd32;
	mov.u64 	%rd305, %rd40;
	mov.f64 	%fd193, %fd32;
	@%p182 bra 	$L__BB7_43;
	setp.gt.f64 	%p183, %fd192, %fd32;
	mov.u64 	%rd305, %rd304;
	mov.f64 	%fd193, %fd192;
	@%p183 bra 	$L__BB7_43;
	setp.lt.s64 	%p184, %rd304, %rd40;
	min.s64 	%rd305, %rd304, %rd40;
	selp.f64 	%fd193, %fd192, %fd32, %p184;
$L__BB7_43:
	mov.b64 	%rd285, %fd193;
	mov.b64 	{%r358, %r363}, %rd285;
	mov.b32 	%r374, 16;
	mov.b32 	%r375, 31;
	mov.b32 	%r376, -1;
	// begin inline asm
	shfl.sync.down.b32 %r357, %r358, %r374, %r375, %r376;
	// end inline asm
	// begin inline asm
	shfl.sync.down.b32 %r362, %r363, %r374, %r375, %r376;
	// end inline asm
	mov.b64 	%rd286, {%r357, %r362};
	mov.b64 	%fd35, %rd286;
	mov.b64 	{%r368, %r373}, %rd305;
	// begin inline asm
	shfl.sync.down.b32 %r367, %r368, %r374, %r375, %r376;
	// end inline asm
	// begin inline asm
	shfl.sync.down.b32 %r372, %r373, %r374, %r375, %r376;
	// end inline asm
	mov.b64 	%rd43, {%r367, %r372};
	setp.gt.s32 	%p185, %r276, 15;
	mov.u64 	%rd357, %rd305;
	mov.f64 	%fd241, %fd193;
	@%p185 bra 	$L__BB7_47;
	setp.lt.f64 	%p186, %fd193, %fd35;
	mov.u64 	%rd357, %rd43;
	mov.f64 	%fd241, %fd35;
	@%p186 bra 	$L__BB7_47;
	setp.gt.f64 	%p187, %fd193, %fd35;
	mov.u64 	%rd357, %rd305;
	mov.f64 	%fd241, %fd193;
	@%p187 bra 	$L__BB7_47;
	setp.lt.s64 	%p188, %rd305, %rd43;
	min.s64 	%rd357, %rd305, %rd43;
	selp.f64 	%fd241, %fd193, %fd35, %p188;
$L__BB7_47:
	setp.ne.s32 	%p189, %r276, 0;
	@%p189 bra 	$L__BB7_49;
	shr.u32 	%r377, %r2, 1;
	and.b32  	%r378, %r377, 496;
	mov.u32 	%r379, _ZN6thrust24THRUST_300001_SM_1000_NS8cuda_cub4core6detail5shmemE;
	add.s32 	%r380, %r379, %r378;
	st.shared.f64 	[%r380+8], %fd241;
	st.shared.u64 	[%r380+16], %rd357;
$L__BB7_49:
	bar.sync 	0;
	setp.ne.s32 	%p190, %r2, 0;
	@%p190 bra 	$L__BB7_204;
	ld.shared.f64 	%fd38, [_ZN6thrust24THRUST_300001_SM_1000_NS8cuda_cub4core6detail5shmemE+24];
	ld.shared.u64 	%rd46, [_ZN6thrust24THRUST_300001_SM_1000_NS8cuda_cub4core6detail5shmemE+32];
	setp.lt.f64 	%p191, %fd241, %fd38;
	mov.u64 	%rd307, %rd46;
	mov.f64 	%fd195, %fd38;
	@%p191 bra 	$L__BB7_53;
	setp.lt.f64 	%p192, %fd38, %fd241;
	mov.u64 	%rd307, %rd357;
	mov.f64 	%fd195, %fd241;
	@%p192 bra 	$L__BB7_53;
	setp.lt.s64 	%p193, %rd357, %rd46;
	min.s64 	%rd307, %rd357, %rd46;
	selp.f64 	%fd195, %fd241, %fd38, %p193;
$L__BB7_53:
	ld.shared.f64 	%fd41, [_ZN6thrust24THRUST_300001_SM_1000_NS8cuda_cub4core6detail5shmemE+40];
	ld.shared.u64 	%rd49, [_ZN6thrust24THRUST_300001_SM_1000_NS8cuda_cub4core6detail5shmemE+48];
	setp.lt.f64 	%p194, %fd195, %fd41;
	mov.u64 	%rd308, %rd49;
	mov.f64 	%fd196, %fd41;
	@%p194 bra 	$L__BB7_56;
	setp.lt.f64 	%p195, %fd41, %fd195;
	mov.u64 	%rd308, %rd307;
	mov.f64 	%fd196, %fd195;
	@%p195 bra 	$L__BB7_56;
	setp.lt.s64 	%p196, %rd307, %rd49;
	min.s64 	%rd308, %rd307, %rd49;
	selp.f64 	%fd196, %fd195, %fd41, %p196;
$L__BB7_56:
	ld.shared.f64 	%fd44, [_ZN6thrust24THRUST_300001_SM_1000_NS8cuda_cub4core6detail5shmemE+56];
	ld.shared.u64 	%rd52, [_ZN6thrust24THRUST_300001_SM_1000_NS8cuda_cub4core6detail5shmemE+64];
	setp.lt.f64 	%p197, %fd196, %fd44;
	mov.u64 	%rd309, %rd52;
	mov.f64 	%fd197, %fd44;
	@%p197 bra 	$L__BB7_59;
	setp.lt.f64 	%p198, %fd44, %fd196;
	mov.u64 	%rd309, %rd308;
	mov.f64 	%fd197, %fd196;
	@%p198 bra 	$L__BB7_59;
	setp.lt.s64 	%p199, %rd308, %rd52;
	min.s64 	%rd309, %rd308, %rd52;
	selp.f64 	%fd197, %fd196, %fd44, %p199;
$L__BB7_59:
	ld.shared.f64 	%fd47, [_ZN6thrust24THRUST_300001_SM_1000_NS8cuda_cub4core6detail5shmemE+72];
	ld.shared.u64 	%rd55, [_ZN6thrust24THRUST_300001_SM_1000_NS8cuda_cub4core6detail5shmemE+80];
	setp.lt.f64 	%p200, %fd197, %fd47;
	mov.u64 	%rd310, %rd55;
	mov.f64 	%fd198, %fd47;
	@%p200 bra 	$L__BB7_62;
	setp.lt.f64 	%p201, %fd47, %fd197;
	mov.u64 	%rd310, %rd309;
	mov.f64 	%fd198, %fd197;
	@%p201 bra 	$L__BB7_62;
	setp.lt.s64 	%p202, %rd309, %rd55;
	min.s64 	%rd310, %rd309, %rd55;
	selp.f64 	%fd198, %fd197, %fd47, %p202;
$L__BB7_62:
	ld.shared.f64 	%fd50, [_ZN6thrust24THRUST_300001_SM_1000_NS8cuda_cub4core6detail5shmemE+88];
	ld.shared.u64 	%rd58, [_ZN6thrust24THRUST_300001_SM_1000_NS8cuda_cub4core6detail5shmemE+96];
	setp.lt.f64 	%p203, %fd198, %fd50;
	mov.u64 	%rd311, %rd58;
	mov.f64 	%fd199, %fd50;
	@%p203 bra 	$L__BB7_65;
	setp.lt.f64 	%p204, %fd50, %fd198;
	mov.u64 	%rd311, %rd310;
	mov.f64 	%fd199, %fd198;
	@%p204 bra 	$L__BB7_65;
	setp.lt.s64 	%p205, %rd310, %rd58;
	min.s64 	%rd311, %rd310, %rd58;
	selp.f64 	%fd199, %fd198, %fd50, %p205;
$L__BB7_65:
	ld.shared.f64 	%fd53, [_ZN6thrust24THRUST_300001_SM_1000_NS8cuda_cub4core6detail5shmemE+104];
	ld.shared.u64 	%rd61, [_ZN6thrust24THRUST_300001_SM_1000_NS8cuda_cub4core6detail5shmemE+112];
	setp.lt.f64 	%p206, %fd199, %fd53;
	mov.u64 	%rd312, %rd61;
	mov.f64 	%fd200, %fd53;
	@%p206 bra 	$L__BB7_68;
	setp.lt.f64 	%p207, %fd53, %fd199;
	mov.u64 	%rd312, %rd311;
	mov.f64 	%fd200, %fd199;
	@%p207 bra 	$L__BB7_68;
	setp.lt.s64 	%p208, %rd311, %rd61;
	min.s64 	%rd312, %rd311, %rd61;
	selp.f64 	%fd200, %fd199, %fd53, %p208;
$L__BB7_68:
	ld.shared.f64 	%fd56, [_ZN6thrust24THRUST_300001_SM_1000_NS8cuda_cub4core6detail5shmemE+120];
	ld.shared.u64 	%rd64, [_ZN6thrust24THRUST_300001_SM_1000_NS8cuda_cub4core6detail5shmemE+128];
	setp.lt.f64 	%p209, %fd200, %fd56;
	mov.u64 	%rd357, %rd64;
	mov.f64 	%fd241, %fd56;
	@%p209 bra 	$L__BB7_204;
	setp.lt.f64 	%p210, %fd56, %fd200;
	mov.u64 	%rd357, %rd312;
	mov.f64 	%fd241, %fd200;
	@%p210 bra 	$L__BB7_204;
	setp.lt.s64 	%p211, %rd312, %rd64;
	min.s64 	%rd357, %rd312, %rd64;
	selp.f64 	%fd241, %fd200, %fd56, %p211;
	bra.uni 	$L__BB7_204;
$L__BB7_71:
	// begin inline asm
	mov.u32 %r163, %laneid;
	// end inline asm
	and.b32  	%r184, %r2, 992;
	add.s32 	%r185, %r184, 32;
	setp.gt.s32 	%p118, %r185, %r1;
	not.b32 	%r186, %r184;
	add.s32 	%r187, %r1, %r186;
	selp.b32 	%r182, %r187, 31, %p118;
	mov.b64 	%rd267, %fd188;
	mov.b64 	{%r165, %r170}, %rd267;
	mov.b32 	%r181, 1;
	mov.b32 	%r183, -1;
	// begin inline asm
	shfl.sync.down.b32 %r164, %r165, %r181, %r182, %r183;
	// end inline asm
	// begin inline asm
	shfl.sync.down.b32 %r169, %r170, %r181, %r182, %r183;
	// end inline asm
	mov.b64 	%rd268, {%r164, %r169};
	mov.b64 	%fd58, %rd268;
	mov.b64 	{%r175, %r180}, %rd300;
	// begin inline asm
	shfl.sync.down.b32 %r174, %r175, %r181, %r182, %r183;
	// end inline asm
	// begin inline asm
	shfl.sync.down.b32 %r179, %r180, %r181, %r182, %r183;
	// end inline asm
	mov.b64 	%rd66, {%r174, %r179};
	setp.ge.s32 	%p119, %r163, %r182;
	mov.u64 	%rd313, %rd300;
	mov.f64 	%fd201, %fd188;
	@%p119 bra 	$L__BB7_75;
	setp.lt.f64 	%p120, %fd188, %fd58;
	mov.u64 	%rd313, %rd66;
	mov.f64 	%fd201, %fd58;
	@%p120 bra 	$L__BB7_75;
	setp.gt.f64 	%p121, %fd188, %fd58;
	mov.u64 	%rd313, %rd300;
	mov.f64 	%fd201, %fd188;
	@%p121 bra 	$L__BB7_75;
	setp.lt.s64 	%p122, %rd300, %rd66;
	min.s64 	%rd313, %rd300, %rd66;
	selp.f64 	%fd201, %fd188, %fd58, %p122;
$L__BB7_75:
	mov.b64 	%rd269, %fd201;
	mov.b64 	{%r189, %r194}, %rd269;
	mov.b32 	%r205, 2;
	mov.b32 	%r207, -1;
	// begin inline asm
	shfl.sync.down.b32 %r188, %r189, %r205, %r182, %r207;
	// end inline asm
	// begin inline asm
	shfl.sync.down.b32 %r193, %r194, %r205, %r182, %r207;
	// end inline asm
	mov.b64 	%rd270, {%r188, %r193};
	mov.b64 	%fd61, %rd270;
	mov.b64 	{%r199, %r204}, %rd313;
	// begin inline asm
	shfl.sync.down.b32 %r198, %r199, %r205, %r182, %r207;
	// end inline asm
	// begin inline asm
	shfl.sync.down.b32 %r203, %r204, %r205, %r182, %r207;
	// end inline asm
	mov.b64 	%rd69, {%r198, %r203};
	add.s32 	%r208, %r163, 2;
	setp.gt.s32 	%p123, %r208, %r182;
	mov.u64 	%rd314, %rd313;
	mov.f64 	%fd202, %fd201;
	@%p123 bra 	$L__BB7_79;
	setp.lt.f64 	%p124, %fd201, %fd61;
	mov.u64 	%rd314, %rd69;
	mov.f64 	%fd202, %fd61;
	@%p124 bra 	$L__BB7_79;
	setp.gt.f64 	%p125, %fd201, %fd61;
	mov.u64 	%rd314, %rd313;
	mov.f64 	%fd202, %fd201;
	@%p125 bra 	$L__BB7_79;
	setp.lt.s64 	%p126, %rd313, %rd69;
	min.s64 	%rd314, %rd313, %rd69;
	selp.f64 	%fd202, %fd201, %fd61, %p126;
$L__BB7_79:
	mov.b64 	%rd271, %fd202;
	mov.b64 	{%r210, %r215}, %rd271;
	mov.b32 	%r226, 4;
	mov.b32 	%r228, -1;
	// begin inline asm
	shfl.sync.down.b32 %r209, %r210, %r226, %r182, %r228;
	// end inline asm
	// begin inline asm
	shfl.sync.down.b32 %r214, %r215, %r226, %r182, %r228;
	// end inline asm
	mov.b64 	%rd272, {%r209, %r214};
	mov.b64 	%fd64, %rd272;
	mov.b64 	{%r220, %r225}, %rd314;
	// begin inline asm
	shfl.sync.down.b32 %r219, %r220, %r226, %r182, %r228;
	// end inline asm
	// begin inline asm
	shfl.sync.down.b32 %r224, %r225, %r226, %r182, %r228;
	// end inline asm
	mov.b64 	%rd72, {%r219, %r224};
	add.s32 	%r229, %r163, 4;
	setp.gt.s32 	%p127, %r229, %r182;
	mov.u64 	%rd315, %rd314;
	mov.f64 	%fd203, %fd202;
	@%p127 bra 	$L__BB7_83;
	setp.lt.f64 	%p128, %fd202, %fd64;
	mov.u64 	%rd315, %rd72;
	mov.f64 	%fd203, %fd64;
	@%p128 bra 	$L__BB7_83;
	setp.gt.f64 	%p129, %fd202, %fd64;
	mov.u64 	%rd315, %rd314;
	mov.f64 	%fd203, %fd202;
	@%p129 bra 	$L__BB7_83;
	setp.lt.s64 	%p130, %rd314, %rd72;
	min.s64 	%rd315, %rd314, %rd72;
	selp.f64 	%fd203, %fd202, %fd64, %p130;
$L__BB7_83:
	mov.b64 	%rd273, %fd203;
	mov.b64 	{%r231, %r236}, %rd273;
	mov.b32 	%r247, 8;
	mov.b32 	%r249, -1;
	// begin inline asm
	shfl.sync.down.b32 %r230, %r231, %r247, %r182, %r249;
	// end inline asm
	// begin inline asm
	shfl.sync.down.b32 %r235, %r236, %r247, %r182, %r249;
	// end inline asm
	mov.b64 	%rd274, {%r230, %r235};
	mov.b64 	%fd67, %rd274;
	mov.b64 	{%r241, %r246}, %rd315;
	// begin inline asm
	shfl.sync.down.b32 %r240, %r241, %r247, %r182, %r249;
	// end inline asm
	// begin inline asm
	shfl.sync.down.b32 %r245, %r246, %r247, %r182, %r249;
	// end inline asm
	mov.b64 	%rd75, {%r240, %r245};
	add.s32 	%r250, %r163, 8;
	setp.gt.s32 	%p131, %r250, %r182;
	mov.f64 	%fd204, %fd203;
	mov.u64 	%rd316, %rd315;
	@%p131 bra 	$L__BB7_87;
	setp.lt.f64 	%p132, %fd203, %fd67;
	mov.f64 	%fd204, %fd67;
	mov.u64 	%rd316, %rd75;
	@%p132 bra 	$L__BB7_87;
	setp.gt.f64 	%p133, %fd203, %fd67;
	mov.f64 	%fd204, %fd203;
	mov.u64 	%rd316, %rd315;
	@%p133 bra 	$L__BB7_87;
	setp.lt.s64 	%p134, %rd315, %rd75;
	selp.f64 	%fd204, %fd203, %fd67, %p134;
	min.s64 	%rd316, %rd315, %rd75;
$L__BB7_87:
	mov.b64 	%rd275, %fd204;
	mov.b64 	{%r252, %r257}, %rd275;
	mov.b32 	%r268, 16;
	mov.b32 	%r270, -1;
	// begin inline asm
	shfl.sync.down.b32 %r251, %r252, %r268, %r182, %r270;
	// end inline asm
	// begin inline asm
	shfl.sync.down.b32 %r256, %r257, %r268, %r182, %r270;
	// end inline asm
	mov.b64 	%rd276, {%r251, %r256};
	mov.b64 	%fd70, %rd276;
	mov.b64 	{%r262, %r267}, %rd316;
	// begin inline asm
	shfl.sync.down.b32 %r261, %r262, %r268, %r182, %r270;
	// end inline asm
	// begin inline asm
	shfl.sync.down.b32 %r266, %r267, %r268, %r182, %r270;
	// end inline asm
	mov.b64 	%rd78, {%r261, %r266};
	add.s32 	%r271, %r163, 16;
	setp.gt.s32 	%p135, %r271, %r182;
	mov.f64 	%fd241, %fd204;
	mov.u64 	%rd357, %rd316;
	@%p135 bra 	$L__BB7_91;
	setp.lt.f64 	%p136, %fd204, %fd70;
	mov.f64 	%fd241, %fd70;
	mov.u64 	%rd357, %rd78;
	@%p136 bra 	$L__BB7_91;
	setp.gt.f64 	%p137, %fd204, %fd70;
	mov.f64 	%fd241, %fd204;
	mov.u64 	%rd357, %rd316;
	@%p137 bra 	$L__BB7_91;
	setp.lt.s64 	%p138, %rd316, %rd78;
	selp.f64 	%fd241, %fd204, %fd70, %p138;
	min.s64 	%rd357, %rd316, %rd78;
$L__BB7_91:
	setp.ne.s32 	%p139, %r163, 0;
	@%p139 bra 	$L__BB7_93;
	shr.u32 	%r272, %r2, 1;
	and.b32  	%r273, %r272, 496;
	mov.u32 	%r274, _ZN6thrust24THRUST_300001_SM_1000_NS8cuda_cub4core6detail5shmemE;
	add.s32 	%r275, %r274, %r273;
	st.shared.f64 	[%r275+8], %fd241;
	st.shared.u64 	[%r275+16], %rd357;
$L__BB7_93:
	bar.sync 	0;
	setp.ne.s32 	%p140, %r2, 0;
	@%p140 bra 	$L__BB7_204;
	setp.lt.s32 	%p141, %r1, 33;
	mov.f64 	%fd206, %fd241;
	mov.u64 	%rd318, %rd357;
	@%p141 bra 	$L__BB7_98;
	ld.shared.f64 	%fd73, [_ZN6thrust24THRUST_300001_SM_1000_NS8cuda_cub4core6detail5shmemE+24];
	ld.shared.u64 	%rd81, [_ZN6thrust24THRUST_300001_SM_1000_NS8cuda_cub4core6detail5shmemE+32];
	setp.lt.f64 	%p142, %fd241, %fd73;
	mov.f64 	%fd206, %fd73;
	mov.u64 	%rd318, %rd81;
	@%p142 bra 	$L__BB7_98;
	setp.lt.f64 	%p143, %fd73, %fd241;
	mov.f64 	%fd206, %fd241;
	mov.u64 	%rd318, %rd357;
	@%p143 bra 	$L__BB7_98;
	setp.lt.s64 	%p144, %rd357, %rd81;
	selp.f64 	%fd206, %fd241, %fd73, %p144;
	min.s64 	%rd318, %rd357, %rd81;
$L__BB7_98:
	setp.lt.s32 	%p145, %r1, 65;
	mov.f64 	%fd207, %fd206;
	mov.u64 	%rd319, %rd318;
	@%p145 bra 	$L__BB7_102;
	ld.shared.f64 	%fd76, [_ZN6thrust24THRUST_300001_SM_1000_NS8cuda_cub4core6detail5shmemE+40];
	ld.shared.u64 	%rd84, [_ZN6thrust24THRUST_300001_SM_1000_NS8cuda_cub4core6detail5shmemE+48];
	setp.lt.f64 	%p146, %fd206, %fd76;
	mov.f64 	%fd207, %fd76;
	mov.u64 	%rd319, %rd84;
	@%p146 bra 	$L__BB7_102;
	setp.lt.f64 	%p147, %fd76, %fd206;
	mov.f64 	%fd207, %fd206;
	mov.u64 	%rd319, %rd318;
	@%p147 bra 	$L__BB7_102;
	setp.lt.s64 	%p148, %rd318, %rd84;
	selp.f64 	%fd207, %fd206, %fd76, %p148;
	min.s64 	%rd319, %rd318, %rd84;
$L__BB7_102:
	setp.lt.s32 	%p149, %r1, 97;
	mov.f64 	%fd208, %fd207;
	mov.u64 	%rd320, %rd319;
	@%p149 bra 	$L__BB7_106;
	ld.shared.f64 	%fd79, [_ZN6thrust24THRUST_300001_SM_1000_NS8cuda_cub4core6detail5shmemE+56];
	ld.shared.u64 	%rd87, [_ZN6thrust24THRUST_300001_SM_1000_NS8cuda_cub4core6detail5shmemE+64];
	setp.lt.f64 	%p150, %fd207, %fd79;
	mov.f64 	%fd208, %fd79;
	mov.u64 	%rd320, %rd87;
	@%p150 bra 	$L__BB7_106;
	setp.lt.f64 	%p151, %fd79, %fd207;
	mov.f64 	%fd208, %fd207;
	mov.u64 	%rd320, %rd319;
	@%p151 bra 	$L__BB7_106;
	setp.lt.s64 	%p152, %rd319, %rd87;
	selp.f64 	%fd208, %fd207, %fd79, %p152;
	min.s64 	%rd320, %rd319, %rd87;
$L__BB7_106:
	setp.lt.s32 	%p153, %r1, 129;
	mov.f64 	%fd209, %fd208;
	mov.u64 	%rd321, %rd320;
	@%p153 bra 	$L__BB7_110;
	ld.shared.f64 	%fd82, [_ZN6thrust24THRUST_300001_SM_1000_NS8cuda_cub4core6detail5shmemE+72];
	ld.shared.u64 	%rd90, [_ZN6thrust24THRUST_300001_SM_1000_NS8cuda_cub4core6detail5shmemE+80];
	setp.lt.f64 	%p154, %fd208, %fd82;
	mov.f64 	%fd209, %fd82;
	mov.u64 	%rd321, %rd90;
	@%p154 bra 	$L__BB7_110;
	setp.lt.f64 	%p155, %fd82, %fd208;
	mov.f64 	%fd209, %fd208;
	mov.u64 	%rd321, %rd320;
	@%p155 bra 	$L__BB7_110;
	setp.lt.s64 	%p156, %rd320, %rd90;
	selp.f64 	%fd209, %fd208, %fd82, %p156;
	min.s64 	%rd321, %rd320, %rd90;
$L__BB7_110:
	setp.lt.s32 	%p157, %r1, 161;
	mov.f64 	%fd210, %fd209;
	mov.u64 	%rd322, %rd321;
	@%p157 bra 	$L__BB7_114;
	ld.shared.f64 	%fd85, [_ZN6thrust24THRUST_300001_SM_1000_NS8cuda_cub4core6detail5shmemE+88];
	ld.shared.u64 	%rd93, [_ZN6thrust24THRUST_300001_SM_1000_NS8cuda_cub4core6detail5shmemE+96];
	setp.lt.f64 	%p158, %fd209, %fd85;
	mov.f64 	%fd210, %fd85;
	mov.u64 	%rd322, %rd93;
	@%p158 bra 	$L__BB7_114;
	setp.lt.f64 	%p159, %fd85, %fd209;
	mov.f64 	%fd210, %fd209;
	mov.u64 	%rd322, %rd321;
	@%p159 bra 	$L__BB7_114;
	setp.lt.s64 	%p160, %rd321, %rd93;
	selp.f64 	%fd210, %fd209, %fd85, %p160;
	min.s64 	%rd322, %rd321, %rd93;
$L__BB7_114:
	setp.lt.s32 	%p161, %r1, 193;
	mov.f64 	%fd211, %fd210;
	mov.u64 	%rd323, %rd322;
	@%p161 bra 	$L__BB7_118;
	ld.shared.f64 	%fd88, [_ZN6thrust24THRUST_300001_SM_1000_NS8cuda_cub4core6detail5shmemE+104];
	ld.shared.u64 	%rd96, [_ZN6thrust24THRUST_300001_SM_1000_NS8cuda_cub4core6detail5shmemE+112];
	setp.lt.f64 	%p162, %fd210, %fd88;
	mov.f64 	%fd211, %fd88;
	mov.u64 	%rd323, %rd96;
	@%p162 bra 	$L__BB7_118;
	setp.lt.f64 	%p163, %fd88, %fd210;
	mov.f64 	%fd211, %fd210;
	mov.u64 	%rd323, %rd322;
	@%p163 bra 	$L__BB7_118;
	setp.lt.s64 	%p164, %rd322, %rd96;
	selp.f64 	%fd211, %fd210, %fd88, %p164;
	min.s64 	%rd323, %rd322, %rd96;
$L__BB7_118:
	setp.lt.s32 	%p165, %r1, 225;
	mov.u64 	%rd357, %rd323;
	mov.f64 	%fd241, %fd211;
	@%p165 bra 	$L__BB7_204;
	ld.shared.f64 	%fd91, [_ZN6thrust24THRUST_300001_SM_1000_NS8cuda_cub4core6detail5shmemE+120];
	ld.shared.u64 	%rd99, [_ZN6thrust24THRUST_300001_SM_1000_NS8cuda_cub4core6detail5shmemE+128];
	setp.lt.f64 	%p166, %fd211, %fd91;
	mov.u64 	%rd357, %rd99;
	mov.f64 	%fd241, %fd91;
	@%p166 bra 	$L__BB7_204;
	setp.lt.f64 	%p167, %fd91, %fd211;
	mov.u64 	%rd357, %rd323;
	mov.f64 	%fd241, %fd211;
	@%p167 bra 	$L__BB7_204;
	setp.lt.s64 	%p168, %rd323, %rd99;
	selp.f64 	%fd241, %fd211, %fd91, %p168;
	min.s64 	%rd357, %rd323, %rd99;
	bra.uni 	$L__BB7_204;
$L__BB7_122:
	mov.u32 	%r18, %tid.x;
	cvt.u64.u32 	%rd197, %r18;
	cvta.to.global.u64 	%rd198, %rd193;
	mul.wide.u32 	%rd199, %r18, 8;
	add.s64 	%rd200, %rd198, %rd199;
	ld.global.f64 	%fd170, [%rd200];
	add.s32 	%r31, %r18, 256;
	cvt.u64.u32 	%rd201, %r31;
	ld.global.f64 	%fd171, [%rd200+2048];
	add.s32 	%r32, %r18, 512;
	cvt.u64.u32 	%rd202, %r32;
	ld.global.f64 	%fd172, [%rd200+4096];
	add.s32 	%r33, %r18, 768;
	cvt.u64.u32 	%rd203, %r33;
	ld.global.f64 	%fd173, [%rd200+6144];
	or.b32  	%r34, %r18, 1024;
	cvt.u64.u32 	%rd101, %r34;
	add.s64 	%rd344, %rd194, %rd101;
	ld.global.f64 	%fd228, [%rd200+8192];
	setp.geu.f64 	%p3, %fd170, %fd171;
	selp.f64 	%fd174, %fd170, %fd171, %p3;
	selp.b64 	%rd204, %rd197, %rd201, %p3;
	setp.geu.f64 	%p4, %fd174, %fd172;
	selp.f64 	%fd175, %fd174, %fd172, %p4;
	selp.b64 	%rd205, %rd204, %rd202, %p4;
	setp.geu.f64 	%p5, %fd175, %fd173;
	selp.f64 	%fd94, %fd175, %fd173, %p5;
	selp.b64 	%rd104, %rd205, %rd203, %p5;
	setp.lt.f64 	%p6, %fd94, %fd228;
	@%p6 bra 	$L__BB7_124;
	setp.lt.f64 	%p7, %fd228, %fd94;
	setp.lt.u64 	%p8, %rd104, %rd101;
	or.pred  	%p9, %p7, %p8;
	selp.f64 	%fd228, %fd94, %fd228, %p9;
	add.s64 	%rd206, %rd194, %rd104;
	selp.b64 	%rd344, %rd206, %rd344, %p9;
$L__BB7_124:
	setp.lt.u64 	%p10, %rd196, 2560;
	mov.b64 	%rd333, 1280;
	@%p10 bra 	$L__BB7_137;
	mov.b64 	%rd325, 1280;
	mov.f64 	%fd213, %fd228;
$L__BB7_126:
	add.s64 	%rd209, %rd325, %rd197;
	shl.b64 	%rd210, %rd325, 3;
	cvta.to.global.u64 	%rd211, %rd193;
	add.s64 	%rd213, %rd211, %rd199;
	add.s64 	%rd214, %rd213, %rd210;
	add.s64 	%rd327, %rd209, %rd194;
	ld.global.f64 	%fd214, [%rd214];
	ld.global.f64 	%fd215, [%rd214+2048];
	ld.global.f64 	%fd216, [%rd214+4096];
	ld.global.f64 	%fd217, [%rd214+6144];
	ld.global.f64 	%fd228, [%rd214+8192];
	setp.lt.f64 	%p11, %fd213, %fd214;
	@%p11 bra 	$L__BB7_128;
	setp.lt.f64 	%p12, %fd214, %fd213;
	setp.lt.s64 	%p13, %rd344, %rd327;
	or.pred  	%p14, %p12, %p13;
	selp.f64 	%fd214, %fd213, %fd214, %p14;
	selp.b64 	%rd327, %rd344, %rd327, %p14;
$L__BB7_128:
	add.s64 	%rd215, %rd325, %rd197;
	add.s64 	%rd216, %rd215, %rd194;
	add.s64 	%rd328, %rd216, 256;
	setp.lt.f64 	%p15, %fd214, %fd215;
	@%p15 bra 	$L__BB7_130;
	setp.lt.f64 	%p16, %fd215, %fd214;
	add.s64 	%rd218, %rd325, %rd197;
	add.s64 	%rd219, %rd218, %rd194;
	add.s64 	%rd220, %rd219, 256;
	setp.lt.s64 	%p17, %rd327, %rd220;
	or.pred  	%p18, %p16, %p17;
	selp.f64 	%fd215, %fd214, %fd215, %p18;
	selp.b64 	%rd328, %rd327, %rd220, %p18;
$L__BB7_130:
	add.s64 	%rd329, %rd216, 512;
	setp.lt.f64 	%p19, %fd215, %fd216;
	@%p19 bra 	$L__BB7_132;
	setp.lt.f64 	%p20, %fd216, %fd215;
	add.s64 	%rd224, %rd325, %rd197;
	add.s64 	%rd225, %rd224, %rd194;
	add.s64 	%rd226, %rd225, 512;
	setp.lt.s64 	%p21, %rd328, %rd226;
	or.pred  	%p22, %p20, %p21;
	selp.f64 	%fd216, %fd215, %fd216, %p22;
	selp.b64 	%rd329, %rd328, %rd226, %p22;
$L__BB7_132:
	add.s64 	%rd227, %rd325, %rd197;
	add.s64 	%rd228, %rd227, %rd194;
	add.s64 	%rd330, %rd228, 768;
	setp.lt.f64 	%p23, %fd216, %fd217;
	@%p23 bra 	$L__BB7_134;
	setp.lt.f64 	%p24, %fd217, %fd216;
	setp.lt.s64 	%p25, %rd329, %rd330;
	or.pred  	%p26, %p24, %p25;
	selp.f64 	%fd217, %fd216, %fd217, %p26;
	selp.b64 	%rd330, %rd329, %rd330, %p26;
$L__BB7_134:
	add.s64 	%rd344, %rd228, 1024;
	setp.lt.f64 	%p27, %fd217, %fd228;
	@%p27 bra 	$L__BB7_136;
	setp.lt.f64 	%p28, %fd228, %fd217;
	setp.lt.s64 	%p29, %rd330, %rd344;
	or.pred  	%p30, %p28, %p29;
	selp.f64 	%fd228, %fd217, %fd228, %p30;
	selp.b64 	%rd344, %rd330, %rd344, %p30;
$L__BB7_136:
	add.s64 	%rd333, %rd325, 1280;
	add.s64 	%rd231, %rd325, 2560;
	setp.le.s64 	%p31, %rd231, %rd196;
	mov.u64 	%rd325, %rd333;
	mov.f64 	%fd213, %fd228;
	@%p31 bra 	$L__BB7_126;
$L__BB7_137:
	setp.le.s64 	%p32, %rd196, %rd333;
	@%p32 bra 	$L__BB7_160;
	cvt.u32.u64 	%r35, %rd333;
	cvt.u32.u64 	%r36, %rd196;
	sub.s32 	%r19, %r36, %r35;
	setp.ge.s32 	%p33, %r18, %r19;
	@%p33 bra 	$L__BB7_160;
	cvta.to.global.u64 	%rd130, %rd193;
	not.b32 	%r38, %r18;
	add.s32 	%r39, %r38, %r36;
	sub.s32 	%r20, %r39, %r35;
	and.b32  	%r41, %r20, 768;
	setp.eq.s32 	%p34, %r41, 768;
	mov.u32 	%r389, %r18;
	@%p34 bra 	$L__BB7_145;
	add.s64 	%rd234, %rd333, %rd197;
	add.s64 	%rd335, %rd234, %rd194;
	shl.b64 	%rd235, %rd234, 3;
	add.s64 	%rd334, %rd130, %rd235;
	shr.u32 	%r42, %r20, 8;
	add.s32 	%r43, %r42, 1;
	and.b32  	%r44, %r43, 3;
	neg.s32 	%r387, %r44;
	mov.u32 	%r389, %r18;
$L__BB7_141:
	.pragma "nounroll";
	mov.u64 	%rd135, %rd344;
	mov.f64 	%fd114, %fd228;
	ld.global.f64 	%fd115, [%rd334];
	setp.lt.f64 	%p35, %fd114, %fd115;
	mov.f64 	%fd228, %fd115;
	mov.u64 	%rd344, %rd335;
	@%p35 bra 	$L__BB7_144;
	setp.lt.f64 	%p36, %fd115, %fd114;
	mov.f64 	%fd228, %fd114;
	mov.u64 	%rd344, %rd135;
	@%p36 bra 	$L__BB7_144;
	setp.lt.s64 	%p37, %rd135, %rd335;
	selp.f64 	%fd228, %fd114, %fd115, %p37;
	min.s64 	%rd344, %rd135, %rd335;
$L__BB7_144:
	add.s32 	%r389, %r389, 256;
	add.s64 	%rd335, %rd335, 256;
	add.s64 	%rd334, %rd334, 2048;
	add.s32 	%r387, %r387, 1;
	setp.ne.s32 	%p38, %r387, 0;
	@%p38 bra 	$L__BB7_141;
$L__BB7_145:
	setp.lt.u32 	%p39, %r20, 768;
	@%p39 bra 	$L__BB7_160;
	add.s32 	%r390, %r389, 512;
$L__BB7_147:
	mov.u32 	%r28, %r390;
	add.s32 	%r45, %r28, -512;
	cvt.u64.u32 	%rd236, %r45;
	add.s64 	%rd237, %rd333, %rd236;
	shl.b64 	%rd238, %rd237, 3;
	add.s64 	%rd143, %rd130, %rd238;
	add.s64 	%rd144, %rd237, %rd194;
	ld.global.f64 	%fd121, [%rd143];
	setp.lt.f64 	%p40, %fd228, %fd121;
	mov.f64 	%fd225, %fd121;
	mov.u64 	%rd341, %rd144;
	@%p40 bra 	$L__BB7_150;
	setp.lt.f64 	%p41, %fd121, %fd228;
	mov.f64 	%fd225, %fd228;
	mov.u64 	%rd341, %rd344;
	@%p41 bra 	$L__BB7_150;
	setp.lt.s64 	%p42, %rd344, %rd144;
	selp.f64 	%fd225, %fd228, %fd121, %p42;
	min.s64 	%rd341, %rd344, %rd144;
$L__BB7_150:
	add.s32 	%r46, %r28, -256;
	cvt.u64.u32 	%rd239, %r46;
	add.s64 	%rd240, %rd333, %rd239;
	add.s64 	%rd147, %rd240, %rd194;
	ld.global.f64 	%fd124, [%rd143+2048];
	setp.lt.f64 	%p43, %fd225, %fd124;
	mov.f64 	%fd226, %fd124;
	mov.u64 	%rd342, %rd147;
	@%p43 bra 	$L__BB7_153;
	setp.lt.f64 	%p44, %fd124, %fd225;
	mov.f64 	%fd226, %fd225;
	mov.u64 	%rd342, %rd341;
	@%p44 bra 	$L__BB7_153;
	setp.lt.s64 	%p45, %rd341, %rd147;
	selp.f64 	%fd226, %fd225, %fd124, %p45;
	min.s64 	%rd342, %rd341, %rd147;
$L__BB7_153:
	cvt.u64.u32 	%rd241, %r28;
	add.s64 	%rd242, %rd333, %rd241;
	add.s64 	%rd150, %rd242, %rd194;
	ld.global.f64 	%fd127, [%rd143+4096];
	setp.lt.f64 	%p46, %fd226, %fd127;
	mov.f64 	%fd227, %fd127;
	mov.u64 	%rd343, %rd150;
	@%p46 bra 	$L__BB7_156;
	setp.lt.f64 	%p47, %fd127, %fd226;
	mov.f64 	%fd227, %fd226;
	mov.u64 	%rd343, %rd342;
	@%p47 bra 	$L__BB7_156;
	setp.lt.s64 	%p48, %rd342, %rd150;
	selp.f64 	%fd227, %fd226, %fd127, %p48;
	min.s64 	%rd343, %rd342, %rd150;
$L__BB7_156:
	add.s32 	%r47, %r28, 256;
	cvt.u64.u32 	%rd243, %r47;
	add.s64 	%rd244, %rd333, %rd243;
	add.s64 	%rd153, %rd244, %rd194;
	ld.global.f64 	%fd130, [%rd143+6144];
	setp.lt.f64 	%p49, %fd227, %fd130;
	mov.f64 	%fd228, %fd130;
	mov.u64 	%rd344, %rd153;
	@%p49 bra 	$L__BB7_159;
	setp.lt.f64 	%p50, %fd130, %fd227;
	mov.f64 	%fd228, %fd227;
	mov.u64 	%rd344, %rd343;
	@%p50 bra 	$L__BB7_159;
	setp.lt.s64 	%p51, %rd343, %rd153;
	selp.f64 	%fd228, %fd227, %fd130, %p51;
	min.s64 	%rd344, %rd343, %rd153;
$L__BB7_159:
	add.s32 	%r390, %r28, 1024;
	add.s32 	%r48, %r28, 512;
	setp.lt.s32 	%p52, %r48, %r19;
	@%p52 bra 	$L__BB7_147;
$L__BB7_160:
	// begin inline asm
	mov.u32 %r49, %laneid;
	// end inline asm
	mov.b64 	%rd245, %fd228;
	mov.b64 	{%r51, %r56}, %rd245;
	mov.b32 	%r67, 1;
	mov.b32 	%r68, 31;
	mov.b32 	%r69, -1;
	// begin inline asm
	shfl.sync.down.b32 %r50, %r51, %r67, %r68, %r69;
	// end inline asm
	// begin inline asm
	shfl.sync.down.b32 %r55, %r56, %r67, %r68, %r69;
	// end inline asm
	mov.b64 	%rd246, {%r50, %r55};
	mov.b64 	%fd134, %rd246;
	mov.b64 	{%r61, %r66}, %rd344;
	// begin inline asm
	shfl.sync.down.b32 %r60, %r61, %r67, %r68, %r69;
	// end inline asm
	// begin inline asm
	shfl.sync.down.b32 %r65, %r66, %r67, %r68, %r69;
	// end inline asm
	mov.b64 	%rd157, {%r60, %r65};
	setp.gt.s32 	%p53, %r49, 30;
	mov.f64 	%fd230, %fd228;
	mov.u64 	%rd346, %rd344;
	@%p53 bra 	$L__BB7_164;
	setp.lt.f64 	%p54, %fd228, %fd134;
	mov.f64 	%fd230, %fd134;
	mov.u64 	%rd346, %rd157;
	@%p54 bra 	$L__BB7_164;
	setp.gt.f64 	%p55, %fd228, %fd134;
	mov.f64 	%fd230, %fd228;
	mov.u64 	%rd346, %rd344;
	@%p55 bra 	$L__BB7_164;
	setp.lt.s64 	%p56, %rd344, %rd157;
	selp.f64 	%fd230, %fd228, %fd134, %p56;
	min.s64 	%rd346, %rd344, %rd157;
$L__BB7_164:
	mov.b64 	%rd247, %fd230;
	mov.b64 	{%r71, %r76}, %rd247;
	mov.b32 	%r87, 2;
	mov.b32 	%r88, 31;
	mov.b32 	%r89, -1;
	// begin inline asm
	shfl.sync.down.b32 %r70, %r71, %r87, %r88, %r89;
	// end inline asm
	// begin inline asm
	shfl.sync.down.b32 %r75, %r76, %r87, %r88, %r89;
	// end inline asm
	mov.b64 	%rd248, {%r70, %r75};
	mov.b64 	%fd137, %rd248;
	mov.b64 	{%r81, %r86}, %rd346;
	// begin inline asm
	shfl.sync.down.b32 %r80, %r81, %r87, %r88, %r89;
	// end inline asm
	// begin inline asm
	shfl.sync.down.b32 %r85, %r86, %r87, %r88, %r89;
	// end inline asm
	mov.b64 	%rd160, {%r80, %r85};
	setp.gt.s32 	%p57, %r49, 29;
	mov.f64 	%fd231, %fd230;
	mov.u64 	%rd347, %rd346;
	@%p57 bra 	$L__BB7_168;
	setp.lt.f64 	%p58, %fd230, %fd137;
	mov.f64 	%fd231, %fd137;
	mov.u64 	%rd347, %rd160;
	@%p58 bra 	$L__BB7_168;
	setp.gt.f64 	%p59, %fd230, %fd137;
	mov.f64 	%fd231, %fd230;
	mov.u64 	%rd347, %rd346;
	@%p59 bra 	$L__BB7_168;
	setp.lt.s64 	%p60, %rd346, %rd160;
	selp.f64 	%fd231, %fd230, %fd137, %p60;
	min.s64 	%rd347, %rd346, %rd160;
$L__BB7_168:
	mov.b64 	%rd249, %fd231;
	mov.b64 	{%r91, %r96}, %rd249;
	mov.b32 	%r107, 4;
	mov.b32 	%r108, 31;
	mov.b32 	%r109, -1;
	// begin inline asm
	shfl.sync.down.b32 %r90, %r91, %r107, %r108, %r109;
	// end inline asm
	// begin inline asm
	shfl.sync.down.b32 %r95, %r96, %r107, %r108, %r109;
	// end inline asm
	mov.b64 	%rd250, {%r90, %r95};
	mov.b64 	%fd140, %rd250;
	mov.b64 	{%r101, %r106}, %rd347;
	// begin inline asm
	shfl.sync.down.b32 %r100, %r101, %r107, %r108, %r109;
	// end inline asm
	// begin inline asm
	shfl.sync.down.b32 %r105, %r106, %r107, %r108, %r109;
	// end inline asm
	mov.b64 	%rd163, {%r100, %r105};
	setp.gt.s32 	%p61, %r49, 27;
	mov.f64 	%fd232, %fd231;
	mov.u64 	%rd348, %rd347;
	@%p61 bra 	$L__BB7_172;
	setp.lt.f64 	%p62, %fd231, %fd140;
	mov.f64 	%fd232, %fd140;
	mov.u64 	%rd348, %rd163;
	@%p62 bra 	$L__BB7_172;
	setp.gt.f64 	%p63, %fd231, %fd140;
	mov.f64 	%fd232, %fd231;
	mov.u64 	%rd348, %rd347;
	@%p63 bra 	$L__BB7_172;
	setp.lt.s64 	%p64, %rd347, %rd163;
	selp.f64 	%fd232, %fd231, %fd140, %p64;
	min.s64 	%rd348, %rd347, %rd163;
$L__BB7_172:
	mov.b64 	%rd251, %fd232;
	mov.b64 	{%r111, %r116}, %rd251;
	mov.b32 	%r127, 8;
	mov.b32 	%r128, 31;
	mov.b32 	%r129, -1;
	// begin inline asm
	shfl.sync.down.b32 %r110, %r111, %r127, %r128, %r129;
	// end inline asm
	// begin inline asm
	shfl.sync.down.b32 %r115, %r116, %r127, %r128, %r129;
	// end inline asm
	mov.b64 	%rd252, {%r110, %r115};
	mov.b64 	%fd143, %rd252;
	mov.b64 	{%r121, %r126}, %rd348;
	// begin inline asm
	shfl.sync.down.b32 %r120, %r121, %r127, %r128, %r129;
	// end inline asm
	// begin inline asm
	shfl.sync.down.b32 %r125, %r126, %r127, %r128, %r129;
	// end inline asm
	mov.b64 	%rd166, {%r120, %r125};
	setp.gt.s32 	%p65, %r49, 23;
	mov.f64 	%fd233, %fd232;
	mov.u64 	%rd349, %rd348;
	@%p65 bra 	$L__BB7_176;
	setp.lt.f64 	%p66, %fd232, %fd143;
	mov.f64 	%fd233, %fd143;
	mov.u64 	%rd349, %rd166;
	@%p66 bra 	$L__BB7_176;
	setp.gt.f64 	%p67, %fd232, %fd143;
	mov.f64 	%fd233, %fd232;
	mov.u64 	%rd349, %rd348;
	@%p67 bra 	$L__BB7_176;
	setp.lt.s64 	%p68, %rd348, %rd166;
	selp.f64 	%fd233, %fd232, %fd143, %p68;
	min.s64 	%rd349, %rd348, %rd166;
$L__BB7_176:
	mov.b64 	%rd253, %fd233;
	mov.b64 	{%r131, %r136}, %rd253;
	mov.b32 	%r147, 16;
	mov.b32 	%r148, 31;
	mov.b32 	%r149, -1;
	// begin inline asm
	shfl.sync.down.b32 %r130, %r131, %r147, %r148, %r149;
	// end inline asm
	// begin inline asm
	shfl.sync.down.b32 %r135, %r136, %r147, %r148, %r149;
	// end inline asm
	mov.b64 	%rd254, {%r130, %r135};
	mov.b64 	%fd146, %rd254;
	mov.b64 	{%r141, %r146}, %rd349;
	// begin inline asm
	shfl.sync.down.b32 %r140, %r141, %r147, %r148, %r149;
	// end inline asm
	// begin inline asm
	shfl.sync.down.b32 %r145, %r146, %r147, %r148, %r149;
	// end inline asm
	mov.b64 	%rd169, {%r140, %r145};
	setp.gt.s32 	%p69, %r49, 15;
	mov.f64 	%fd241, %fd233;
	mov.u64 	%rd357, %rd349;
	@%p69 bra 	$L__BB7_180;
	setp.lt.f64 	%p70, %fd233, %fd146;
	mov.f64 	%fd241, %fd146;
	mov.u64 	%rd357, %rd169;
	@%p70 bra 	$L__BB7_180;
	setp.gt.f64 	%p71, %fd233, %fd146;
	mov.f64 	%fd241, %fd233;
	mov.u64 	%rd357, %rd349;
	@%p71 bra 	$L__BB7_180;
	setp.lt.s64 	%p72, %rd349, %rd169;
	selp.f64 	%fd241, %fd233, %fd146, %p72;
	min.s64 	%rd357, %rd349, %rd169;
$L__BB7_180:
	setp.ne.s32 	%p73, %r49, 0;
	@%p73 bra 	$L__BB7_182;
	shr.u32 	%r150, %r18, 1;
	and.b32  	%r151, %r150, 496;
	mov.u32 	%r152, _ZN6thrust24THRUST_300001_SM_1000_NS8cuda_cub4core6detail5shmemE;
	add.s32 	%r153, %r152, %r151;
	st.shared.f64 	[%r153+8], %fd241;
	st.shared.u64 	[%r153+16], %rd357;
$L__BB7_182:
	bar.sync 	0;
	setp.ne.s32 	%p74, %r18, 0;
	@%p74 bra 	$L__BB7_204;
	ld.shared.f64 	%fd149, [_ZN6thrust24THRUST_300001_SM_1000_NS8cuda_cub4core6detail5shmemE+24];
	ld.shared.u64 	%rd172, [_ZN6thrust24THRUST_300001_SM_1000_NS8cuda_cub4core6detail5shmemE+32];
	setp.lt.f64 	%p75, %fd241, %fd149;
	mov.f64 	%fd235, %fd149;
	mov.u64 	%rd351, %rd172;
	@%p75 bra 	$L__BB7_186;
	setp.lt.f64 	%p76, %fd149, %fd241;
	mov.f64 	%fd235, %fd241;
	mov.u64 	%rd351, %rd357;
	@%p76 bra 	$L__BB7_186;
	setp.lt.s64 	%p77, %rd357, %rd172;
	selp.f64 	%fd235, %fd241, %fd149, %p77;
	min.s64 	%rd351, %rd357, %rd172;
$L__BB7_186:
	ld.shared.f64 	%fd152, [_ZN6thrust24THRUST_300001_SM_1000_NS8cuda_cub4core6detail5shmemE+40];
	ld.shared.u64 	%rd175, [_ZN6thrust24THRUST_300001_SM_1000_NS8cuda_cub4core6detail5shmemE+48];
	setp.lt.f64 	%p78, %fd235, %fd152;
	mov.f64 	%fd236, %fd152;
	mov.u64 	%rd352, %rd175;
	@%p78 bra 	$L__BB7_189;
	setp.lt.f64 	%p79, %fd152, %fd235;
	mov.f64 	%fd236, %fd235;
	mov.u64 	%rd352, %rd351;
	@%p79 bra 	$L__BB7_189;
	setp.lt.s64 	%p80, %rd351, %rd175;
	selp.f64 	%fd236, %fd235, %fd152, %p80;
	min.s64 	%rd352, %rd351, %rd175;
$L__BB7_189:
	ld.shared.f64 	%fd155, [_ZN6thrust24THRUST_300001_SM_1000_NS8cuda_cub4core6detail5shmemE+56];
	ld.shared.u64 	%rd178, [_ZN6thrust24THRUST_300001_SM_1000_NS8cuda_cub4core6detail5shmemE+64];
	setp.lt.f64 	%p81, %fd236, %fd155;
	mov.f64 	%fd237, %fd155;
	mov.u64 	%rd353, %rd178;
	@%p81 bra 	$L__BB7_192;
	setp.lt.f64 	%p82, %fd155, %fd236;
	mov.f64 	%fd237, %fd236;
	mov.u64 	%rd353, %rd352;
	@%p82 bra 	$L__BB7_192;
	setp.lt.s64 	%p83, %rd352, %rd178;
	selp.f64 	%fd237, %fd236, %fd155, %p83;
	min.s64 	%rd353, %rd352, %rd178;
$L__BB7_192:
	ld.shared.f64 	%fd158, [_ZN6thrust24THRUST_300001_SM_1000_NS8cuda_cub4core6detail5shmemE+72];
	ld.shared.u64 	%rd181, [_ZN6thrust24THRUST_300001_SM_1000_NS8cuda_cub4core6detail5shmemE+80];
	setp.lt.f64 	%p84, %fd237, %fd158;
	mov.f64 	%fd238, %fd158;
	mov.u64 	%rd354, %rd181;
	@%p84 bra 	$L__BB7_195;
	setp.lt.f64 	%p85, %fd158, %fd237;
	mov.f64 	%fd238, %fd237;
	mov.u64 	%rd354, %rd353;
	@%p85 bra 	$L__BB7_195;
	setp.lt.s64 	%p86, %rd353, %rd181;
	selp.f64 	%fd238, %fd237, %fd158, %p86;
	min.s64 	%rd354, %rd353, %rd181;
$L__BB7_195:
	ld.shared.f64 	%fd161, [_ZN6thrust24THRUST_300001_SM_1000_NS8cuda_cub4core6detail5shmemE+88];
	ld.shared.u64 	%rd184, [_ZN6thrust24THRUST_300001_SM_1000_NS8cuda_cub4core6detail5shmemE+96];
	setp.lt.f64 	%p87, %fd238, %fd161;
	mov.f64 	%fd239, %fd161;
	mov.u64 	%rd355, %rd184;
	@%p87 bra 	$L__BB7_198;
	setp.lt.f64 	%p88, %fd161, %fd238;
	mov.f64 	%fd239, %fd238;
	mov.u64 	%rd355, %rd354;
	@%p88 bra 	$L__BB7_198;
	setp.lt.s64 	%p89, %rd354, %rd184;
	selp.f64 	%fd239, %fd238, %fd161, %p89;
	min.s64 	%rd355, %rd354, %rd184;
$L__BB7_198:
	ld.shared.f64 	%fd164, [_ZN6thrust24THRUST_300001_SM_1000_NS8cuda_cub4core6detail5shmemE+104];
	ld.shared.u64 	%rd187, [_ZN6thrust24THRUST_300001_SM_1000_NS8cuda_cub4core6detail5shmemE+112];
	setp.lt.f64 	%p90, %fd239, %fd164;
	mov.f64 	%fd240, %fd164;
	mov.u64 	%rd356, %rd187;
	@%p90 bra 	$L__BB7_201;
	setp.lt.f64 	%p91, %fd164, %fd239;
	mov.f64 	%fd240, %fd239;
	mov.u64 	%rd356, %rd355;
	@%p91 bra 	$L__BB7_201;
	setp.lt.s64 	%p92, %rd355, %rd187;
	selp.f64 	%fd240, %fd239, %fd164, %p92;
	min.s64 	%rd356, %rd355, %rd187;
$L__BB7_201:
	ld.shared.f64 	%fd167, [_ZN6thrust24THRUST_300001_SM_1000_NS8cuda_cub4core6detail5shmemE+120];
	ld.shared.u64 	%rd190, [_ZN6thrust24THRUST_300001_SM_1000_NS8cuda_cub4core6detail5shmemE+128];
	setp.lt.f64 	%p93, %fd240, %fd167;
	mov.u64 	%rd357, %rd190;
	mov.f64 	%fd241, %fd167;
	@%p93 bra 	$L__BB7_204;
	setp.lt.f64 	%p94, %fd167, %fd240;
	mov.u64 	%rd357, %rd356;
	mov.f64 	%fd241, %fd240;
	@%p94 bra 	$L__BB7_204;
	setp.lt.s64 	%p95, %rd356, %rd190;
	selp.f64 	%fd241, %fd240, %fd167, %p95;
	min.s64 	%rd357, %rd356, %rd190;
$L__BB7_204:
	mov.u32 	%r381, %tid.x;
	setp.ne.s32 	%p212, %r381, 0;
	@%p212 bra 	$L__BB7_206;
	ld.param.u64 	%rd288, [_ZN6thrust24THRUST_300001_SM_1000_NS8cuda_cub4core6detail13_kernel_agentINS1_8__reduce11ReduceAgentINS0_12zip_iteratorIN4cuda3std3__45tupleIJNS0_10device_ptrIdEENS0_17counting_iteratorIlNS0_11use_defaultESF_SF_EEEEEEEPNSB_IJdlEEESJ_lNS1_9__extrema9arg_max_fIdlNSA_4lessIdEEEEEEJSI_SK_lSP_EEEvDpT0__param_1];
	cvta.to.global.u64 	%rd287, %rd288;
	st.global.f64 	[%rd287], %fd241;
	st.global.u64 	[%rd287+8], %rd357;
$L__BB7_206:
	ret;

}
	// .globl	_ZN6thrust24THRUST_300001_SM_1000_NS8cuda_cub4core6detail13_kernel_agentINS1_8__reduce11ReduceAgentINS0_12zip_iteratorIN4cuda3std3__45tupleIJNS0_10device_ptrIdEENS0_17counting_iteratorIlNS0_11use_defaultESF_SF_EEEEEEEPNSB_IJdlEEESJ_lNS1_9__extrema9arg_max_fIdlNSA_4lessIdEEEEEEJSI_SK_lN3cub18CUB_300001_SM_100013GridEvenShareIlEENSS_9GridQueueIyEESP_EEEvDpT0_
.visible .entry _ZN6thrust24THRUST_300001_SM_1000_NS8cuda_cub4core6detail13_kernel_agentINS1_8__reduce11ReduceAgentINS0_12zip_iteratorIN4cuda3std3__45tupleIJNS0_10device_ptrIdEENS0_17counting_iteratorIlNS0_11use_defaultESF_SF_EEEEEEEPNSB_IJdlEEESJ_lNS1_9__extrema9arg_max_fIdlNSA_4lessIdEEEEEEJSI_SK_lN3cub18CUB_300001_SM_100013GridEvenShareIlEENSS_9GridQueueIyEESP_EEEvDpT0_(
	.param .align 8 .b8 _ZN6thrust24THRUST_300001_SM_1000_NS8cuda_cub4core6detail13_kernel_agentINS1_8__reduce11ReduceAgentINS0_12zip_iteratorIN4cuda3std3__45tupleIJNS0_10device_ptrIdEENS0_17counting_iteratorIlNS0_11use_defaultESF_SF_EEEEEEEPNSB_IJdlEEESJ_lNS1_9__extrema9arg_max_fIdlNSA_4lessIdEEEEEEJSI_SK_lN3cub18CUB_300001_SM_100013GridEvenShareIlEENSS_9GridQueueIyEESP_EEEvDpT0__param_0[16],
	.param .u64 .ptr .align 1 _ZN6thrust24THRUST_300001_SM_1000_NS8cuda_cub4core6detail13_kernel_agentINS1_8__reduce11ReduceAgentINS0_12zip_iteratorIN4cuda3std3__45tupleIJNS0_10device_ptrIdEENS0_17counting_iteratorIlNS0_11use_defaultESF_SF_EEEEEEEPNSB_IJdlEEESJ_lNS1_9__extrema9arg_max_fIdlNSA_4lessIdEEEEEEJSI_SK_lN3cub18CUB_300001_SM_100013GridEvenShareIlEENSS_9GridQueueIyEESP_EEEvDpT0__param_1,
	.param .u64 _ZN6thrust24THRUST_300001_SM_1000_NS8cuda_cub4core6detail13_kernel_agentINS1_8__reduce11ReduceAgentINS0_12zip_iteratorIN4cuda3std3__45tupleIJNS0_10device_ptrIdEENS0_17counting_iteratorIlNS0_11use_defaultESF_SF_EEEEEEEPNSB_IJdlEEESJ_lNS1_9__extrema9arg_max_fIdlNSA_4lessIdEEEEEEJSI_SK_lN3cub18CUB_300001_SM_100013GridEvenShareIlEENSS_9GridQueueIyEESP_EEEvDpT0__param_2,
	.param .align 8 .b8 _ZN6thrust24THRUST_300001_SM_1000_NS8cuda_cub4core6detail13_kernel_agentINS1_8__reduce11ReduceAgentINS0_12zip_iteratorIN4cuda3std3__45tupleIJNS0_10device_ptrIdEENS0_17counting_iteratorIlNS0_11use_defaultESF_SF_EEEEEEEPNSB_IJdlEEESJ_lNS1_9__extrema9arg_max_fIdlNSA_4lessIdEEEEEEJSI_SK_lN3cub18CUB_300001_SM_100013GridEvenShareIlEENSS_9GridQueueIyEESP_EEEvDpT0__param_3[72],
	.param .align 8 .b8 _ZN6thrust24THRUST_300001_SM_1000_NS8cuda_cub4core6detail13_kernel_agentINS1_8__reduce11ReduceAgentINS0_12zip_iteratorIN4cuda3std3__45tupleIJNS0_10device_ptrIdEENS0_17counting_iteratorIlNS0_11use_defaultESF_SF_EEEEEEEPNSB_IJdlEEESJ_lNS1_9__extrema9arg_max_fIdlNSA_4lessIdEEEEEEJSI_SK_lN3cub18CUB_300001_SM_100013GridEvenShareIlEENSS_9GridQueueIyEESP_EEEvDpT0__param_4[8],
	.param .align 1 .b8 _ZN6thrust24THRUST_300001_SM_1000_NS8cuda_cub4core6detail13_kernel_agentINS1_8__reduce11ReduceAgentINS0_12zip_iteratorIN4cuda3std3__45tupleIJNS0_10device_ptrIdEENS0_17counting_iteratorIlNS0_11use_defaultESF_SF_EEEEEEEPNSB_IJdlEEESJ_lNS1_9__extrema9arg_max_fIdlNSA_4lessIdEEEEEEJSI_SK_lN3cub18CUB_300001_SM_100013GridEvenShareIlEENSS_9GridQueueIyEESP_EEEvDpT0__param_5[1]
)
.maxntid 256
{
	.reg .pred 	%p<215>;
	.reg .b32 	%r<399>;
	.reg .b64 	%rd<350>;
	.reg .b64 	%fd<242>;

	ld.param.u64 	%rd3, [_ZN6thrust24THRUST_300001_SM_1000_NS8cuda_cub4core6detail13_kernel_agentINS1_8__reduce11ReduceAgentINS0_12zip_iteratorIN4cuda3std3__45tupleIJNS0_10device_ptrIdEENS0_17counting_iteratorIlNS0_11use_defaultESF_SF_EEEEEEEPNSB_IJdlEEESJ_lNS1_9__extrema9arg_max_fIdlNSA_4lessIdEEEEEEJSI_SK_lN3cub18CUB_300001_SM_100013GridEvenShareIlEENSS_9GridQueueIyEESP_EEEvDpT0__param_0+8];
	ld.param.u64 	%rd196, [_ZN6thrust24THRUST_300001_SM_1000_NS8cuda_cub4core6detail13_kernel_agentINS1_8__reduce11ReduceAgentINS0_12zip_iteratorIN4cuda3std3__45tupleIJNS0_10device_ptrIdEENS0_17counting_iteratorIlNS0_11use_defaultESF_SF_EEEEEEEPNSB_IJdlEEESJ_lNS1_9__extrema9arg_max_fIdlNSA_4lessIdEEEEEEJSI_SK_lN3cub18CUB_300001_SM_100013GridEvenShareIlEENSS_9GridQueueIyEESP_EEEvDpT0__param_0];
	ld.param.u64 	%rd197, [_ZN6thrust24THRUST_300001_SM_1000_NS8cuda_cub4core6detail13_kernel_agentINS1_8__reduce11ReduceAgentINS0_12zip_iteratorIN4cuda3std3__45tupleIJNS0_10device_ptrIdEENS0_17counting_iteratorIlNS0_11use_defaultESF_SF_EEEEEEEPNSB_IJdlEEESJ_lNS1_9__extrema9arg_max_fIdlNSA_4lessIdEEEEEEJSI_SK_lN3cub18CUB_300001_SM_100013GridEvenShareIlEENSS_9GridQueueIyEESP_EEEvDpT0__param_4];
	ld.param.u64 	%rd195, [_ZN6thrust24THRUST_300001_SM_1000_NS8cuda_cub4core6detail13_kernel_agentINS1_8__reduce11ReduceAgentINS0_12zip_iteratorIN4cuda3std3__45tupleIJNS0_10device_ptrIdEENS0_17counting_iteratorIlNS0_11use_defaultESF_SF_EEEEEEEPNSB_IJdlEEESJ_lNS1_9__extrema9arg_max_fIdlNSA_4lessIdEEEEEEJSI_SK_lN3cub18CUB_300001_SM_100013GridEvenShareIlEENSS_9GridQueueIyEESP_EEEvDpT0__param_2];
	cvta.to.global.u64 	%rd1, %rd197;
	cvta.to.global.u64 	%rd2, %rd196;
	mov.u32 	%r1, %ctaid.x;
	mul.lo.s32 	%r33, %r1, 1280;
	cvt.u64.u32 	%rd4, %r33;
	mov.u32 	%r34, %nctaid.x;
	mul.lo.s32 	%r35, %r34, 1280;
	cvt.u64.u32 	%rd5, %r35;
	add.s64 	%rd198, %rd4, 1280;
	setp.le.s64 	%p1, %rd198, %rd195;
	@%p1 bra 	$L__BB8_121;
	cvt.u32.u64 	%r159, %rd4;
	cvt.u32.u64 	%r2, %rd195;
	sub.s32 	%r3, %r2, %r159;
	mov.u32 	%r4, %tid.x;
	setp.ge.s32 	%p98, %r4, %r3;
	mov.f64 	%fd188, 0d0000000000000000;
	mov.b64 	%rd292, 0;
	mov.u32 	%r393, %r4;
	@%p98 bra 	$L__BB8_3;
	cvt.u64.u32 	%rd240, %r4;
	add.s64 	%rd241, %rd4, %rd240;
	shl.b64 	%rd242, %rd241, 3;
	add.s64 	%rd243, %rd2, %rd242;
	add.s64 	%rd292, %rd3, %rd241;
	ld.global.f64 	%fd188, [%rd243];
	add.s32 	%r393, %r4, 256;
$L__BB8_3:
	setp.ge.s32 	%p99, %r393, %r3;
	@%p99 bra 	$L__BB8_25;
	not.b32 	%r161, %r393;
	add.s32 	%r162, %r161, %r2;
	sub.s32 	%r7, %r162, %r159;
	and.b32  	%r163, %r7, 768;
	setp.eq.s32 	%p100, %r163, 768;
	@%p100 bra 	$L__BB8_10;
	cvt.u64.u32 	%rd245, %r393;
	add.s64 	%rd246, %rd245, %rd4;
	add.s64 	%rd283, %rd246, %rd3;
	shl.b64 	%rd247, %rd246, 3;
	add.s64 	%rd282, %rd2, %rd247;
	shr.u32 	%r164, %r7, 8;
	add.s32 	%r165, %r164, 1;
	and.b32  	%r166, %r165, 3;
	neg.s32 	%r391, %r166;
$L__BB8_6:
	.pragma "nounroll";
	mov.u64 	%rd12, %rd292;
	mov.f64 	%fd3, %fd188;
	ld.global.f64 	%fd4, [%rd282];
	setp.lt.f64 	%p101, %fd3, %fd4;
	mov.u64 	%rd292, %rd283;
	mov.f64 	%fd188, %fd4;
	@%p101 bra 	$L__BB8_9;
	setp.lt.f64 	%p102, %fd4, %fd3;
	mov.u64 	%rd292, %rd12;
	mov.f64 	%fd188, %fd3;
	@%p102 bra 	$L__BB8_9;
	setp.lt.s64 	%p103, %rd12, %rd283;
	min.s64 	%rd292, %rd12, %rd283;
	selp.f64 	%fd188, %fd3, %fd4, %p103;
$L__BB8_9:
	add.s32 	%r393, %r393, 256;
	add.s64 	%rd283, %rd283, 256;
	add.s64 	%rd282, %rd282, 2048;
	add.s32 	%r391, %r391, 1;
	setp.ne.s32 	%p104, %r391, 0;
	@%p104 bra 	$L__BB8_6;
$L__BB8_10:
	setp.lt.u32 	%p105, %r7, 768;
	@%p105 bra 	$L__BB8_25;
	add.s32 	%r394, %r393, 512;
$L__BB8_12:
	mov.u32 	%r15, %r394;
	add.s32 	%r167, %r15, -512;
	cvt.s64.s32 	%rd248, %r167;
	add.s64 	%rd249, %rd248, %rd4;
	shl.b64 	%rd250, %rd249, 3;
	add.s64 	%rd20, %rd2, %rd250;
	add.s64 	%rd21, %rd249, %rd3;
	ld.global.f64 	%fd10, [%rd20];
	setp.lt.f64 	%p106, %fd188, %fd10;
	mov.u64 	%rd289, %rd21;
	mov.f64 	%fd185, %fd10;
	@%p106 bra 	$L__BB8_15;
	setp.lt.f64 	%p107, %fd10, %fd188;
	mov.u64 	%rd289, %rd292;
	mov.f64 	%fd185, %fd188;
	@%p107 bra 	$L__BB8_15;
	setp.lt.s64 	%p108, %rd292, %rd21;
	min.s64 	%rd289, %rd292, %rd21;
	selp.f64 	%fd185, %fd188, %fd10, %p108;
$L__BB8_15:
	add.s32 	%r168, %r15, -256;
	cvt.s64.s32 	%rd251, %r168;
	add.s64 	%rd252, %rd251, %rd4;
	add.s64 	%rd24, %rd252, %rd3;
	ld.global.f64 	%fd13, [%rd20+2048];
	setp.lt.f64 	%p109, %fd185, %fd13;
	mov.u64 	%rd290, %rd24;
	mov.f64 	%fd186, %fd13;
	@%p109 bra 	$L__BB8_18;
	setp.lt.f64 	%p110, %fd13, %fd185;
	mov.u64 	%rd290, %rd289;
	mov.f64 	%fd186, %fd185;
	@%p110 bra 	$L__BB8_18;
	setp.lt.s64 	%p111, %rd289, %rd24;
	min.s64 	%rd290, %rd289, %rd24;
	selp.f64 	%fd186, %fd185, %fd13, %p111;
$L__BB8_18:
	cvt.s64.s32 	%rd253, %r15;
	add.s64 	%rd254, %rd253, %rd4;
	add.s64 	%rd27, %rd254, %rd3;
	ld.global.f64 	%fd16, [%rd20+4096];
	setp.lt.f64 	%p112, %fd186, %fd16;
	mov.u64 	%rd291, %rd27;
	mov.f64 	%fd187, %fd16;
	@%p112 bra 	$L__BB8_21;
	setp.lt.f64 	%p113, %fd16, %fd186;
	mov.u64 	%rd291, %rd290;
	mov.f64 	%fd187, %fd186;
	@%p113 bra 	$L__BB8_21;
	setp.lt.s64 	%p114, %rd290, %rd27;
	min.s64 	%rd291, %rd290, %rd27;
	selp.f64 	%fd187, %fd186, %fd16, %p114;
$L__BB8_21:
	add.s32 	%r169, %r15, 256;
	cvt.s64.s32 	%rd255, %r169;
	add.s64 	%rd256, %rd255, %rd4;
	add.s64 	%rd30, %rd256, %rd3;
	ld.global.f64 	%fd19, [%rd20+6144];
	setp.lt.f64 	%p115, %fd187, %fd19;
	mov.u64 	%rd292, %rd30;
	mov.f64 	%fd188, %fd19;
	@%p115 bra 	$L__BB8_24;
	setp.lt.f64 	%p116, %fd19, %fd187;
	mov.u64 	%rd292, %rd291;
	mov.f64 	%fd188, %fd187;
	@%p116 bra 	$L__BB8_24;
	setp.lt.s64 	%p117, %rd291, %rd30;
	min.s64 	%rd292, %rd291, %rd30;
	selp.f64 	%fd188, %fd187, %fd19, %p117;
$L__BB8_24:
	add.s32 	%r394, %r15, 1024;
	add.s32 	%r170, %r15, 512;
	setp.lt.s32 	%p118, %r170, %r3;
	@%p118 bra 	$L__BB8_12;
$L__BB8_25:
	setp.lt.s32 	%p119, %r3, 256;
	@%p119 bra 	$L__BB8_70;
	// begin inline asm
	mov.u32 %r284, %laneid;
	// end inline asm
	mov.b64 	%rd267, %fd188;
	mov.b64 	{%r286, %r291}, %rd267;
	mov.b32 	%r302, 1;
	mov.b32 	%r303, 31;
	mov.b32 	%r304, -1;
	// begin inline asm
	shfl.sync.down.b32 %r285, %r286, %r302, %r303, %r304;
	// end inline asm
	// begin inline asm
	shfl.sync.down.b32 %r290, %r291, %r302, %r303, %r304;
	// end inline asm
	mov.b64 	%rd268, {%r285, %r290};
	mov.b64 	%fd23, %rd268;
	mov.b64 	{%r296, %r301}, %rd292;
	// begin inline asm
	shfl.sync.down.b32 %r295, %r296, %r302, %r303, %r304;
	// end inline asm
	// begin inline asm
	shfl.sync.down.b32 %r300, %r301, %r302, %r303, %r304;
	// end inline asm
	mov.b64 	%rd34, {%r295, %r300};
	setp.gt.s32 	%p171, %r284, 30;
	mov.u64 	%rd294, %rd292;
	mov.f64 	%fd190, %fd188;
	@%p171 bra 	$L__BB8_30;
	setp.lt.f64 	%p172, %fd188, %fd23;
	mov.u64 	%rd294, %rd34;
	mov.f64 	%fd190, %fd23;
	@%p172 bra 	$L__BB8_30;
	setp.gt.f64 	%p173, %fd188, %fd23;
	mov.u64 	%rd294, %rd292;
	mov.f64 	%fd190, %fd188;
	@%p173 bra 	$L__BB8_30;
	setp.lt.s64 	%p174, %rd292, %rd34;
	min.s64 	%rd294, %rd292, %rd34;
	selp.f64 	%fd190, %fd188, %fd23, %p174;
$L__BB8_30:
	mov.b64 	%rd269, %fd190;
	mov.b64 	{%r306, %r311}, %rd269;
	mov.b32 	%r322, 2;
	mov.b32 	%r323, 31;
	mov.b32 	%r324, -1;
	// begin inline asm
	shfl.sync.down.b32 %r305, %r306, %r322, %r323, %r324;
	// end inline asm
	// begin inline asm
	shfl.sync.down.b32 %r310, %r311, %r322, %r323, %r324;
	// end inline asm
	mov.b64 	%rd270, {%r305, %r310};
	mov.b64 	%fd26, %rd270;
	mov.b64 	{%r316, %r321}, %rd294;
	// begin inline asm
	shfl.sync.down.b32 %r315, %r316, %r322, %r323, %r324;
	// end inline asm
	// begin inline asm
	shfl.sync.down.b32 %r320, %r321, %r322, %r323, %r324;
	// end inline asm
	mov.b64 	%rd37, {%r315, %r320};
	setp.gt.s32 	%p175, %r284, 29;
	mov.u64 	%rd295, %rd294;
	mov.f64 	%fd191, %fd190;
	@%p175 bra 	$L__BB8_34;
	setp.lt.f64 	%p176, %fd190, %fd26;
	mov.u64 	%rd295, %rd37;
	mov.f64 	%fd191, %fd26;
	@%p176 bra 	$L__BB8_34;
	setp.gt.f64 	%p177, %fd190, %fd26;
	mov.u64 	%rd295, %rd294;
	mov.f64 	%fd191, %fd190;
	@%p177 bra 	$L__BB8_34;
	setp.lt.s64 	%p178, %rd294, %rd37;
	min.s64 	%rd295, %rd294, %rd37;
	selp.f64 	%fd191, %fd190, %fd26, %p178;
$L__BB8_34:
	mov.b64 	%rd271, %fd191;
	mov.b64 	{%r326, %r331}, %rd271;
	mov.b32 	%r342, 4;
	mov.b32 	%r343, 31;
	mov.b32 	%r344, -1;
	// begin inline asm
	shfl.sync.down.b32 %r325, %r326, %r342, %r343, %r344;
	// end inline asm
	// begin inline asm
	shfl.sync.down.b32 %r330, %r331, %r342, %r343, %r344;
	// end inline asm
	mov.b64 	%rd272, {%r325, %r330};
	mov.b64 	%fd29, %rd272;
	mov.b64 	{%r336, %r341}, %rd295;
	// begin inline asm
	shfl.sync.down.b32 %r335, %r336, %r342, %r343, %r344;
	// end inline asm
	// begin inline asm
	shfl.sync.down.b32 %r340, %r341, %r342, %r343, %r344;
	// end inline asm
	mov.b64 	%rd40, {%r335, %r340};
	setp.gt.s32 	%p179, %r284, 27;
	mov.u64 	%rd296, %rd295;
	mov.f64 	%fd192, %fd191;
	@%p179 bra 	$L__BB8_38;
	setp.lt.f64 	%p180, %fd191, %fd29;
	mov.u64 	%rd296, %rd40;
	mov.f64 	%fd192, %fd29;
	@%p180 bra 	$L__BB8_38;
	setp.gt.f64 	%p181, %fd191, %fd29;
	mov.u64 	%rd296, %rd295;
	mov.f64 	%fd192, %fd191;
	@%p181 bra 	$L__BB8_38;
	setp.lt.s64 	%p182, %rd295, %rd40;
	min.s64 	%rd296, %rd295, %rd40;
	selp.f64 	%fd192, %fd191, %fd29, %p182;
$L__BB8_38:
	mov.b64 	%rd273, %fd192;
	mov.b64 	{%r346, %r351}, %rd273;
	mov.b32 	%r362, 8;
	mov.b32 	%r363, 31;
	mov.b32 	%r364, -1;
	// begin inline asm
	shfl.sync.down.b32 %r345, %r346, %r362, %r363, %r364;
	// end inline asm
	// begin inline asm
	shfl.sync.down.b32 %r350, %r351, %r362, %r363, %r364;
	// end inline asm
	mov.b64 	%rd274, {%r345, %r350};
	mov.b64 	%fd32, %rd274;
	mov.b64 	{%r356, %r361}, %rd296;
	// begin inline asm
	shfl.sync.down.b32 %r355, %r356, %r362, %r363, %r364;
	// end inline asm
	// begin inline asm
	shfl.sync.down.b32 %r360, %r361, %r362, %r363, %r364;
	// end inline asm
	mov.b64 	%rd43, {%r355, %r360};
	setp.gt.s32 	%p183, %r284, 23;
	mov.u64 	%rd297, %rd296;
	mov.f64 	%fd193, %fd192;
	@%p183 bra 	$L__BB8_42;
	setp.lt.f64 	%p184, %fd192, %fd32;
	mov.u64 	%rd297, %rd43;
	mov.f64 	%fd193, %fd32;
	@%p184 bra 	$L__BB8_42;
	setp.gt.f64 	%p185, %fd192, %fd32;
	mov.u64 	%rd297, %rd296;
	mov.f64 	%fd193, %fd192;
	@%p185 bra 	$L__BB8_42;
	setp.lt.s64 	%p186, %rd296, %rd43;
	min.s64 	%rd297, %rd296, %rd43;
	selp.f64 	%fd193, %fd192, %fd32, %p186;
$L__BB8_42:
	mov.b64 	%rd275, %fd193;
	mov.b64 	{%r366, %r371}, %rd275;
	mov.b32 	%r382, 16;
	mov.b32 	%r383, 31;
	mov.b32 	%r384, -1;
	// begin inline asm
	shfl.sync.down.b32 %r365, %r366, %r382, %r383, %r384;
	// end inline asm
	// begin inline asm
	shfl.sync.down.b32 %r370, %r371, %r382, %r383, %r384;
	// end inline asm
	mov.b64 	%rd276, {%r365, %r370};
	mov.b64 	%fd35, %rd276;
	mov.b64 	{%r376, %r381}, %rd297;
	// begin inline asm
	shfl.sync.down.b32 %r375, %r376, %r382, %r383, %r384;
	// end inline asm
	// begin inline asm
	shfl.sync.down.b32 %r380, %r381, %r382, %r383, %r384;
	// end inline asm
	mov.b64 	%rd46, {%r375, %r380};
	setp.gt.s32 	%p187, %r284, 15;
	mov.u64 	%rd349, %rd297;
	mov.f64 	%fd241, %fd193;
	@%p187 bra 	$L__BB8_46;
	setp.lt.f64 	%p188, %fd193, %fd35;
	mov.u64 	%rd349, %rd46;
	mov.f64 	%fd241, %fd35;
	@%p188 bra 	$L__BB8_46;
	setp.gt.f64 	%p189, %fd193, %fd35;
	mov.u64 	%rd349, %rd297;
	mov.f64 	%fd241, %fd193;
	@%p189 bra 	$L__BB8_46;
	setp.lt.s64 	%p190, %rd297, %rd46;
	min.s64 	%rd349, %rd297, %rd46;
	selp.f64 	%fd241, %fd193, %fd35, %p190;
$L__BB8_46:
	setp.ne.s32 	%p191, %r284, 0;
	@%p191 bra 	$L__BB8_48;
	shr.u32 	%r385, %r4, 1;
	and.b32  	%r386, %r385, 496;
	mov.u32 	%r387, _ZN6thrust24THRUST_300001_SM_1000_NS8cuda_cub4core6detail5shmemE;
	add.s32 	%r388, %r387, %r386;
	st.shared.f64 	[%r388+8], %fd241;
	st.shared.u64 	[%r388+16], %rd349;
$L__BB8_48:
	bar.sync 	0;
	setp.ne.s32 	%p192, %r4, 0;
	@%p192 bra 	$L__BB8_208;
	ld.shared.f64 	%fd38, [_ZN6thrust24THRUST_300001_SM_1000_NS8cuda_cub4core6detail5shmemE+24];
	ld.shared.u64 	%rd49, [_ZN6thrust24THRUST_300001_SM_1000_NS8cuda_cub4core6detail5shmemE+32];
	setp.lt.f64 	%p193, %fd241, %fd38;
	mov.u64 	%rd299, %rd49;
	mov.f64 	%fd195, %fd38;
	@%p193 bra 	$L__BB8_52;
	setp.lt.f64 	%p194, %fd38, %fd241;
	mov.u64 	%rd299, %rd349;
	mov.f64 	%fd195, %fd241;
	@%p194 bra 	$L__BB8_52;
	setp.lt.s64 	%p195, %rd349, %rd49;
	min.s64 	%rd299, %rd349, %rd49;
	selp.f64 	%fd195, %fd241, %fd38, %p195;
$L__BB8_52:
	ld.shared.f64 	%fd41, [_ZN6thrust24THRUST_300001_SM_1000_NS8cuda_cub4core6detail5shmemE+40];
	ld.shared.u64 	%rd52, [_ZN6thrust24THRUST_300001_SM_1000_NS8cuda_cub4core6detail5shmemE+48];
	setp.lt.f64 	%p196, %fd195, %fd41;
	mov.u64 	%rd300, %rd52;
	mov.f64 	%fd196, %fd41;
	@%p196 bra 	$L__BB8_55;
	setp.lt.f64 	%p197, %fd41, %fd195;
	mov.u64 	%rd300, %rd299;
	mov.f64 	%fd196, %fd195;
	@%p197 bra 	$L__BB8_55;
	setp.lt.s64 	%p198, %rd299, %rd52;
	min.s64 	%rd300, %rd299, %rd52;
	selp.f64 	%fd196, %fd195, %fd41, %p198;
$L__BB8_55:
	ld.shared.f64 	%fd44, [_ZN6thrust24THRUST_300001_SM_1000_NS8cuda_cub4core6detail5shmemE+56];
	ld.shared.u64 	%rd55, [_ZN6thrust24THRUST_300001_SM_1000_NS8cuda_cub4core6detail5shmemE+64];
	setp.lt.f64 	%p199, %fd196, %fd44;
	mov.u64 	%rd301, %rd55;
	mov.f64 	%fd197, %fd44;
	@%p199 bra 	$L__BB8_58;
	setp.lt.f64 	%p200, %fd44, %fd196;
	mov.u64 	%rd301, %rd300;
	mov.f64 	%fd197, %fd196;
	@%p200 bra 	$L__BB8_58;
	setp.lt.s64 	%p201, %rd300, %rd55;
	min.s64 	%rd301, %rd300, %rd55;
	selp.f64 	%fd197, %fd196, %fd44, %p201;
$L__BB8_58:
	ld.shared.f64 	%fd47, [_ZN6thrust24THRUST_300001_SM_1000_NS8cuda_cub4core6detail5shmemE+72];
	ld.shared.u64 	%rd58, [_ZN6thrust24THRUST_300001_SM_1000_NS8cuda_cub4core6detail5shmemE+80];
	setp.lt.f64 	%p202, %fd197, %fd47;
	mov.u64 	%rd302, %rd58;
	mov.f64 	%fd198, %fd47;
	@%p202 bra 	$L__BB8_61;
	setp.lt.f64 	%p203, %fd47, %fd197;
	mov.u64 	%rd302, %rd301;
	mov.f64 	%fd198, %fd197;
	@%p203 bra 	$L__BB8_61;
	setp.lt.s64 	%p204, %rd301, %rd58;
	min.s64 	%rd302, %rd301, %rd58;
	selp.f64 	%fd198, %fd197, %fd47, %p204;
$L__BB8_61:
	ld.shared.f64 	%fd50, [_ZN6thrust24THRUST_300001_SM_1000_NS8cuda_cub4core6detail5shmemE+88];
	ld.shared.u64 	%rd61, [_ZN6thrust24THRUST_300001_SM_1000_NS8cuda_cub4core6detail5shmemE+96];
	setp.lt.f64 	%p205, %fd198, %fd50;
	mov.u64 	%rd303, %rd61;
	mov.f64 	%fd199, %fd50;
	@%p205 bra 	$L__BB8_64;
	setp.lt.f64 	%p206, %fd50, %fd198;
	mov.u64 	%rd303, %rd302;
	mov.f64 	%fd199, %fd198;
	@%p206 bra 	$L__BB8_64;
	setp.lt.s64 	%p207, %rd302, %rd61;
	min.s64 	%rd303, %rd302, %rd61;
	selp.f64 	%fd199, %fd198, %fd50, %p207;
$L__BB8_64:
	ld.shared.f64 	%fd53, [_ZN6thrust24THRUST_300001_SM_1000_NS8cuda_cub4core6detail5shmemE+104];
	ld.shared.u64 	%rd64, [_ZN6thrust24THRUST_300001_SM_1000_NS8cuda_cub4core6detail5shmemE+112];
	setp.lt.f64 	%p208, %fd199, %fd53;
	mov.u64 	%rd304, %rd64;
	mov.f64 	%fd200, %fd53;
	@%p208 bra 	$L__BB8_67;
	setp.lt.f64 	%p209, %fd53, %fd199;
	mov.u64 	%rd304, %rd303;
	mov.f64 	%fd200, %fd199;
	@%p209 bra 	$L__BB8_67;
	setp.lt.s64 	%p210, %rd303, %rd64;
	min.s64 	%rd304, %rd303, %rd64;
	selp.f64 	%fd200, %fd199, %fd53, %p210;
$L__BB8_67:
	ld.shared.f64 	%fd56, [_ZN6thrust24THRUST_300001_SM_1000_NS8cuda_cub4core6detail5shmemE+120];
	ld.shared.u64 	%rd67, [_ZN6thrust24THRUST_300001_SM_1000_NS8cuda_cub4core6detail5shmemE+128];
	setp.lt.f64 	%p211, %fd200, %fd56;
	mov.u64 	%rd349, %rd67;
	mov.f64 	%fd241, %fd56;
	@%p211 bra 	$L__BB8_208;
	setp.lt.f64 	%p212, %fd56, %fd200;
	mov.u64 	%rd349, %rd304;
	mov.f64 	%fd241, %fd200;
	@%p212 bra 	$L__BB8_208;
	setp.lt.s64 	%p213, %rd304, %rd67;
	min.s64 	%rd349, %rd304, %rd67;
	selp.f64 	%fd241, %fd200, %fd56, %p213;
	bra.uni 	$L__BB8_208;
$L__BB8_70:
	// begin inline asm
	mov.u32 %r171, %laneid;
	// end inline asm
	and.b32  	%r192, %r4, 992;
	add.s32 	%r193, %r192, 32;
	setp.gt.s32 	%p120, %r193, %r3;
	not.b32 	%r194, %r192;
	add.s32 	%r195, %r3, %r194;
	selp.b32 	%r190, %r195, 31, %p120;
	mov.b64 	%rd257, %fd188;
	mov.b64 	{%r173, %r178}, %rd257;
	mov.b32 	%r189, 1;
	mov.b32 	%r191, -1;
	// begin inline asm
	shfl.sync.down.b32 %r172, %r173, %r189, %r190, %r191;
	// end inline asm
	// begin inline asm
	shfl.sync.down.b32 %r177, %r178, %r189, %r190, %r191;
	// end inline asm
	mov.b64 	%rd258, {%r172, %r177};
	mov.b64 	%fd58, %rd258;
	mov.b64 	{%r183, %r188}, %rd292;
	// begin inline asm
	shfl.sync.down.b32 %r182, %r183, %r189, %r190, %r191;
	// end inline asm
	// begin inline asm
	shfl.sync.down.b32 %r187, %r188, %r189, %r190, %r191;
	// end inline asm
	mov.b64 	%rd69, {%r182, %r187};
	setp.ge.s32 	%p121, %r171, %r190;
	mov.u64 	%rd305, %rd292;
	mov.f64 	%fd201, %fd188;
	@%p121 bra 	$L__BB8_74;
	setp.lt.f64 	%p122, %fd188, %fd58;
	mov.u64 	%rd305, %rd69;
	mov.f64 	%fd201, %fd58;
	@%p122 bra 	$L__BB8_74;
	setp.gt.f64 	%p123, %fd188, %fd58;
	mov.u64 	%rd305, %rd292;
	mov.f64 	%fd201, %fd188;
	@%p123 bra 	$L__BB8_74;
	setp.lt.s64 	%p124, %rd292, %rd69;
	min.s64 	%rd305, %rd292, %rd69;
	selp.f64 	%fd201, %fd188, %fd58, %p124;
$L__BB8_74:
	mov.b64 	%rd259, %fd201;
	mov.b64 	{%r197, %r202}, %rd259;
	mov.b32 	%r213, 2;
	mov.b32 	%r215, -1;
	// begin inline asm
	shfl.sync.down.b32 %r196, %r197, %r213, %r190, %r215;
	// end inline asm
	// begin inline asm
	shfl.sync.down.b32 %r201, %r202, %r213, %r190, %r215;
	// end inline asm
	mov.b64 	%rd260, {%r196, %r201};
	mov.b64 	%fd61, %rd260;
	mov.b64 	{%r207, %r212}, %rd305;
	// begin inline asm
	shfl.sync.down.b32 %r206, %r207, %r213, %r190, %r215;
	// end inline asm
	// begin inline asm
	shfl.sync.down.b32 %r211, %r212, %r213, %r190, %r215;
	// end inline asm
	mov.b64 	%rd72, {%r206, %r211};
	add.s32 	%r216, %r171, 2;
	setp.gt.s32 	%p125, %r216, %r190;
	mov.f64 	%fd202, %fd201;
	mov.u64 	%rd306, %rd305;
	@%p125 bra 	$L__BB8_78;
	setp.lt.f64 	%p126, %fd201, %fd61;
	mov.f64 	%fd202, %fd61;
	mov.u64 	%rd306, %rd72;
	@%p126 bra 	$L__BB8_78;
	setp.gt.f64 	%p127, %fd201, %fd61;
	mov.f64 	%fd202, %fd201;
	mov.u64 	%rd306, %rd305;
	@%p127 bra 	$L__BB8_78;
	setp.lt.s64 	%p128, %rd305, %rd72;
	selp.f64 	%fd202, %fd201, %fd61, %p128;
	min.s64 	%rd306, %rd305, %rd72;
$L__BB8_78:
	mov.b64 	%rd261, %fd202;
	mov.b64 	{%r218, %r223}, %rd261;
	mov.b32 	%r234, 4;
	mov.b32 	%r236, -1;
	// begin inline asm
	shfl.sync.down.b32 %r217, %r218, %r234, %r190, %r236;
	// end inline asm
	// begin inline asm
	shfl.sync.down.b32 %r222, %r223, %r234, %r190, %r236;
	// end inline asm
	mov.b64 	%rd262, {%r217, %r222};
	mov.b64 	%fd64, %rd262;
	mov.b64 	{%r228, %r233}, %rd306;
	// begin inline asm
	shfl.sync.down.b32 %r227, %r228, %r234, %r190, %r236;
	// end inline asm
	// begin inline asm
	shfl.sync.down.b32 %r232, %r233, %r234, %r190, %r236;
	// end inline asm
	mov.b64 	%rd75, {%r227, %r232};
	add.s32 	%r237, %r171, 4;
	setp.gt.s32 	%p129, %r237, %r190;
	mov.f64 	%fd203, %fd202;
	mov.u64 	%rd307, %rd306;
	@%p129 bra 	$L__BB8_82;
	setp.lt.f64 	%p130, %fd202, %fd64;
	mov.f64 	%fd203, %fd64;
	mov.u64 	%rd307, %rd75;
	@%p130 bra 	$L__BB8_82;
	setp.gt.f64 	%p131, %fd202, %fd64;
	mov.f64 	%fd203, %fd202;
	mov.u64 	%rd307, %rd306;
	@%p131 bra 	$L__BB8_82;
	setp.lt.s64 	%p132, %rd306, %rd75;
	selp.f64 	%fd203, %fd202, %fd64, %p132;
	min.s64 	%rd307, %rd306, %rd75;
$L__BB8_82:
	mov.b64 	%rd263, %fd203;
	mov.b64 	{%r239, %r244}, %rd263;
	mov.b32 	%r255, 8;
	mov.b32 	%r257, -1;
	// begin inline asm
	shfl.sync.down.b32 %r238, %r239, %r255, %r190, %r257;
	// end inline asm
	// begin inline asm
	shfl.sync.down.b32 %r243, %r244, %r255, %r190, %r257;
	// end inline asm
	mov.b64 	%rd264, {%r238, %r243};
	mov.b64 	%fd67, %rd264;
	mov.b64 	{%r249, %r254}, %rd307;
	// begin inline asm
	shfl.sync.down.b32 %r248, %r249, %r255, %r190, %r257;
	// end inline asm
	// begin inline asm
	shfl.sync.down.b32 %r253, %r254, %r255, %r190, %r257;
	// end inline asm
	mov.b64 	%rd78, {%r248, %r253};
	add.s32 	%r258, %r171, 8;
	setp.gt.s32 	%p133, %r258, %r190;
	mov.f64 	%fd204, %fd203;
	mov.u64 	%rd308, %rd307;
	@%p133 bra 	$L__BB8_86;
	setp.lt.f64 	%p134, %fd203, %fd67;
	mov.f64 	%fd204, %fd67;
	mov.u64 	%rd308, %rd78;
	@%p134 bra 	$L__BB8_86;
	setp.gt.f64 	%p135, %fd203, %fd67;
	mov.f64 	%fd204, %fd203;
	mov.u64 	%rd308, %rd307;
	@%p135 bra 	$L__BB8_86;
	setp.lt.s64 	%p136, %rd307, %rd78;
	selp.f64 	%fd204, %fd203, %fd67, %p136;
	min.s64 	%rd308, %rd307, %rd78;
$L__BB8_86:
	mov.b64 	%rd265, %fd204;
	mov.b64 	{%r260, %r265}, %rd265;
	mov.b32 	%r276, 16;
	mov.b32 	%r278, -1;
	// begin inline asm
	shfl.sync.down.b32 %r259, %r260, %r276, %r190, %r278;
	// end inline asm
	// begin inline asm
	shfl.sync.down.b32 %r264, %r265, %r276, %r190, %r278;
	// end inline asm
	mov.b64 	%rd266, {%r259, %r264};
	mov.b64 	%fd70, %rd266;
	mov.b64 	{%r270, %r275}, %rd308;
	// begin inline asm
	shfl.sync.down.b32 %r269, %r270, %r276, %r190, %r278;
	// end inline asm
	// begin inline asm
	shfl.sync.down.b32 %r274, %r275, %r276, %r190, %r278;
	// end inline asm
	mov.b64 	%rd81, {%r269, %r274};
	add.s32 	%r279, %r171, 16;
	setp.gt.s32 	%p137, %r279, %r190;
	mov.f64 	%fd241, %fd204;
	mov.u64 	%rd349, %rd308;
	@%p137 bra 	$L__BB8_90;
	setp.lt.f64 	%p138, %fd204, %fd70;
	mov.f64 	%fd241, %fd70;
	mov.u64 	%rd349, %rd81;
	@%p138 bra 	$L__BB8_90;
	setp.gt.f64 	%p139, %fd204, %fd70;
	mov.f64 	%fd241, %fd204;
	mov.u64 	%rd349, %rd308;
	@%p139 bra 	$L__BB8_90;
	setp.lt.s64 	%p140, %rd308, %rd81;
	selp.f64 	%fd241, %fd204, %fd70, %p140;
	min.s64 	%rd349, %rd308, %rd81;
$L__BB8_90:
	setp.ne.s32 	%p141, %r171, 0;
	@%p141 bra 	$L__BB8_92;
	shr.u32 	%r280, %r4, 1;
	and.b32  	%r281, %r280, 496;
	mov.u32 	%r282, _ZN6thrust24THRUST_300001_SM_1000_NS8cuda_cub4core6detail5shmemE;
	add.s32 	%r283, %r282, %r281;
	st.shared.f64 	[%r283+8], %fd241;
	st.shared.u64 	[%r283+16], %rd349;
$L__BB8_92:
	bar.sync 	0;
	setp.ne.s32 	%p142, %r4, 0;
	@%p142 bra 	$L__BB8_208;
	setp.lt.s32 	%p143, %r3, 33;
	mov.f64 	%fd206, %fd241;
	mov.u64 	%rd310, %rd349;
	@%p143 bra 	$L__BB8_97;
	ld.shared.f64 	%fd73, [_ZN6thrust24THRUST_300001_SM_1000_NS8cuda_cub4core6detail5shmemE+24];
	ld.shared.u64 	%rd84, [_ZN6thrust24THRUST_300001_SM_1000_NS8cuda_cub4core6detail5shmemE+32];
	setp.lt.f64 	%p144, %fd241, %fd73;
	mov.f64 	%fd206, %fd73;
	mov.u64 	%rd310, %rd84;
	@%p144 bra 	$L__BB8_97;
	setp.lt.f64 	%p145, %fd73, %fd241;
	mov.f64 	%fd206, %fd241;
	mov.u64 	%rd310, %rd349;
	@%p145 bra 	$L__BB8_97;
	setp.lt.s64 	%p146, %rd349, %rd84;
	selp.f64 	%fd206, %fd241, %fd73, %p146;
	min.s64 	%rd310, %rd349, %rd84;
$L__BB8_97:
	setp.lt.s32 	%p147, %r3, 65;
	mov.f64 	%fd207, %fd206;
	mov.u64 	%rd311, %rd310;
	@%p147 bra 	$L__BB8_101;
	ld.shared.f64 	%fd76, [_ZN6thrust24THRUST_300001_SM_1000_NS8cuda_cub4core6detail5shmemE+40];
	ld.shared.u64 	%rd87, [_ZN6thrust24THRUST_300001_SM_1000_NS8cuda_cub4core6detail5shmemE+48];
	setp.lt.f64 	%p148, %fd206, %fd76;
	mov.f64 	%fd207, %fd76;
	mov.u64 	%rd311, %rd87;
	@%p148 bra 	$L__BB8_101;
	setp.lt.f64 	%p149, %fd76, %fd206;
	mov.f64 	%fd207, %fd206;
	mov.u64 	%rd311, %rd310;
	@%p149 bra 	$L__BB8_101;
	setp.lt.s64 	%p150, %rd310, %rd87;
	selp.f64 	%fd207, %fd206, %fd76, %p150;
	min.s64 	%rd311, %rd310, %rd87;
$L__BB8_101:
	setp.lt.s32 	%p151, %r3, 97;
	mov.f64 	%fd208, %fd207;
	mov.u64 	%rd312, %rd311;
	@%p151 bra 	$L__BB8_105;
	ld.shared.f64 	%fd79, [_ZN6thrust24THRUST_300001_SM_1000_NS8cuda_cub4core6detail5shmemE+56];
	ld.shared.u64 	%rd90, [_ZN6thrust24THRUST_300001_SM_1000_NS8cuda_cub4core6detail5shmemE+64];
	setp.lt.f64 	%p152, %fd207, %fd79;
	mov.f64 	%fd208, %fd79;
	mov.u64 	%rd312, %rd90;
	@%p152 bra 	$L__BB8_105;
	setp.lt.f64 	%p153, %fd79, %fd207;
	mov.f64 	%fd208, %fd207;
	mov.u64 	%rd312, %rd311;
	@%p153 bra 	$L__BB8_105;
	setp.lt.s64 	%p154, %rd311, %rd90;
	selp.f64 	%fd208, %fd207, %fd79, %p154;
	min.s64 	%rd312, %rd311, %rd90;
$L__BB8_105:
	setp.lt.s32 	%p155, %r3, 129;
	mov.f64 	%fd209, %fd208;
	mov.u64 	%rd313, %rd312;
	@%p155 bra 	$L__BB8_109;
	ld.shared.f64 	%fd82, [_ZN6thrust24THRUST_300001_SM_1000_NS8cuda_cub4core6detail5shmemE+72];
	ld.shared.u64 	%rd93, [_ZN6thrust24THRUST_300001_SM_1000_NS8cuda_cub4core6detail5shmemE+80];
	setp.lt.f64 	%p156, %fd208, %fd82;
	mov.f64 	%fd209, %fd82;
	mov.u64 	%rd313, %rd93;
	@%p156 bra 	$L__BB8_109;
	setp.lt.f64 	%p157, %fd82, %fd208;
	mov.f64 	%fd209, %fd208;
	mov.u64 	%rd313, %rd312;
	@%p157 bra 	$L__BB8_109;
	setp.lt.s64 	%p158, %rd312, %rd93;
	selp.f64 	%fd209, %fd208, %fd82, %p158;
	min.s64 	%rd313, %rd312, %rd93;
$L__BB8_109:
	setp.lt.s32 	%p159, %r3, 161;
	mov.f64 	%fd210, %fd209;
	mov.u64 	%rd314, %rd313;
	@%p159 bra 	$L__BB8_113;
	ld.shared.f64 	%fd85, [_ZN6thrust24THRUST_300001_SM_1000_NS8cuda_cub4core6detail5shmemE+88];
	ld.shared.u64 	%rd96, [_ZN6thrust24THRUST_300001_SM_1000_NS8cuda_cub4core6detail5shmemE+96];
	setp.lt.f64 	%p160, %fd209, %fd85;
	mov.f64 	%fd210, %fd85;
	mov.u64 	%rd314, %rd96;
	@%p160 bra 	$L__BB8_113;
	setp.lt.f64 	%p161, %fd85, %fd209;
	mov.f64 	%fd210, %fd209;
	mov.u64 	%rd314, %rd313;
	@%p161 bra 	$L__BB8_113;
	setp.lt.s64 	%p162, %rd313, %rd96;
	selp.f64 	%fd210, %fd209, %fd85, %p162;
	min.s64 	%rd314, %rd313, %rd96;
$L__BB8_113:
	setp.lt.s32 	%p163, %r3, 193;
	mov.f64 	%fd211, %fd210;
	mov.u64 	%rd315, %rd314;
	@%p163 bra 	$L__BB8_117;
	ld.shared.f64 	%fd88, [_ZN6thrust24THRUST_300001_SM_1000_NS8cuda_cub4core6detail5shmemE+104];
	ld.shared.u64 	%rd99, [_ZN6thrust24THRUST_300001_SM_1000_NS8cuda_cub4core6detail5shmemE+112];
	setp.lt.f64 	%p164, %fd210, %fd88;
	mov.f64 	%fd211, %fd88;
	mov.u64 	%rd315, %rd99;
	@%p164 bra 	$L__BB8_117;
	setp.lt.f64 	%p165, %fd88, %fd210;
	mov.f64 	%fd211, %fd210;
	mov.u64 	%rd315, %rd314;
	@%p165 bra 	$L__BB8_117;
	setp.lt.s64 	%p166, %rd314, %rd99;
	selp.f64 	%fd211, %fd210, %fd88, %p166;
	min.s64 	%rd315, %rd314, %rd99;
$L__BB8_117:
	setp.lt.s32 	%p167, %r3, 225;
	mov.u64 	%rd349, %rd315;
	mov.f64 	%fd241, %fd211;
	@%p167 bra 	$L__BB8_208;
	ld.shared.f64 	%fd91, [_ZN6thrust24THRUST_300001_SM_1000_NS8cuda_cub4core6detail5shmemE+120];
	ld.shared.u64 	%rd102, [_ZN6thrust24THRUST_300001_SM_1000_NS8cuda_cub4core6detail5shmemE+128];
	setp.lt.f64 	%p168, %fd211, %fd91;
	mov.u64 	%rd349, %rd102;
	mov.f64 	%fd241, %fd91;
	@%p168 bra 	$L__BB8_208;
	setp.lt.f64 	%p169, %fd91, %fd211;
	mov.u64 	%rd349, %rd315;
	mov.f64 	%fd241, %fd211;
	@%p169 bra 	$L__BB8_208;
	setp.lt.s64 	%p170, %rd315, %rd102;
	selp.f64 	%fd241, %fd211, %fd91, %p170;
	min.s64 	%rd349, %rd315, %rd102;
	bra.uni 	$L__BB8_208;
$L__BB8_121:
	mov.u32 	%r20, %tid.x;
	add.s64 	%rd104, %rd3, %rd4;
	cvt.u64.u32 	%rd105, %r20;
	add.s64 	%rd199, %rd105, %rd4;
	shl.b64 	%rd200, %rd199, 3;
	add.s64 	%rd201, %rd2, %rd200;
	ld.global.f64 	%fd170, [%rd201];
	add.s32 	%r36, %r20, 256;
	cvt.u64.u32 	%rd202, %r36;
	ld.global.f64 	%fd171, [%rd201+2048];
	add.s32 	%r37, %r20, 512;
	cvt.u64.u32 	%rd203, %r37;
	ld.global.f64 	%fd172, [%rd201+4096];
	add.s32 	%r38, %r20, 768;
	cvt.u64.u32 	%rd204, %r38;
	ld.global.f64 	%fd173, [%rd201+6144];
	or.b32  	%r39, %r20, 1024;
	cvt.u64.u32 	%rd106, %r39;
	add.s64 	%rd337, %rd104, %rd106;
	ld.global.f64 	%fd229, [%rd201+8192];
	setp.geu.f64 	%p2, %fd170, %fd171;
	selp.f64 	%fd174, %fd170, %fd171, %p2;
	selp.b64 	%rd205, %rd105, %rd202, %p2;
	setp.geu.f64 	%p3, %fd174, %fd172;
	selp.f64 	%fd175, %fd174, %fd172, %p3;
	selp.b64 	%rd206, %rd205, %rd203, %p3;
	setp.geu.f64 	%p4, %fd175, %fd173;
	selp.f64 	%fd94, %fd175, %fd173, %p4;
	selp.b64 	%rd108, %rd206, %rd204, %p4;
	setp.lt.f64 	%p5, %fd94, %fd229;
	@%p5 bra 	$L__BB8_123;
	setp.lt.f64 	%p6, %fd229, %fd94;
	setp.lt.u64 	%p7, %rd108, %rd106;
	or.pred  	%p8, %p6, %p7;
	selp.f64 	%fd229, %fd94, %fd229, %p8;
	add.s64 	%rd207, %rd104, %rd108;
	selp.b64 	%rd337, %rd207, %rd337, %p8;
$L__BB8_123:
	setp.le.u64 	%p9, %rd195, %rd5;
	@%p9 bra 	$L__BB8_164;
	setp.ne.s32 	%p10, %r20, 0;
	@%p10 bra 	$L__BB8_126;
	atom.global.add.u64 	%rd208, [%rd1+8], 1280;
	add.s64 	%rd209, %rd208, %rd5;
	st.shared.u64 	[_ZN6thrust24THRUST_300001_SM_1000_NS8cuda_cub4core6detail5shmemE+152], %rd209;
$L__BB8_126:
	bar.sync 	0;
	ld.shared.u64 	%rd325, [_ZN6thrust24THRUST_300001_SM_1000_NS8cuda_cub4core6detail5shmemE+152];
	add.s64 	%rd210, %rd325, 1280;
	setp.gt.s64 	%p11, %rd210, %rd195;
	@%p11 bra 	$L__BB8_141;
	mov.f64 	%fd213, %fd229;
	mov.u64 	%rd318, %rd337;
$L__BB8_128:
	add.s64 	%rd211, %rd325, %rd105;
	shl.b64 	%rd212, %rd211, 3;
	add.s64 	%rd213, %rd2, %rd212;
	add.s64 	%rd319, %rd211, %rd3;
	ld.global.f64 	%fd214, [%rd213];
	add.s64 	%rd320, %rd319, 256;
	ld.global.f64 	%fd215, [%rd213+2048];
	add.s64 	%rd321, %rd319, 512;
	ld.global.f64 	%fd216, [%rd213+4096];
	add.s64 	%rd322, %rd319, 768;
	ld.global.f64 	%fd217, [%rd213+6144];
	add.s64 	%rd337, %rd319, 1024;
	ld.global.f64 	%fd229, [%rd213+8192];
	setp.lt.f64 	%p12, %fd213, %fd214;
	@%p12 bra 	$L__BB8_130;
	setp.lt.f64 	%p13, %fd214, %fd213;
	setp.lt.s64 	%p14, %rd318, %rd319;
	or.pred  	%p15, %p13, %p14;
	selp.f64 	%fd214, %fd213, %fd214, %p15;
	selp.b64 	%rd319, %rd318, %rd319, %p15;
$L__BB8_130:
	setp.lt.f64 	%p16, %fd214, %fd215;
	@%p16 bra 	$L__BB8_132;
	setp.lt.f64 	%p17, %fd215, %fd214;
	setp.lt.s64 	%p18, %rd319, %rd320;
	or.pred  	%p19, %p17, %p18;
	selp.f64 	%fd215, %fd214, %fd215, %p19;
	selp.b64 	%rd320, %rd319, %rd320, %p19;
$L__BB8_132:
	setp.lt.f64 	%p20, %fd215, %fd216;
	@%p20 bra 	$L__BB8_134;
	setp.lt.f64 	%p21, %fd216, %fd215;
	setp.lt.s64 	%p22, %rd320, %rd321;
	or.pred  	%p23, %p21, %p22;
	selp.f64 	%fd216, %fd215, %fd216, %p23;
	selp.b64 	%rd321, %rd320, %rd321, %p23;
$L__BB8_134:
	setp.lt.f64 	%p24, %fd216, %fd217;
	@%p24 bra 	$L__BB8_136;
	setp.lt.f64 	%p25, %fd217, %fd216;
	setp.lt.s64 	%p26, %rd321, %rd322;
	or.pred  	%p27, %p25, %p26;
	selp.f64 	%fd217, %fd216, %fd217, %p27;
	selp.b64 	%rd322, %rd321, %rd322, %p27;
$L__BB8_136:
	setp.lt.f64 	%p28, %fd217, %fd229;
	@%p28 bra 	$L__BB8_138;
	setp.lt.f64 	%p29, %fd229, %fd217;
	setp.lt.s64 	%p30, %rd322, %rd337;
	or.pred  	%p31, %p29, %p30;
	selp.f64 	%fd229, %fd217, %fd229, %p31;
	selp.b64 	%rd337, %rd322, %rd337, %p31;
$L__BB8_138:
	setp.ne.s32 	%p32, %r20, 0;
	bar.sync 	0;
	@%p32 bra 	$L__BB8_140;
	atom.global.add.u64 	%rd214, [%rd1+8], 1280;
	add.s64 	%rd215, %rd214, %rd5;
	st.shared.u64 	[_ZN6thrust24THRUST_300001_SM_1000_NS8cuda_cub4core6detail5shmemE+152], %rd215;
$L__BB8_140:
	bar.sync 	0;
	ld.shared.u64 	%rd325, [_ZN6thrust24THRUST_300001_SM_1000_NS8cuda_cub4core6detail5shmemE+152];
	add.s64 	%rd216, %rd325, 1280;
	setp.le.s64 	%p33, %rd216, %rd195;
	mov.f64 	%fd213, %fd229;
	mov.u64 	%rd318, %rd337;
	@%p33 bra 	$L__BB8_128;
$L__BB8_141:
	setp.le.s64 	%p34, %rd195, %rd325;
	@%p34 bra 	$L__BB8_164;
	cvt.u32.u64 	%r40, %rd325;
	cvt.u32.u64 	%r41, %rd195;
	sub.s32 	%r21, %r41, %r40;
	setp.ge.s32 	%p35, %r20, %r21;
	@%p35 bra 	$L__BB8_164;
	not.b32 	%r43, %r20;
	add.s32 	%r44, %r43, %r41;
	sub.s32 	%r22, %r44, %r40;
	and.b32  	%r46, %r22, 768;
	setp.eq.s32 	%p36, %r46, 768;
	mov.u32 	%r397, %r20;
	@%p36 bra 	$L__BB8_149;
	add.s64 	%rd218, %rd325, %rd105;
	add.s64 	%rd327, %rd218, %rd3;
	shl.b64 	%rd219, %rd218, 3;
	add.s64 	%rd326, %rd2, %rd219;
	shr.u32 	%r47, %r22, 8;
	add.s32 	%r48, %r47, 1;
	and.b32  	%r49, %r48, 3;
	neg.s32 	%r395, %r49;
	mov.u32 	%r397, %r20;
$L__BB8_145:
	.pragma "nounroll";
	mov.u64 	%rd136, %rd337;
	mov.f64 	%fd114, %fd229;
	ld.global.f64 	%fd115, [%rd326];
	setp.lt.f64 	%p37, %fd114, %fd115;
	mov.f64 	%fd229, %fd115;
	mov.u64 	%rd337, %rd327;
	@%p37 bra 	$L__BB8_148;
	setp.lt.f64 	%p38, %fd115, %fd114;
	mov.f64 	%fd229, %fd114;
	mov.u64 	%rd337, %rd136;
	@%p38 bra 	$L__BB8_148;
	setp.lt.s64 	%p39, %rd136, %rd327;
	selp.f64 	%fd229, %fd114, %fd115, %p39;
	min.s64 	%rd337, %rd136, %rd327;
$L__BB8_148:
	add.s32 	%r397, %r397, 256;
	add.s64 	%rd327, %rd327, 256;
	add.s64 	%rd326, %rd326, 2048;
	add.s32 	%r395, %r395, 1;
	setp.ne.s32 	%p40, %r395, 0;
	@%p40 bra 	$L__BB8_145;
$L__BB8_149:
	setp.lt.u32 	%p41, %r22, 768;
	@%p41 bra 	$L__BB8_164;
	add.s32 	%r398, %r397, 512;
$L__BB8_151:
	mov.u32 	%r30, %r398;
	add.s32 	%r50, %r30, -512;
	cvt.u64.u32 	%rd220, %r50;
	add.s64 	%rd221, %rd325, %rd220;
	shl.b64 	%rd222, %rd221, 3;
	add.s64 	%rd144, %rd2, %rd222;
	add.s64 	%rd145, %rd221, %rd3;
	ld.global.f64 	%fd121, [%rd144];
	setp.lt.f64 	%p42, %fd229, %fd121;
	mov.f64 	%fd225, %fd121;
	mov.u64 	%rd333, %rd145;
	@%p42 bra 	$L__BB8_154;
	setp.lt.f64 	%p43, %fd121, %fd229;
	mov.f64 	%fd225, %fd229;
	mov.u64 	%rd333, %rd337;
	@%p43 bra 	$L__BB8_154;
	setp.lt.s64 	%p44, %rd337, %rd145;
	selp.f64 	%fd225, %fd229, %fd121, %p44;
	min.s64 	%rd333, %rd337, %rd145;
$L__BB8_154:
	add.s32 	%r51, %r30, -256;
	cvt.u64.u32 	%rd223, %r51;
	add.s64 	%rd224, %rd325, %rd223;
	add.s64 	%rd148, %rd224, %rd3;
	ld.global.f64 	%fd124, [%rd144+2048];
	setp.lt.f64 	%p45, %fd225, %fd124;
	mov.f64 	%fd226, %fd124;
	mov.u64 	%rd334, %rd148;
	@%p45 bra 	$L__BB8_157;
	setp.lt.f64 	%p46, %fd124, %fd225;
	mov.f64 	%fd226, %fd225;
	mov.u64 	%rd334, %rd333;
	@%p46 bra 	$L__BB8_157;
	setp.lt.s64 	%p47, %rd333, %rd148;
	selp.f64 	%fd226, %fd225, %fd124, %p47;
	min.s64 	%rd334, %rd333, %rd148;
$L__BB8_157:
	cvt.u64.u32 	%rd225, %r30;
	add.s64 	%rd226, %rd325, %rd225;
	add.s64 	%rd151, %rd226, %rd3;
	ld.global.f64 	%fd127, [%rd144+4096];
	setp.lt.f64 	%p48, %fd226, %fd127;
	mov.f64 	%fd227, %fd127;
	mov.u64 	%rd335, %rd151;
	@%p48 bra 	$L__BB8_160;
	setp.lt.f64 	%p49, %fd127, %fd226;
	mov.f64 	%fd227, %fd226;
	mov.u64 	%rd335, %rd334;
	@%p49 bra 	$L__BB8_160;
	setp.lt.s64 	%p50, %rd334, %rd151;
	selp.f64 	%fd227, %fd226, %fd127, %p50;
	min.s64 	%rd335, %rd334, %rd151;
$L__BB8_160:
	add.s32 	%r52, %r30, 256;
	cvt.u64.u32 	%rd227, %r52;
	add.s64 	%rd228, %rd325, %rd227;
	add.s64 	%rd154, %rd228, %rd3;
	ld.global.f64 	%fd130, [%rd144+6144];
	setp.lt.f64 	%p51, %fd227, %fd130;
	mov.f64 	%fd229, %fd130;
	mov.u64 	%rd337, %rd154;
	@%p51 bra 	$L__BB8_163;
	setp.lt.f64 	%p52, %fd130, %fd227;
	mov.f64 	%fd229, %fd227;
	mov.u64 	%rd337, %rd335;
	@%p52 bra 	$L__BB8_163;
	setp.lt.s64 	%p53, %rd335, %rd154;
	selp.f64 	%fd229, %fd227, %fd130, %p53;
	min.s64 	%rd337, %rd335, %rd154;
$L__BB8_163:
	add.s32 	%r398, %r30, 1024;
	add.s32 	%r53, %r30, 512;
	setp.lt.s32 	%p54, %r53, %r21;
	@%p54 bra 	$L__BB8_151;
$L__BB8_164:
	// begin inline asm
	mov.u32 %r54, %laneid;
	// end inline asm
	mov.b64 	%rd229, %fd229;
	mov.b64 	{%r56, %r61}, %rd229;
	mov.b32 	%r72, 1;
	mov.b32 	%r73, 31;
	mov.b32 	%r74, -1;
	// begin inline asm
	shfl.sync.down.b32 %r55, %r56, %r72, %r73, %r74;
	// end inline asm
	// begin inline asm
	shfl.sync.down.b32 %r60, %r61, %r72, %r73, %r74;
	// end inline asm
	mov.b64 	%rd230, {%r55, %r60};
	mov.b64 	%fd134, %rd230;
	mov.b64 	{%r66, %r71}, %rd337;
	// begin inline asm
	shfl.sync.down.b32 %r65, %r66, %r72, %r73, %r74;
	// end inline asm
	// begin inline asm
	shfl.sync.down.b32 %r70, %r71, %r72, %r73, %r74;
	// end inline asm
	mov.b64 	%rd158, {%r65, %r70};
	setp.gt.s32 	%p55, %r54, 30;
	mov.f64 	%fd230, %fd229;
	mov.u64 	%rd338, %rd337;
	@%p55 bra 	$L__BB8_168;
	setp.lt.f64 	%p56, %fd229, %fd134;
	mov.f64 	%fd230, %fd134;
	mov.u64 	%rd338, %rd158;
	@%p56 bra 	$L__BB8_168;
	setp.gt.f64 	%p57, %fd229, %fd134;
	mov.f64 	%fd230, %fd229;
	mov.u64 	%rd338, %rd337;
	@%p57 bra 	$L__BB8_168;
	setp.lt.s64 	%p58, %rd337, %rd158;
	selp.f64 	%fd230, %fd229, %fd134, %p58;
	min.s64 	%rd338, %rd337, %rd158;
$L__BB8_168:
	mov.b64 	%rd231, %fd230;
	mov.b64 	{%r76, %r81}, %rd231;
	mov.b32 	%r92, 2;
	mov.b32 	%r93, 31;
	mov.b32 	%r94, -1;
	// begin inline asm
	shfl.sync.down.b32 %r75, %r76, %r92, %r93, %r94;
	// end inline asm
	// begin inline asm
	shfl.sync.down.b32 %r80, %r81, %r92, %r93, %r94;
	// end inline asm
	mov.b64 	%rd232, {%r75, %r80};
	mov.b64 	%fd137, %rd232;
	mov.b64 	{%r86, %r91}, %rd338;
	// begin inline asm
	shfl.sync.down.b32 %r85, %r86, %r92, %r93, %r94;
	// end inline asm
	// begin inline asm
	shfl.sync.down.b32 %r90, %r91, %r92, %r93, %r94;
	// end inline asm
	mov.b64 	%rd161, {%r85, %r90};
	setp.gt.s32 	%p59, %r54, 29;
	mov.f64 	%fd231, %fd230;
	mov.u64 	%rd339, %rd338;
	@%p59 bra 	$L__BB8_172;
	setp.lt.f64 	%p60, %fd230, %fd137;
	mov.f64 	%fd231, %fd137;
	mov.u64 	%rd339, %rd161;
	@%p60 bra 	$L__BB8_172;
	setp.gt.f64 	%p61, %fd230, %fd137;
	mov.f64 	%fd231, %fd230;
	mov.u64 	%rd339, %rd338;
	@%p61 bra 	$L__BB8_172;
	setp.lt.s64 	%p62, %rd338, %rd161;
	selp.f64 	%fd231, %fd230, %fd137, %p62;
	min.s64 	%rd339, %rd338, %rd161;
$L__BB8_172:
	mov.b64 	%rd233, %fd231;
	mov.b64 	{%r96, %r101}, %rd233;
	mov.b32 	%r112, 4;
	mov.b32 	%r113, 31;
	mov.b32 	%r114, -1;
	// begin inline asm
	shfl.sync.down.b32 %r95, %r96, %r112, %r113, %r114;
	// end inline asm
	// begin inline asm
	shfl.sync.down.b32 %r100, %r101, %r112, %r113, %r114;
	// end inline asm
	mov.b64 	%rd234, {%r95, %r100};
	mov.b64 	%fd140, %rd234;
	mov.b64 	{%r106, %r111}, %rd339;
	// begin inline asm
	shfl.sync.down.b32 %r105, %r106, %r112, %r113, %r114;
	// end inline asm
	// begin inline asm
	shfl.sync.down.b32 %r110, %r111, %r112, %r113, %r114;
	// end inline asm
	mov.b64 	%rd164, {%r105, %r110};
	setp.gt.s32 	%p63, %r54, 27;
	mov.f64 	%fd232, %fd231;
	mov.u64 	%rd340, %rd339;
	@%p63 bra 	$L__BB8_176;
	setp.lt.f64 	%p64, %fd231, %fd140;
	mov.f64 	%fd232, %fd140;
	mov.u64 	%rd340, %rd164;
	@%p64 bra 	$L__BB8_176;
	setp.gt.f64 	%p65, %fd231, %fd140;
	mov.f64 	%fd232, %fd231;
	mov.u64 	%rd340, %rd339;
	@%p65 bra 	$L__BB8_176;
	setp.lt.s64 	%p66, %rd339, %rd164;
	selp.f64 	%fd232, %fd231, %fd140, %p66;
	min.s64 	%rd340, %rd339, %rd164;
$L__BB8_176:
	mov.b64 	%rd235, %fd232;
	mov.b64 	{%r116, %r121}, %rd235;
	mov.b32 	%r132, 8;
	mov.b32 	%r133, 31;
	mov.b32 	%r134, -1;
	// begin inline asm
	shfl.sync.down.b32 %r115, %r116, %r132, %r133, %r134;
	// end inline asm
	// begin inline asm
	shfl.sync.down.b32 %r120, %r121, %r132, %r133, %r134;
	// end inline asm
	mov.b64 	%rd236, {%r115, %r120};
	mov.b64 	%fd143, %rd236;
	mov.b64 	{%r126, %r131}, %rd340;
	// begin inline asm
	shfl.sync.down.b32 %r125, %r126, %r132, %r133, %r134;
	// end inline asm
	// begin inline asm
	shfl.sync.down.b32 %r130, %r131, %r132, %r133, %r134;
	// end inline asm
	mov.b64 	%rd167, {%r125, %r130};
	setp.gt.s32 	%p67, %r54, 23;
	mov.f64 	%fd233, %fd232;
	mov.u64 	%rd341, %rd340;
	@%p67 bra 	$L__BB8_180;
	setp.lt.f64 	%p68, %fd232, %fd143;
	mov.f64 	%fd233, %fd143;
	mov.u64 	%rd341, %rd167;
	@%p68 bra 	$L__BB8_180;
	setp.gt.f64 	%p69, %fd232, %fd143;
	mov.f64 	%fd233, %fd232;
	mov.u64 	%rd341, %rd340;
	@%p69 bra 	$L__BB8_180;
	setp.lt.s64 	%p70, %rd340, %rd167;
	selp.f64 	%fd233, %fd232, %fd143, %p70;
	min.s64 	%rd341, %rd340, %rd167;
$L__BB8_180:
	mov.b64 	%rd237, %fd233;
	mov.b64 	{%r136, %r141}, %rd237;
	mov.b32 	%r152, 16;
	mov.b32 	%r153, 31;
	mov.b32 	%r154, -1;
	// begin inline asm
	shfl.sync.down.b32 %r135, %r136, %r152, %r153, %r154;
	// end inline asm
	// begin inline asm
	shfl.sync.down.b32 %r140, %r141, %r152, %r153, %r154;
	// end inline asm
	mov.b64 	%rd238, {%r135, %r140};
	mov.b64 	%fd146, %rd238;
	mov.b64 	{%r146, %r151}, %rd341;
	// begin inline asm
	shfl.sync.down.b32 %r145, %r146, %r152, %r153, %r154;
	// end inline asm
	// begin inline asm
	shfl.sync.down.b32 %r150, %r151, %r152, %r153, %r154;
	// end inline asm
	mov.b64 	%rd170, {%r145, %r150};
	setp.gt.s32 	%p71, %r54, 15;
	mov.f64 	%fd241, %fd233;
	mov.u64 	%rd349, %rd341;
	@%p71 bra 	$L__BB8_184;
	setp.lt.f64 	%p72, %fd233, %fd146;
	mov.f64 	%fd241, %fd146;
	mov.u64 	%rd349, %rd170;
	@%p72 bra 	$L__BB8_184;
	setp.gt.f64 	%p73, %fd233, %fd146;
	mov.f64 	%fd241, %fd233;
	mov.u64 	%rd349, %rd341;
	@%p73 bra 	$L__BB8_184;
	setp.lt.s64 	%p74, %rd341, %rd170;
	selp.f64 	%fd241, %fd233, %fd146, %p74;
	min.s64 	%rd349, %rd341, %rd170;
$L__BB8_184:
	setp.ne.s32 	%p75, %r54, 0;
	@%p75 bra 	$L__BB8_186;
	shr.u32 	%r155, %r20, 1;
	and.b32  	%r156, %r155, 496;
	mov.u32 	%r157, _ZN6thrust24THRUST_300001_SM_1000_NS8cuda_cub4core6detail5shmemE;
	add.s32 	%r158, %r157, %r156;
	st.shared.f64 	[%r158+8], %fd241;
	st.shared.u64 	[%r158+16], %rd349;
$L__BB8_186:
	bar.sync 	0;
	setp.ne.s32 	%p76, %r20, 0;
	@%p76 bra 	$L__BB8_208;
	ld.shared.f64 	%fd149, [_ZN6thrust24THRUST_300001_SM_1000_NS8cuda_cub4core6detail5shmemE+24];
	ld.shared.u64 	%rd173, [_ZN6thrust24THRUST_300001_SM_1000_NS8cuda_cub4core6detail5shmemE+32];
	setp.lt.f64 	%p77, %fd241, %fd149;
	mov.f64 	%fd235, %fd149;
	mov.u64 	%rd343, %rd173;
	@%p77 bra 	$L__BB8_190;
	setp.lt.f64 	%p78, %fd149, %fd241;
	mov.f64 	%fd235, %fd241;
	mov.u64 	%rd343, %rd349;
	@%p78 bra 	$L__BB8_190;
	setp.lt.s64 	%p79, %rd349, %rd173;
	selp.f64 	%fd235, %fd241, %fd149, %p79;
	min.s64 	%rd343, %rd349, %rd173;
$L__BB8_190:
	ld.shared.f64 	%fd152, [_ZN6thrust24THRUST_300001_SM_1000_NS8cuda_cub4core6detail5shmemE+40];
	ld.shared.u64 	%rd176, [_ZN6thrust24THRUST_300001_SM_1000_NS8cuda_cub4core6detail5shmemE+48];
	setp.lt.f64 	%p80, %fd235, %fd152;
	mov.f64 	%fd236, %fd152;
	mov.u64 	%rd344, %rd176;
	@%p80 bra 	$L__BB8_193;
	setp.lt.f64 	%p81, %fd152, %fd235;
	mov.f64 	%fd236, %fd235;
	mov.u64 	%rd344, %rd343;
	@%p81 bra 	$L__BB8_193;
	setp.lt.s64 	%p82, %rd343, %rd176;
	selp.f64 	%fd236, %fd235, %fd152, %p82;
	min.s64 	%rd344, %rd343, %rd176;
$L__BB8_193:
	ld.shared.f64 	%fd155, [_ZN6thrust24THRUST_300001_SM_1000_NS8cuda_cub4core6detail5shmemE+56];
	ld.shared.u64 	%rd179, [_ZN6thrust24THRUST_300001_SM_1000_NS8cuda_cub4core6detail5shmemE+64];
	setp.lt.f64 	%p83, %fd236, %fd155;
	mov.f64 	%fd237, %fd155;
	mov.u64 	%rd345, %rd179;
	@%p83 bra 	$L__BB8_196;
	setp.lt.f64 	%p84, %fd155, %fd236;
	mov.f64 	%fd237, %fd236;
	mov.u64 	%rd345, %rd344;
	@%p84 bra 	$L__BB8_196;
	setp.lt.s64 	%p85, %rd344, %rd179;
	selp.f64 	%fd237, %fd236, %fd155, %p85;
	min.s64 	%rd345, %rd344, %rd179;
$L__BB8_196:
	ld.shared.f64 	%fd158, [_ZN6thrust24THRUST_300001_SM_1000_NS8cuda_cub4core6detail5shmemE+72];
	ld.shared.u64 	%rd182, [_ZN6thrust24THRUST_300001_SM_1000_NS8cuda_cub4core6detail5shmemE+80];
	setp.lt.f64 	%p86, %fd237, %fd158;
	mov.f64 	%fd238, %fd158;
	mov.u64 	%rd346, %rd182;
	@%p86 bra 	$L__BB8_199;
	setp.lt.f64 	%p87, %fd158, %fd237;
	mov.f64 	%fd238, %fd237;
	mov.u64 	%rd346, %rd345;
	@%p87 bra 	$L__BB8_199;
	setp.lt.s64 	%p88, %rd345, %rd182;
	selp.f64 	%fd238, %fd237, %fd158, %p88;
	min.s64 	%rd346, %rd345, %rd182;
$L__BB8_199:
	ld.shared.f64 	%fd161, [_ZN6thrust24THRUST_300001_SM_1000_NS8cuda_cub4core6detail5shmemE+88];
	ld.shared.u64 	%rd185, [_ZN6thrust24THRUST_300001_SM_1000_NS8cuda_cub4core6detail5shmemE+96];
	setp.lt.f64 	%p89, %fd238, %fd161;
	mov.f64 	%fd239, %fd161;
	mov.u64 	%rd347, %rd185;
	@%p89 bra 	$L__BB8_202;
	setp.lt.f64 	%p90, %fd161, %fd238;
	mov.f64 	%fd239, %fd238;
	mov.u64 	%rd347, %rd346;
	@%p90 bra 	$L__BB8_202;
	setp.lt.s64 	%p91, %rd346, %rd185;
	selp.f64 	%fd239, %fd238, %fd161, %p91;
	min.s64 	%rd347, %rd346, %rd185;
$L__BB8_202:
	ld.shared.f64 	%fd164, [_ZN6thrust24THRUST_300001_SM_1000_NS8cuda_cub4core6detail5shmemE+104];
	ld.shared.u64 	%rd188, [_ZN6thrust24THRUST_300001_SM_1000_NS8cuda_cub4core6detail5shmemE+112];
	setp.lt.f64 	%p92, %fd239, %fd164;
	mov.f64 	%fd240, %fd164;
	mov.u64 	%rd348, %rd188;
	@%p92 bra 	$L__BB8_205;
	setp.lt.f64 	%p93, %fd164, %fd239;
	mov.f64 	%fd240, %fd239;
	mov.u64 	%rd348, %rd347;
	@%p93 bra 	$L__BB8_205;
	setp.lt.s64 	%p94, %rd347, %rd188;
	selp.f64 	%fd240, %fd239, %fd164, %p94;
	min.s64 	%rd348, %rd347, %rd188;
$L__BB8_205:
	ld.shared.f64 	%fd167, [_ZN6thrust24THRUST_300001_SM_1000_NS8cuda_cub4core6detail5shmemE+120];
	ld.shared.u64 	%rd191, [_ZN6thrust24THRUST_300001_SM_1000_NS8cuda_cub4core6detail5shmemE+128];
	setp.lt.f64 	%p95, %fd240, %fd167;
	mov.u64 	%rd349, %rd191;
	mov.f64 	%fd241, %fd167;
	@%p95 bra 	$L__BB8_208;
	setp.lt.f64 	%p96, %fd167, %fd240;
	mov.u64 	%rd349, %rd348;
	mov.f64 	%fd241, %fd240;
	@%p96 bra 	$L__BB8_208;
	setp.lt.s64 	%p97, %rd348, %rd191;
	selp.f64 	%fd241, %fd240, %fd167, %p97;
	min.s64 	%rd349, %rd348, %rd191;
$L__BB8_208:
	mov.u32 	%r389, %tid.x;
	setp.ne.s32 	%p214, %r389, 0;
	@%p214 bra 	$L__BB8_210;
	ld.param.u64 	%rd280, [_ZN6thrust24THRUST_300001_SM_1000_NS8cuda_cub4core6detail13_kernel_agentINS1_8__reduce11ReduceAgentINS0_12zip_iteratorIN4cuda3std3__45tupleIJNS0_10device_ptrIdEENS0_17counting_iteratorIlNS0_11use_defaultESF_SF_EEEEEEEPNSB_IJdlEEESJ_lNS1_9__extrema9arg_max_fIdlNSA_4lessIdEEEEEEJSI_SK_lN3cub18CUB_300001_SM_100013GridEvenShareIlEENSS_9GridQueueIyEESP_EEEvDpT0__param_1];
	cvta.to.global.u64 	%rd277, %rd280;
	mul.wide.u32 	%rd278, %r1, 16;
	add.s64 	%rd279, %rd277, %rd278;
	st.global.f64 	[%rd279], %fd241;
	st.global.u64 	[%rd279+8], %rd349;
$L__BB8_210:
	ret;

}
	// .globl	_ZN6thrust24THRUST_300001_SM_1000_NS8cuda_cub4core6detail13_kernel_agentINS1_8__reduce10DrainAgentIlEEJN3cub18CUB_300001_SM_10009GridQueueIyEElEEEvDpT0_
.visible .entry _ZN6thrust24THRUST_300001_SM_1000_NS8cuda_cub4core6detail13_kernel_agentINS1_8__reduce10DrainAgentIlEEJN3cub18CUB_300001_SM_10009GridQueueIyEElEEEvDpT0_(
	.param .align 8 .b8 _ZN6thrust24THRUST_300001_SM_1000_NS8cuda_cub4core6detail13_kernel_agentINS1_8__reduce10DrainAgentIlEEJN3cub18CUB_300001_SM_10009GridQueueIyEElEEEvDpT0__param_0[8],
	.param .u64 _ZN6thrust24THRUST_300001_SM_1000_NS8cuda_cub4core6detail13_kernel_agentINS1_8__reduce10DrainAgentIlEEJN3cub18CUB_300001_SM_10009GridQueueIyEElEEEvDpT0__param_1
)
.maxntid 1
{
	.reg .b64 	%rd<5>;

	ld.param.u64 	%rd1, [_ZN6thrust24THRUST_300001_SM_1000_NS8cuda_cub4core6detail13_kernel_agentINS1_8__reduce10DrainAgentIlEEJN3cub18CUB_300001_SM_10009GridQueueIyEElEEEvDpT0__param_0];
	ld.param.u64 	%rd2, [_ZN6thrust24THRUST_300001_SM_1000_NS8cuda_cub4core6detail13_kernel_agentINS1_8__reduce10DrainAgentIlEEJN3cub18CUB_300001_SM_10009GridQueueIyEElEEEvDpT0__param_1];
	cvta.to.global.u64 	%rd3, %rd1;
	st.global.u64 	[%rd3], %rd2;
	mov.b64 	%rd4, 0;
	st.global.u64 	[%rd3+8], %rd4;
	ret;

}
	// .globl	_ZN6thrust24THRUST_300001_SM_1000_NS8cuda_cub4core6detail13_kernel_agentINS1_8__reduce11ReduceAgentIPN4cuda3std3__45tupleIJdlEEESC_SB_lNS1_9__extrema9arg_max_fIdlNS9_4lessIdEEEEEEJSC_SC_iSH_EEEvDpT0_
.visible .entry _ZN6thrust24THRUST_300001_SM_1000_NS8cuda_cub4core6detail13_kernel_agentINS1_8__reduce11ReduceAgentIPN4cuda3std3__45tupleIJdlEEESC_SB_lNS1_9__extrema9arg_max_fIdlNS9_4lessIdEEEEEEJSC_SC_iSH_EEEvDpT0_(
	.param .u64 .ptr .align 1 _ZN6thrust24THRUST_300001_SM_1000_NS8cuda_cub4core6detail13_kernel_agentINS1_8__reduce11ReduceAgentIPN4cuda3std3__45tupleIJdlEEESC_SB_lNS1_9__extrema9arg_max_fIdlNS9_4lessIdEEEEEEJSC_SC_iSH_EEEvDpT0__param_0,
	.param .u64 .ptr .align 1 _ZN6thrust24THRUST_300001_SM_1000_NS8cuda_cub4core6detail13_kernel_agentINS1_8__reduce11ReduceAgentIPN4cuda3std3__45tupleIJdlEEESC_SB_lNS1_9__extrema9arg_max_fIdlNS9_4lessIdEEEEEEJSC_SC_iSH_EEEvDpT0__param_1,
	.param .u32 _ZN6thrust24THRUST_300001_SM_1000_NS8cuda_cub4core6detail13_kernel_agentINS1_8__reduce11ReduceAgentIPN4cuda3std3__45tupleIJdlEEESC_SB_lNS1_9__extrema9arg_max_fIdlNS9_4lessIdEEEEEEJSC_SC_iSH_EEEvDpT0__param_2,
	.param .align 1 .b8 _ZN6thrust24THRUST_300001_SM_1000_NS8cuda_cub4core6detail13_kernel_agentINS1_8__reduce11ReduceAgentIPN4cuda3std3__45tupleIJdlEEESC_SB_lNS1_9__extrema9arg_max_fIdlNS9_4lessIdEEEEEEJSC_SC_iSH_EEEvDpT0__param_3[1]
)
.maxntid 256
{
	.reg .pred 	%p<264>;
	.reg .b32 	%r<374>;
	.reg .b64 	%rd<508>;
	.reg .b64 	%fd<293>;

	ld.param.u64 	%rd237, [_ZN6thrust24THRUST_300001_SM_1000_NS8cuda_cub4core6detail13_kernel_agentINS1_8__reduce11ReduceAgentIPN4cuda3std3__45tupleIJdlEEESC_SB_lNS1_9__extrema9arg_max_fIdlNS9_4lessIdEEEEEEJSC_SC_iSH_EEEvDpT0__param_0];
	ld.param.u32 	%r29, [_ZN6thrust24THRUST_300001_SM_1000_NS8cuda_cub4core6detail13_kernel_agentINS1_8__reduce11ReduceAgentIPN4cuda3std3__45tupleIJdlEEESC_SB_lNS1_9__extrema9arg_max_fIdlNS9_4lessIdEEEEEEJSC_SC_iSH_EEEvDpT0__param_2];
	cvt.s64.s32 	%rd1, %r29;
	setp.eq.s32 	%p1, %r29, 0;
	@%p1 bra 	$L__BB10_234;
	setp.gt.s32 	%p2, %r29, 1279;
	@%p2 bra 	$L__BB10_121;
	mov.u32 	%r1, %tid.x;
	setp.ge.s32 	%p147, %r1, %r29;
	mov.f64 	%fd224, 0d0000000000000000;
	mov.b64 	%rd431, 0;
	mov.u32 	%r368, %r1;
	@%p147 bra 	$L__BB10_4;
	mul.wide.u32 	%rd375, %r1, 16;
	add.s64 	%rd372, %rd237, %rd375;
	// begin inline asm
	ld.global.nc.u64 %rd371, [%rd372];
	// end inline asm
	add.s64 	%rd374, %rd372, 8;
	// begin inline asm
	ld.global.nc.u64 %rd431, [%rd374];
	// end inline asm
	mov.b64 	%fd224, %rd371;
	add.s32 	%r368, %r1, 256;
$L__BB10_4:
	setp.ge.s32 	%p148, %r368, %r29;
	@%p148 bra 	$L__BB10_25;
	not.b32 	%r141, %r368;
	add.s32 	%r4, %r29, %r141;
	and.b32  	%r142, %r4, 768;
	setp.eq.s32 	%p149, %r142, 768;
	@%p149 bra 	$L__BB10_11;
	mul.wide.u32 	%rd377, %r368, 16;
	add.s64 	%rd422, %rd237, %rd377;
	shr.u32 	%r143, %r4, 8;
	add.s32 	%r144, %r143, 1;
	and.b32  	%r145, %r144, 3;
	neg.s32 	%r366, %r145;
$L__BB10_7:
	.pragma "nounroll";
	mov.u64 	%rd6, %rd431;
	mov.f64 	%fd3, %fd224;
	// begin inline asm
	ld.global.nc.u64 %rd378, [%rd422];
	// end inline asm
	add.s64 	%rd381, %rd422, 8;
	// begin inline asm
	ld.global.nc.u64 %rd380, [%rd381];
	// end inline asm
	mov.b64 	%fd4, %rd378;
	setp.lt.f64 	%p150, %fd3, %fd4;
	mov.u64 	%rd431, %rd380;
	mov.f64 	%fd224, %fd4;
	@%p150 bra 	$L__BB10_10;
	setp.gt.f64 	%p151, %fd3, %fd4;
	mov.u64 	%rd431, %rd6;
	mov.f64 	%fd224, %fd3;
	@%p151 bra 	$L__BB10_10;
	setp.lt.s64 	%p152, %rd6, %rd380;
	min.s64 	%rd431, %rd6, %rd380;
	selp.f64 	%fd224, %fd3, %fd4, %p152;
$L__BB10_10:
	add.s32 	%r368, %r368, 256;
	add.s64 	%rd422, %rd422, 4096;
	add.s32 	%r366, %r366, 1;
	setp.ne.s32 	%p153, %r366, 0;
	@%p153 bra 	$L__BB10_7;
$L__BB10_11:
	setp.lt.u32 	%p154, %r4, 768;
	@%p154 bra 	$L__BB10_25;
$L__BB10_12:
	mul.wide.s32 	%rd386, %r368, 16;
	add.s64 	%rd383, %rd237, %rd386;
	// begin inline asm
	ld.global.nc.u64 %rd382, [%rd383];
	// end inline asm
	add.s64 	%rd385, %rd383, 8;
	// begin inline asm
	ld.global.nc.u64 %rd384, [%rd385];
	// end inline asm
	mov.b64 	%fd10, %rd382;
	setp.lt.f64 	%p155, %fd224, %fd10;
	mov.u64 	%rd428, %rd384;
	mov.f64 	%fd221, %fd10;
	@%p155 bra 	$L__BB10_15;
	setp.gt.f64 	%p156, %fd224, %fd10;
	mov.u64 	%rd428, %rd431;
	mov.f64 	%fd221, %fd224;
	@%p156 bra 	$L__BB10_15;
	setp.lt.s64 	%p157, %rd431, %rd384;
	min.s64 	%rd428, %rd431, %rd384;
	selp.f64 	%fd221, %fd224, %fd10, %p157;
$L__BB10_15:
	add.s64 	%rd388, %rd383, 4096;
	// begin inline asm
	ld.global.nc.u64 %rd387, [%rd388];
	// end inline asm
	add.s64 	%rd390, %rd383, 4104;
	// begin inline asm
	ld.global.nc.u64 %rd389, [%rd390];
	// end inline asm
	mov.b64 	%fd13, %rd387;
	setp.lt.f64 	%p158, %fd221, %fd13;
	mov.u64 	%rd429, %rd389;
	mov.f64 	%fd222, %fd13;
	@%p158 bra 	$L__BB10_18;
	setp.gt.f64 	%p159, %fd221, %fd13;
	mov.u64 	%rd429, %rd428;
	mov.f64 	%fd222, %fd221;
	@%p159 bra 	$L__BB10_18;
	setp.lt.s64 	%p160, %rd428, %rd389;
	min.s64 	%rd429, %rd428, %rd389;
	selp.f64 	%fd222, %fd221, %fd13, %p160;
$L__BB10_18:
	add.s64 	%rd392, %rd383, 8192;
	// begin inline asm
	ld.global.nc.u64 %rd391, [%rd392];
	// end inline asm
	add.s64 	%rd394, %rd383, 8200;
	// begin inline asm
	ld.global.nc.u64 %rd393, [%rd394];
	// end inline asm
	mov.b64 	%fd16, %rd391;
	setp.lt.f64 	%p161, %fd222, %fd16;
	mov.u64 	%rd430, %rd393;
	mov.f64 	%fd223, %fd16;
	@%p161 bra 	$L__BB10_21;
	setp.gt.f64 	%p162, %fd222, %fd16;
	mov.u64 	%rd430, %rd429;
	mov.f64 	%fd223, %fd222;
	@%p162 bra 	$L__BB10_21;
	setp.lt.s64 	%p163, %rd429, %rd393;
	min.s64 	%rd430, %rd429, %rd393;
	selp.f64 	%fd223, %fd222, %fd16, %p163;
$L__BB10_21:
	add.s64 	%rd396, %rd383, 12288;
	// begin inline asm
	ld.global.nc.u64 %rd395, [%rd396];
	// end inline asm
	add.s64 	%rd398, %rd383, 12296;
	// begin inline asm
	ld.global.nc.u64 %rd397, [%rd398];
	// end inline asm
	mov.b64 	%fd19, %rd395;
	setp.lt.f64 	%p164, %fd223, %fd19;
	mov.u64 	%rd431, %rd397;
	mov.f64 	%fd224, %fd19;
	@%p164 bra 	$L__BB10_24;
	setp.gt.f64 	%p165, %fd223, %fd19;
	mov.u64 	%rd431, %rd430;
	mov.f64 	%fd224, %fd223;
	@%p165 bra 	$L__BB10_24;
	setp.lt.s64 	%p166, %rd430, %rd397;
	min.s64 	%rd431, %rd430, %rd397;
	selp.f64 	%fd224, %fd223, %fd19, %p166;
$L__BB10_24:
	add.s32 	%r368, %r368, 1024;
	setp.lt.s32 	%p167, %r368, %r29;
	@%p167 bra 	$L__BB10_12;
$L__BB10_25:
	setp.lt.s32 	%p168, %r29, 256;
	@%p168 bra 	$L__BB10_70;
	// begin inline asm
	mov.u32 %r259, %laneid;
	// end inline asm
	mov.b64 	%rd409, %fd224;
	mov.b64 	{%r261, %r266}, %rd409;
	mov.b32 	%r277, 1;
	mov.b32 	%r278, 31;
	mov.b32 	%r279, -1;
	// begin inline asm
	shfl.sync.down.b32 %r260, %r261, %r277, %r278, %r279;
	// end inline asm
	// begin inline asm
	shfl.sync.down.b32 %r265, %r266, %r277, %r278, %r279;
	// end inline asm
	mov.b64 	%rd410, {%r260, %r265};
	mov.b64 	%fd23, %rd410;
	mov.b64 	{%r271, %r276}, %rd431;
	// begin inline asm
	shfl.sync.down.b32 %r270, %r271, %r277, %r278, %r279;
	// end inline asm
	// begin inline asm
	shfl.sync.down.b32 %r275, %r276, %r277, %r278, %r279;
	// end inline asm
	mov.b64 	%rd28, {%r270, %r275};
	setp.gt.s32 	%p220, %r259, 30;
	mov.u64 	%rd433, %rd431;
	mov.f64 	%fd226, %fd224;
	@%p220 bra 	$L__BB10_30;
	setp.lt.f64 	%p221, %fd224, %fd23;
	mov.u64 	%rd433, %rd28;
	mov.f64 	%fd226, %fd23;
	@%p221 bra 	$L__BB10_30;
	setp.gt.f64 	%p222, %fd224, %fd23;
	mov.u64 	%rd433, %rd431;
	mov.f64 	%fd226, %fd224;
	@%p222 bra 	$L__BB10_30;
	setp.lt.s64 	%p223, %rd431, %rd28;
	min.s64 	%rd433, %rd431, %rd28;
	selp.f64 	%fd226, %fd224, %fd23, %p223;
$L__BB10_30:
	mov.b64 	%rd411, %fd226;
	mov.b64 	{%r281, %r286}, %rd411;
	mov.b32 	%r297, 2;
	mov.b32 	%r298, 31;
	mov.b32 	%r299, -1;
	// begin inline asm
	shfl.sync.down.b32 %r280, %r281, %r297, %r298, %r299;
	// end inline asm
	// begin inline asm
	shfl.sync.down.b32 %r285, %r286, %r297, %r298, %r299;
	// end inline asm
	mov.b64 	%rd412, {%r280, %r285};
	mov.b64 	%fd26, %rd412;
	mov.b64 	{%r291, %r296}, %rd433;
	// begin inline asm
	shfl.sync.down.b32 %r290, %r291, %r297, %r298, %r299;
	// end inline asm
	// begin inline asm
	shfl.sync.down.b32 %r295, %r296, %r297, %r298, %r299;
	// end inline asm
	mov.b64 	%rd31, {%r290, %r295};
	setp.gt.s32 	%p224, %r259, 29;
	mov.u64 	%rd434, %rd433;
	mov.f64 	%fd227, %fd226;
	@%p224 bra 	$L__BB10_34;
	setp.lt.f64 	%p225, %fd226, %fd26;
	mov.u64 	%rd434, %rd31;
	mov.f64 	%fd227, %fd26;
	@%p225 bra 	$L__BB10_34;
	setp.gt.f64 	%p226, %fd226, %fd26;
	mov.u64 	%rd434, %rd433;
	mov.f64 	%fd227, %fd226;
	@%p226 bra 	$L__BB10_34;
	setp.lt.s64 	%p227, %rd433, %rd31;
	min.s64 	%rd434, %rd433, %rd31;
	selp.f64 	%fd227, %fd226, %fd26, %p227;
$L__BB10_34:
	mov.b64 	%rd413, %fd227;
	mov.b64 	{%r301, %r306}, %rd413;
	mov.b32 	%r317, 4;
	mov.b32 	%r318, 31;
	mov.b32 	%r319, -1;
	// begin inline asm
	shfl.sync.down.b32 %r300, %r301, %r317, %r318, %r319;
	// end inline asm
	// begin inline asm
	shfl.sync.down.b32 %r305, %r306, %r317, %r318, %r319;
	// end inline asm
	mov.b64 	%rd414, {%r300, %r305};
	mov.b64 	%fd29, %rd414;
	mov.b64 	{%r311, %r316}, %rd434;
	// begin inline asm
	shfl.sync.down.b32 %r310, %r311, %r317, %r318, %r319;
	// end inline asm
	// begin inline asm
	shfl.sync.down.b32 %r315, %r316, %r317, %r318, %r319;
	// end inline asm
	mov.b64 	%rd34, {%r310, %r315};
	setp.gt.s32 	%p228, %r259, 27;
	mov.u64 	%rd435, %rd434;
	mov.f64 	%fd228, %fd227;
	@%p228 bra 	$L__BB10_38;
	setp.lt.f64 	%p229, %fd227, %fd29;
	mov.u64 	%rd435, %rd34;
	mov.f64 	%fd228, %fd29;
	@%p229 bra 	$L__BB10_38;
	setp.gt.f64 	%p230, %fd227, %fd29;
	mov.u64 	%rd435, %rd434;
	mov.f64 	%fd228, %fd227;
	@%p230 bra 	$L__BB10_38;
	setp.lt.s64 	%p231, %rd434, %rd34;
	min.s64 	%rd435, %rd434, %rd34;
	selp.f64 	%fd228, %fd227, %fd29, %p231;
$L__BB10_38:
	mov.b64 	%rd415, %fd228;
	mov.b64 	{%r321, %r326}, %rd415;
	mov.b32 	%r337, 8;
	mov.b32 	%r338, 31;
	mov.b32 	%r339, -1;
	// begin inline asm
	shfl.sync.down.b32 %r320, %r321, %r337, %r338, %r339;
	// end inline asm
	// begin inline asm
	shfl.sync.down.b32 %r325, %r326, %r337, %r338, %r339;
	// end inline asm
	mov.b64 	%rd416, {%r320, %r325};
	mov.b64 	%fd32, %rd416;
	mov.b64 	{%r331, %r336}, %rd435;
	// begin inline asm
	shfl.sync.down.b32 %r330, %r331, %r337, %r338, %r339;
	// end inline asm
	// begin inline asm
	shfl.sync.down.b32 %r335, %r336, %r337, %r338, %r339;
	// end inline asm
	mov.b64 	%rd37, {%r330, %r335};
	setp.gt.s32 	%p232, %r259, 23;
	mov.u64 	%rd436, %rd435;
	mov.f64 	%fd229, %fd228;
	@%p232 bra 	$L__BB10_42;
	setp.lt.f64 	%p233, %fd228, %fd32;
	mov.u64 	%rd436, %rd37;
	mov.f64 	%fd229, %fd32;
	@%p233 bra 	$L__BB10_42;
	setp.gt.f64 	%p234, %fd228, %fd32;
	mov.u64 	%rd436, %rd435;
	mov.f64 	%fd229, %fd228;
	@%p234 bra 	$L__BB10_42;
	setp.lt.s64 	%p235, %rd435, %rd37;
	min.s64 	%rd436, %rd435, %rd37;
	selp.f64 	%fd229, %fd228, %fd32, %p235;
$L__BB10_42:
	mov.b64 	%rd417, %fd229;
	mov.b64 	{%r341, %r346}, %rd417;
	mov.b32 	%r357, 16;
	mov.b32 	%r358, 31;
	mov.b32 	%r359, -1;
	// begin inline asm
	shfl.sync.down.b32 %r340, %r341, %r357, %r358, %r359;
	// end inline asm
	// begin inline asm
	shfl.sync.down.b32 %r345, %r346, %r357, %r358, %r359;
	// end inline asm
	mov.b64 	%rd418, {%r340, %r345};
	mov.b64 	%fd35, %rd418;
	mov.b64 	{%r351, %r356}, %rd436;
	// begin inline asm
	shfl.sync.down.b32 %r350, %r351, %r357, %r358, %r359;
	// end inline asm
	// begin inline asm
	shfl.sync.down.b32 %r355, %r356, %r357, %r358, %r359;
	// end inline asm
	mov.b64 	%rd40, {%r350, %r355};
	setp.gt.s32 	%p236, %r259, 15;
	mov.u64 	%rd507, %rd436;
	mov.f64 	%fd292, %fd229;
	@%p236 bra 	$L__BB10_46;
	setp.lt.f64 	%p237, %fd229, %fd35;
	mov.u64 	%rd507, %rd40;
	mov.f64 	%fd292, %fd35;
	@%p237 bra 	$L__BB10_46;
	setp.gt.f64 	%p238, %fd229, %fd35;
	mov.u64 	%rd507, %rd436;
	mov.f64 	%fd292, %fd229;
	@%p238 bra 	$L__BB10_46;
	setp.lt.s64 	%p239, %rd436, %rd40;
	min.s64 	%rd507, %rd436, %rd40;
	selp.f64 	%fd292, %fd229, %fd35, %p239;
$L__BB10_46:
	setp.ne.s32 	%p240, %r259, 0;
	@%p240 bra 	$L__BB10_48;
	shr.u32 	%r360, %r1, 1;
	and.b32  	%r361, %r360, 496;
	mov.u32 	%r362, _ZN6thrust24THRUST_300001_SM_1000_NS8cuda_cub4core6detail5shmemE;
	add.s32 	%r363, %r362, %r361;
	st.shared.f64 	[%r363+8], %fd292;
	st.shared.u64 	[%r363+16], %rd507;
$L__BB10_48:
	bar.sync 	0;
	setp.ne.s32 	%p241, %r1, 0;
	@%p241 bra 	$L__BB10_232;
	ld.shared.f64 	%fd38, [_ZN6thrust24THRUST_300001_SM_1000_NS8cuda_cub4core6detail5shmemE+24];
	ld.shared.u64 	%rd43, [_ZN6thrust24THRUST_300001_SM_1000_NS8cuda_cub4core6detail5shmemE+32];
	setp.lt.f64 	%p242, %fd292, %fd38;
	mov.u64 	%rd438, %rd43;
	mov.f64 	%fd231, %fd38;
	@%p242 bra 	$L__BB10_52;
	setp.lt.f64 	%p243, %fd38, %fd292;
	mov.u64 	%rd438, %rd507;
	mov.f64 	%fd231, %fd292;
	@%p243 bra 	$L__BB10_52;
	setp.lt.s64 	%p244, %rd507, %rd43;
	min.s64 	%rd438, %rd507, %rd43;
	selp.f64 	%fd231, %fd292, %fd38, %p244;
$L__BB10_52:
	ld.shared.f64 	%fd41, [_ZN6thrust24THRUST_300001_SM_1000_NS8cuda_cub4core6detail5shmemE+40];
	ld.shared.u64 	%rd46, [_ZN6thrust24THRUST_300001_SM_1000_NS8cuda_cub4core6detail5shmemE+48];
	setp.lt.f64 	%p245, %fd231, %fd41;
	mov.u64 	%rd439, %rd46;
	mov.f64 	%fd232, %fd41;
	@%p245 bra 	$L__BB10_55;
	setp.lt.f64 	%p246, %fd41, %fd231;
	mov.u64 	%rd439, %rd438;
	mov.f64 	%fd232, %fd231;
	@%p246 bra 	$L__BB10_55;
	setp.lt.s64 	%p247, %rd438, %rd46;
	min.s64 	%rd439, %rd438, %rd46;
	selp.f64 	%fd232, %fd231, %fd41, %p247;
$L__BB10_55:
	ld.shared.f64 	%fd44, [_ZN6thrust24THRUST_300001_SM_1000_NS8cuda_cub4core6detail5shmemE+56];
	ld.shared.u64 	%rd49, [_ZN6thrust24THRUST_300001_SM_1000_NS8cuda_cub4core6detail5shmemE+64];
	setp.lt.f64 	%p248, %fd232, %fd44;
	mov.u64 	%rd440, %rd49;
	mov.f64 	%fd233, %fd44;
	@%p248 bra 	$L__BB10_58;
	setp.lt.f64 	%p249, %fd44, %fd232;
	mov.u64 	%rd440, %rd439;
	mov.f64 	%fd233, %fd232;
	@%p249 bra 	$L__BB10_58;
	setp.lt.s64 	%p250, %rd439, %rd49;
	min.s64 	%rd440, %rd439, %rd49;
	selp.f64 	%fd233, %fd232, %fd44, %p250;
$L__BB10_58:
	ld.shared.f64 	%fd47, [_ZN6thrust24THRUST_300001_SM_1000_NS8cuda_cub4core6detail5shmemE+72];
	ld.shared.u64 	%rd52, [_ZN6thrust24THRUST_300001_SM_1000_NS8cuda_cub4core6detail5shmemE+80];
	setp.lt.f64 	%p251, %fd233, %fd47;
	mov.u64 	%rd441, %rd52;
	mov.f64 	%fd234, %fd47;
	@%p251 bra 	$L__BB10_61;
	setp.lt.f64 	%p252, %fd47, %fd233;
	mov.u64 	%rd441, %rd440;
	mov.f64 	%fd234, %fd233;
	@%p252 bra 	$L__BB10_61;
	setp.lt.s64 	%p253, %rd440, %rd52;
	min.s64 	%rd441, %rd440, %rd52;
	selp.f64 	%fd234, %fd233, %fd47, %p253;
$L__BB10_61:
	ld.shared.f64 	%fd50, [_ZN6thrust24THRUST_300001_SM_1000_NS8cuda_cub4core6detail5shmemE+88];
	ld.shared.u64 	%rd55, [_ZN6thrust24THRUST_300001_SM_1000_NS8cuda_cub4core6detail5shmemE+96];
	setp.lt.f64 	%p254, %fd234, %fd50;
	mov.u64 	%rd442, %rd55;
	mov.f64 	%fd235, %fd50;
	@%p254 bra 	$L__BB10_64;
	setp.lt.f64 	%p255, %fd50, %fd234;
	mov.u64 	%rd442, %rd441;
	mov.f64 	%fd235, %fd234;
	@%p255 bra 	$L__BB10_64;
	setp.lt.s64 	%p256, %rd441, %rd55;
	min.s64 	%rd442, %rd441, %rd55;
	selp.f64 	%fd235, %fd234, %fd50, %p256;
$L__BB10_64:
	ld.shared.f64 	%fd53, [_ZN6thrust24THRUST_300001_SM_1000_NS8cuda_cub4core6detail5shmemE+104];
	ld.shared.u64 	%rd58, [_ZN6thrust24THRUST_300001_SM_1000_NS8cuda_cub4core6detail5shmemE+112];
	setp.lt.f64 	%p257, %fd235, %fd53;
	mov.u64 	%rd443, %rd58;
	mov.f64 	%fd236, %fd53;
	@%p257 bra 	$L__BB10_67;
	setp.lt.f64 	%p258, %fd53, %fd235;
	mov.u64 	%rd443, %rd442;
	mov.f64 	%fd236, %fd235;
	@%p258 bra 	$L__BB10_67;
	setp.lt.s64 	%p259, %rd442, %rd58;
	min.s64 	%rd443, %rd442, %rd58;
	selp.f64 	%fd236, %fd235, %fd53, %p259;
$L__BB10_67:
	ld.shared.f64 	%fd56, [_ZN6thrust24THRUST_300001_SM_1000_NS8cuda_cub4core6detail5shmemE+120];
	ld.shared.u64 	%rd61, [_ZN6thrust24THRUST_300001_SM_1000_NS8cuda_cub4core6detail5shmemE+128];
	setp.lt.f64 	%p260, %fd236, %fd56;
	mov.u64 	%rd507, %rd61;
	mov.f64 	%fd292, %fd56;
	@%p260 bra 	$L__BB10_232;
	setp.lt.f64 	%p261, %fd56, %fd236;
	mov.u64 	%rd507, %rd443;
	mov.f64 	%fd292, %fd236;
	@%p261 bra 	$L__BB10_232;
	setp.lt.s64 	%p262, %rd443, %rd61;
	min.s64 	%rd507, %rd443, %rd61;
	selp.f64 	%fd292, %fd236, %fd56, %p262;
	bra.uni 	$L__BB10_232;
$L__BB10_70:
	// begin inline asm
	mov.u32 %r146, %laneid;
	// end inline asm
	and.b32  	%r167, %r1, 992;
	add.s32 	%r168, %r167, 32;
	setp.gt.s32 	%p169, %r168, %r29;
	not.b32 	%r169, %r167;
	add.s32 	%r170, %r29, %r169;
	selp.b32 	%r165, %r170, 31, %p169;
	mov.b64 	%rd399, %fd224;
	mov.b64 	{%r148, %r153}, %rd399;
	mov.b32 	%r164, 1;
	mov.b32 	%r166, -1;
	// begin inline asm
	shfl.sync.down.b32 %r147, %r148, %r164, %r165, %r166;
	// end inline asm
	// begin inline asm
	shfl.sync.down.b32 %r152, %r153, %r164, %r165, %r166;
	// end inline asm
	mov.b64 	%rd400, {%r147, %r152};
	mov.b64 	%fd58, %rd400;
	mov.b64 	{%r158, %r163}, %rd431;
	// begin inline asm
	shfl.sync.down.b32 %r157, %r158, %r164, %r165, %r166;
	// end inline asm
	// begin inline asm
	shfl.sync.down.b32 %r162, %r163, %r164, %r165, %r166;
	// end inline asm
	mov.b64 	%rd63, {%r157, %r162};
	setp.ge.s32 	%p170, %r146, %r165;
	mov.u64 	%rd444, %rd431;
	mov.f64 	%fd237, %fd224;
	@%p170 bra 	$L__BB10_74;
	setp.lt.f64 	%p171, %fd224, %fd58;
	mov.u64 	%rd444, %rd63;
	mov.f64 	%fd237, %fd58;
	@%p171 bra 	$L__BB10_74;
	setp.gt.f64 	%p172, %fd224, %fd58;
	mov.u64 	%rd444, %rd431;
	mov.f64 	%fd237, %fd224;
	@%p172 bra 	$L__BB10_74;
	setp.lt.s64 	%p173, %rd431, %rd63;
	min.s64 	%rd444, %rd431, %rd63;
	selp.f64 	%fd237, %fd224, %fd58, %p173;
$L__BB10_74:
	mov.b64 	%rd401, %fd237;
	mov.b64 	{%r172, %r177}, %rd401;
	mov.b32 	%r188, 2;
	mov.b32 	%r190, -1;
	// begin inline asm
	shfl.sync.down.b32 %r171, %r172, %r188, %r165, %r190;
	// end inline asm
	// begin inline asm
	shfl.sync.down.b32 %r176, %r177, %r188, %r165, %r190;
	// end inline asm
	mov.b64 	%rd402, {%r171, %r176};
	mov.b64 	%fd61, %rd402;
	mov.b64 	{%r182, %r187}, %rd444;
	// begin inline asm
	shfl.sync.down.b32 %r181, %r182, %r188, %r165, %r190;
	// end inline asm
	// begin inline asm
	shfl.sync.down.b32 %r186, %r187, %r188, %r165, %r190;
	// end inline asm
	mov.b64 	%rd66, {%r181, %r186};
	add.s32 	%r191, %r146, 2;
	setp.gt.s32 	%p174, %r191, %r165;
	mov.u64 	%rd445, %rd444;
	mov.f64 	%fd238, %fd237;
	@%p174 bra 	$L__BB10_78;
	setp.lt.f64 	%p175, %fd237, %fd61;
	mov.u64 	%rd445, %rd66;
	mov.f64 	%fd238, %fd61;
	@%p175 bra 	$L__BB10_78;
	setp.gt.f64 	%p176, %fd237, %fd61;
	mov.u64 	%rd445, %rd444;
	mov.f64 	%fd238, %fd237;
	@%p176 bra 	$L__BB10_78;
	setp.lt.s64 	%p177, %rd444, %rd66;
	min.s64 	%rd445, %rd444, %rd66;
	selp.f64 	%fd238, %fd237, %fd61, %p177;
$L__BB10_78:
	mov.b64 	%rd403, %fd238;
	mov.b64 	{%r193, %r198}, %rd403;
	mov.b32 	%r209, 4;
	mov.b32 	%r211, -1;
	// begin inline asm
	shfl.sync.down.b32 %r192, %r193, %r209, %r165, %r211;
	// end inline asm
	// begin inline asm
	shfl.sync.down.b32 %r197, %r198, %r209, %r165, %r211;
	// end inline asm
	mov.b64 	%rd404, {%r192, %r197};
	mov.b64 	%fd64, %rd404;
	mov.b64 	{%r203, %r208}, %rd445;
	// begin inline asm
	shfl.sync.down.b32 %r202, %r203, %r209, %r165, %r211;
	// end inline asm
	// begin inline asm
	shfl.sync.down.b32 %r207, %r208, %r209, %r165, %r211;
	// end inline asm
	mov.b64 	%rd69, {%r202, %r207};
	add.s32 	%r212, %r146, 4;
	setp.gt.s32 	%p178, %r212, %r165;
	mov.u64 	%rd446, %rd445;
	mov.f64 	%fd239, %fd238;
	@%p178 bra 	$L__BB10_82;
	setp.lt.f64 	%p179, %fd238, %fd64;
	mov.u64 	%rd446, %rd69;
	mov.f64 	%fd239, %fd64;
	@%p179 bra 	$L__BB10_82;
	setp.gt.f64 	%p180, %fd238, %fd64;
	mov.u64 	%rd446, %rd445;
	mov.f64 	%fd239, %fd238;
	@%p180 bra 	$L__BB10_82;
	setp.lt.s64 	%p181, %rd445, %rd69;
	min.s64 	%rd446, %rd445, %rd69;
	selp.f64 	%fd239, %fd238, %fd64, %p181;
$L__BB10_82:
	mov.b64 	%rd405, %fd239;
	mov.b64 	{%r214, %r219}, %rd405;
	mov.b32 	%r230, 8;
	mov.b32 	%r232, -1;
	// begin inline asm
	shfl.sync.down.b32 %r213, %r214, %r230, %r165, %r232;
	// end inline asm
	// begin inline asm
	shfl.sync.down.b32 %r218, %r219, %r230, %r165, %r232;
	// end inline asm
	mov.b64 	%rd406, {%r213, %r218};
	mov.b64 	%fd67, %rd406;
	mov.b64 	{%r224, %r229}, %rd446;
	// begin inline asm
	shfl.sync.down.b32 %r223, %r224, %r230, %r165, %r232;
	// end inline asm
	// begin inline asm
	shfl.sync.down.b32 %r228, %r229, %r230, %r165, %r232;
	// end inline asm
	mov.b64 	%rd72, {%r223, %r228};
	add.s32 	%r233, %r146, 8;
	setp.gt.s32 	%p182, %r233, %r165;
	mov.u64 	%rd447, %rd446;
	mov.f64 	%fd240, %fd239;
	@%p182 bra 	$L__BB10_86;
	setp.lt.f64 	%p183, %fd239, %fd67;
	mov.u64 	%rd447, %rd72;
	mov.f64 	%fd240, %fd67;
	@%p183 bra 	$L__BB10_86;
	setp.gt.f64 	%p184, %fd239, %fd67;
	mov.u64 	%rd447, %rd446;
	mov.f64 	%fd240, %fd239;
	@%p184 bra 	$L__BB10_86;
	setp.lt.s64 	%p185, %rd446, %rd72;
	min.s64 	%rd447, %rd446, %rd72;
	selp.f64 	%fd240, %fd239, %fd67, %p185;
$L__BB10_86:
	mov.b64 	%rd407, %fd240;
	mov.b64 	{%r235, %r240}, %rd407;
	mov.b32 	%r251, 16;
	mov.b32 	%r253, -1;
	// begin inline asm
	shfl.sync.down.b32 %r234, %r235, %r251, %r165, %r253;
	// end inline asm
	// begin inline asm
	shfl.sync.down.b32 %r239, %r240, %r251, %r165, %r253;
	// end inline asm
	mov.b64 	%rd408, {%r234, %r239};
	mov.b64 	%fd70, %rd408;
	mov.b64 	{%r245, %r250}, %rd447;
	// begin inline asm
	shfl.sync.down.b32 %r244, %r245, %r251, %r165, %r253;
	// end inline asm
	// begin inline asm
	shfl.sync.down.b32 %r249, %r250, %r251, %r165, %r253;
	// end inline asm
	mov.b64 	%rd75, {%r244, %r249};
	add.s32 	%r254, %r146, 16;
	setp.gt.s32 	%p186, %r254, %r165;
	mov.u64 	%rd507, %rd447;
	mov.f64 	%fd292, %fd240;
	@%p186 bra 	$L__BB10_90;
	setp.lt.f64 	%p187, %fd240, %fd70;
	mov.u64 	%rd507, %rd75;
	mov.f64 	%fd292, %fd70;
	@%p187 bra 	$L__BB10_90;
	setp.gt.f64 	%p188, %fd240, %fd70;
	mov.u64 	%rd507, %rd447;
	mov.f64 	%fd292, %fd240;
	@%p188 bra 	$L__BB10_90;
	setp.lt.s64 	%p189, %rd447, %rd75;
	min.s64 	%rd507, %rd447, %rd75;
	selp.f64 	%fd292, %fd240, %fd70, %p189;
$L__BB10_90:
	setp.ne.s32 	%p190, %r146, 0;
	@%p190 bra 	$L__BB10_92;
	shr.u32 	%r255, %r1, 1;
	and.b32  	%r256, %r255, 496;
	mov.u32 	%r257, _ZN6thrust24THRUST_300001_SM_1000_NS8cuda_cub4core6detail5shmemE;
	add.s32 	%r258, %r257, %r256;
	st.shared.f64 	[%r258+8], %fd292;
	st.shared.u64 	[%r258+16], %rd507;
$L__BB10_92:
	bar.sync 	0;
	setp.ne.s32 	%p191, %r1, 0;
	@%p191 bra 	$L__BB10_232;
	setp.lt.s32 	%p192, %r29, 33;
	mov.f64 	%fd242, %fd292;
	mov.u64 	%rd449, %rd507;
	@%p192 bra 	$L__BB10_97;
	ld.shared.f64 	%fd73, [_ZN6thrust24THRUST_300001_SM_1000_NS8cuda_cub4core6detail5shmemE+24];
	ld.shared.u64 	%rd78, [_ZN6thrust24THRUST_300001_SM_1000_NS8cuda_cub4core6detail5shmemE+32];
	setp.lt.f64 	%p193, %fd292, %fd73;
	mov.f64 	%fd242, %fd73;
	mov.u64 	%rd449, %rd78;
	@%p193 bra 	$L__BB10_97;
	setp.lt.f64 	%p194, %fd73, %fd292;
	mov.f64 	%fd242, %fd292;
	mov.u64 	%rd449, %rd507;
	@%p194 bra 	$L__BB10_97;
	setp.lt.s64 	%p195, %rd507, %rd78;
	min.s64 	%rd449, %rd507, %rd78;
	selp.f64 	%fd242, %fd292, %fd73, %p195;
$L__BB10_97:
	setp.lt.s32 	%p196, %r29, 65;
	mov.f64 	%fd243, %fd242;
	mov.u64 	%rd450, %rd449;
	@%p196 bra 	$L__BB10_101;
	ld.shared.f64 	%fd76, [_ZN6thrust24THRUST_300001_SM_1000_NS8cuda_cub4core6detail5shmemE+40];
	ld.shared.u64 	%rd81, [_ZN6thrust24THRUST_300001_SM_1000_NS8cuda_cub4core6detail5shmemE+48];
	setp.lt.f64 	%p197, %fd242, %fd76;
	mov.f64 	%fd243, %fd76;
	mov.u64 	%rd450, %rd81;
	@%p197 bra 	$L__BB10_101;
	setp.lt.f64 	%p198, %fd76, %fd242;
	mov.f64 	%fd243, %fd242;
	mov.u64 	%rd450, %rd449;
	@%p198 bra 	$L__BB10_101;
	setp.lt.s64 	%p199, %rd449, %rd81;
	selp.f64 	%fd243, %fd242, %fd76, %p199;
	min.s64 	%rd450, %rd449, %rd81;
$L__BB10_101:
	setp.lt.s32 	%p200, %r29, 97;
	mov.f64 	%fd244, %fd243;
	mov.u64 	%rd451, %rd450;
	@%p200 bra 	$L__BB10_105;
	ld.shared.f64 	%fd79, [_ZN6thrust24THRUST_300001_SM_1000_NS8cuda_cub4core6detail5shmemE+56];
	ld.shared.u64 	%rd84, [_ZN6thrust24THRUST_300001_SM_1000_NS8cuda_cub4core6detail5shmemE+64];
	setp.lt.f64 	%p201, %fd243, %fd79;
	mov.f64 	%fd244, %fd79;
	mov.u64 	%rd451, %rd84;
	@%p201 bra 	$L__BB10_105;
	setp.lt.f64 	%p202, %fd79, %fd243;
	mov.f64 	%fd244, %fd243;
	mov.u64 	%rd451, %rd450;
	@%p202 bra 	$L__BB10_105;
	setp.lt.s64 	%p203, %rd450, %rd84;
	selp.f64 	%fd244, %fd243, %fd79, %p203;
	min.s64 	%rd451, %rd450, %rd84;
$L__BB10_105:
	setp.lt.s32 	%p204, %r29, 129;
	mov.f64 	%fd245, %fd244;
	mov.u64 	%rd452, %rd451;
	@%p204 bra 	$L__BB10_109;
	ld.shared.f64 	%fd82, [_ZN6thrust24THRUST_300001_SM_1000_NS8cuda_cub4core6detail5shmemE+72];
	ld.shared.u64 	%rd87, [_ZN6thrust24THRUST_300001_SM_1000_NS8cuda_cub4core6detail5shmemE+80];
	setp.lt.f64 	%p205, %fd244, %fd82;
	mov.f64 	%fd245, %fd82;
	mov.u64 	%rd452, %rd87;
	@%p205 bra 	$L__BB10_109;
	setp.lt.f64 	%p206, %fd82, %fd244;
	mov.f64 	%fd245, %fd244;
	mov.u64 	%rd452, %rd451;
	@%p206 bra 	$L__BB10_109;
	setp.lt.s64 	%p207, %rd451, %rd87;
	selp.f64 	%fd245, %fd244, %fd82, %p207;
	min.s64 	%rd452, %rd451, %rd87;
$L__BB10_109:
	setp.lt.s32 	%p208, %r29, 161;
	mov.f64 	%fd246, %fd245;
	mov.u64 	%rd453, %rd452;
	@%p208 bra 	$L__BB10_113;
	ld.shared.f64 	%fd85, [_ZN6thrust24THRUST_300001_SM_1000_NS8cuda_cub4core6detail5shmemE+88];
	ld.shared.u64 	%rd90, [_ZN6thrust24THRUST_300001_SM_1000_NS8cuda_cub4core6detail5shmemE+96];
	setp.lt.f64 	%p209, %fd245, %fd85;
	mov.f64 	%fd246, %fd85;
	mov.u64 	%rd453, %rd90;
	@%p209 bra 	$L__BB10_113;
	setp.lt.f64 	%p210, %fd85, %fd245;
	mov.f64 	%fd246, %fd245;
	mov.u64 	%rd453, %rd452;
	@%p210 bra 	$L__BB10_113;
	setp.lt.s64 	%p211, %rd452, %rd90;
	selp.f64 	%fd246, %fd245, %fd85, %p211;
	min.s64 	%rd453, %rd452, %rd90;
$L__BB10_113:
	setp.lt.s32 	%p212, %r29, 193;
	mov.f64 	%fd247, %fd246;
	mov.u64 	%rd454, %rd453;
	@%p212 bra 	$L__BB10_117;
	ld.shared.f64 	%fd88, [_ZN6thrust24THRUST_300001_SM_1000_NS8cuda_cub4core6detail5shmemE+104];
	ld.shared.u64 	%rd93, [_ZN6thrust24THRUST_300001_SM_1000_NS8cuda_cub4core6detail5shmemE+112];
	setp.lt.f64 	%p213, %fd246, %fd88;
	mov.f64 	%fd247, %fd88;
	mov.u64 	%rd454, %rd93;
	@%p213 bra 	$L__BB10_117;
	setp.lt.f64 	%p214, %fd88, %fd246;
	mov.f64 	%fd247, %fd246;
	mov.u64 	%rd454, %rd453;
	@%p214 bra 	$L__BB10_117;
	setp.lt.s64 	%p215, %rd453, %rd93;
	selp.f64 	%fd247, %fd246, %fd88, %p215;
	min.s64 	%rd454, %rd453, %rd93;
$L__BB10_117:
	setp.lt.s32 	%p216, %r29, 225;
	mov.u64 	%rd507, %rd454;
	mov.f64 	%fd292, %fd247;
	@%p216 bra 	$L__BB10_232;
	ld.shared.f64 	%fd91, [_ZN6thrust24THRUST_300001_SM_1000_NS8cuda_cub4core6detail5shmemE+120];
	ld.shared.u64 	%rd96, [_ZN6thrust24THRUST_300001_SM_1000_NS8cuda_cub4core6detail5shmemE+128];
	setp.lt.f64 	%p217, %fd247, %fd91;
	mov.u64 	%rd507, %rd96;
	mov.f64 	%fd292, %fd91;
	@%p217 bra 	$L__BB10_232;
	setp.lt.f64 	%p218, %fd91, %fd247;
	mov.u64 	%rd507, %rd454;
	mov.f64 	%fd292, %fd247;
	@%p218 bra 	$L__BB10_232;
	setp.lt.s64 	%p219, %rd454, %rd96;
	selp.f64 	%fd292, %fd247, %fd91, %p219;
	min.s64 	%rd507, %rd454, %rd96;
	bra.uni 	$L__BB10_232;
$L__BB10_121:
	mov.u32 	%r16, %tid.x;
	cvt.u64.u32 	%rd98, %r16;
	mul.wide.u32 	%rd259, %r16, 16;
	add.s64 	%rd240, %rd237, %rd259;
	// begin inline asm
	ld.global.nc.u64 %rd239, [%rd240];
	// end inline asm
	add.s64 	%rd242, %rd240, 8;
	// begin inline asm
	ld.global.nc.u64 %rd241, [%rd242];
	// end inline asm
	mov.b64 	%fd93, %rd239;
	add.s64 	%rd244, %rd240, 4096;
	// begin inline asm
	ld.global.nc.u64 %rd243, [%rd244];
	// end inline asm
	add.s64 	%rd246, %rd240, 4104;
	// begin inline asm
	ld.global.nc.u64 %rd455, [%rd246];
	// end inline asm
	mov.b64 	%fd248, %rd243;
	add.s64 	%rd248, %rd240, 8192;
	// begin inline asm
	ld.global.nc.u64 %rd247, [%rd248];
	// end inline asm
	add.s64 	%rd250, %rd240, 8200;
	// begin inline asm
	ld.global.nc.u64 %rd456, [%rd250];
	// end inline asm
	mov.b64 	%fd249, %rd247;
	add.s64 	%rd252, %rd240, 12288;
	// begin inline asm
	ld.global.nc.u64 %rd251, [%rd252];
	// end inline asm
	add.s64 	%rd254, %rd240, 12296;
	// begin inline asm
	ld.global.nc.u64 %rd457, [%rd254];
	// end inline asm
	mov.b64 	%fd250, %rd251;
	add.s64 	%rd256, %rd240, 16384;
	// begin inline asm
	ld.global.nc.u64 %rd255, [%rd256];
	// end inline asm
	add.s64 	%rd258, %rd240, 16392;
	// begin inline asm
	ld.global.nc.u64 %rd494, [%rd258];
	// end inline asm
	mov.b64 	%fd279, %rd255;
	setp.lt.f64 	%p3, %fd93, %fd248;
	@%p3 bra 	$L__BB10_123;
	setp.lt.f64 	%p4, %fd248, %fd93;
	setp.lt.s64 	%p5, %rd241, %rd455;
	or.pred  	%p6, %p4, %p5;
	selp.f64 	%fd248, %fd93, %fd248, %p6;
	selp.b64 	%rd455, %rd241, %rd455, %p6;
$L__BB10_123:
	setp.lt.f64 	%p7, %fd248, %fd249;
	@%p7 bra 	$L__BB10_125;
	setp.gt.f64 	%p8, %fd248, %fd249;
	setp.lt.s64 	%p9, %rd455, %rd456;
	or.pred  	%p10, %p8, %p9;
	selp.f64 	%fd249, %fd248, %fd249, %p10;
	selp.b64 	%rd456, %rd455, %rd456, %p10;
$L__BB10_125:
	setp.lt.f64 	%p11, %fd249, %fd250;
	@%p11 bra 	$L__BB10_127;
	setp.gt.f64 	%p12, %fd249, %fd250;
	setp.lt.s64 	%p13, %rd456, %rd457;
	or.pred  	%p14, %p12, %p13;
	selp.f64 	%fd250, %fd249, %fd250, %p14;
	selp.b64 	%rd457, %rd456, %rd457, %p14;
$L__BB10_127:
	setp.lt.f64 	%p15, %fd250, %fd279;
	@%p15 bra 	$L__BB10_129;
	setp.gt.f64 	%p16, %fd250, %fd279;
	setp.lt.s64 	%p17, %rd457, %rd494;
	or.pred  	%p18, %p16, %p17;
	selp.f64 	%fd279, %fd250, %fd279, %p18;
	selp.b64 	%rd494, %rd457, %rd494, %p18;
$L__BB10_129:
	setp.lt.u32 	%p19, %r29, 2560;
	mov.b64 	%rd473, 1280;
	@%p19 bra 	$L__BB10_165;
	add.s64 	%rd263, %rd1, -2560;
	mul.hi.u64 	%rd264, %rd263, -3689348814741910323;
	shr.u64 	%rd113, %rd264, 10;
	setp.lt.u64 	%p20, %rd263, 1280;
	mov.b64 	%rd473, 1280;
	@%p20 bra 	$L__BB10_153;
	add.s64 	%rd266, %rd113, 1;
	and.b64  	%rd459, %rd266, 36028797018963966;
	shl.b64 	%rd267, %rd98, 4;
	add.s64 	%rd268, %rd267, %rd237;
	add.s64 	%rd460, %rd268, 57352;
	mov.b64 	%rd473, 1280;
$L__BB10_132:
	add.s64 	%rd270, %rd460, -36872;
	// begin inline asm
	ld.global.nc.u64 %rd269, [%rd270];
	// end inline asm
	add.s64 	%rd272, %rd460, -36864;
	// begin inline asm
	ld.global.nc.u64 %rd463, [%rd272];
	// end inline asm
	mov.b64 	%fd253, %rd269;
	add.s64 	%rd274, %rd460, -32776;
	// begin inline asm
	ld.global.nc.u64 %rd273, [%rd274];
	// end inline asm
	add.s64 	%rd276, %rd460, -32768;
	// begin inline asm
	ld.global.nc.u64 %rd464, [%rd276];
	// end inline asm
	mov.b64 	%fd254, %rd273;
	add.s64 	%rd278, %rd460, -28680;
	// begin inline asm
	ld.global.nc.u64 %rd277, [%rd278];
	// end inline asm
	add.s64 	%rd280, %rd460, -28672;
	// begin inline asm
	ld.global.nc.u64 %rd465, [%rd280];
	// end inline asm
	mov.b64 	%fd255, %rd277;
	add.s64 	%rd282, %rd460, -24584;
	// begin inline asm
	ld.global.nc.u64 %rd281, [%rd282];
	// end inline asm
	add.s64 	%rd284, %rd460, -24576;
	// begin inline asm
	ld.global.nc.u64 %rd466, [%rd284];
	// end inline asm
	mov.b64 	%fd256, %rd281;
	add.s64 	%rd286, %rd460, -20488;
	// begin inline asm
	ld.global.nc.u64 %rd285, [%rd286];
	// end inline asm
	add.s64 	%rd288, %rd460, -20480;
	// begin inline asm
	ld.global.nc.u64 %rd467, [%rd288];
	// end inline asm
	mov.b64 	%fd257, %rd285;
	setp.lt.f64 	%p21, %fd279, %fd253;
	@%p21 bra 	$L__BB10_134;
	setp.gt.f64 	%p22, %fd279, %fd253;
	setp.lt.s64 	%p23, %rd494, %rd463;
	or.pred  	%p24, %p22, %p23;
	selp.f64 	%fd253, %fd279, %fd253, %p24;
	selp.b64 	%rd463, %rd494, %rd463, %p24;
$L__BB10_134:
	setp.lt.f64 	%p25, %fd253, %fd254;
	@%p25 bra 	$L__BB10_136;
	setp.gt.f64 	%p26, %fd253, %fd254;
	setp.lt.s64 	%p27, %rd463, %rd464;
	or.pred  	%p28, %p26, %p27;
	selp.f64 	%fd254, %fd253, %fd254, %p28;
	selp.b64 	%rd464, %rd463, %rd464, %p28;
$L__BB10_136:
	setp.lt.f64 	%p29, %fd254, %fd255;
	@%p29 bra 	$L__BB10_138;
	setp.gt.f64 	%p30, %fd254, %fd255;
	setp.lt.s64 	%p31, %rd464, %rd465;
	or.pred  	%p32, %p30, %p31;
	selp.f64 	%fd255, %fd254, %fd255, %p32;
	selp.b64 	%rd465, %rd464, %rd465, %p32;
$L__BB10_138:
	setp.lt.f64 	%p33, %fd255, %fd256;
	@%p33 bra 	$L__BB10_140;
	setp.gt.f64 	%p34, %fd255, %fd256;
	setp.lt.s64 	%p35, %rd465, %rd466;
	or.pred  	%p36, %p34, %p35;
	selp.f64 	%fd256, %fd255, %fd256, %p36;
	selp.b64 	%rd466, %rd465, %rd466, %p36;
$L__BB10_140:
	setp.lt.f64 	%p37, %fd256, %fd257;
	@%p37 bra 	$L__BB10_142;
	setp.gt.f64 	%p38, %fd256, %fd257;
	setp.lt.s64 	%p39, %rd466, %rd467;
	or.pred  	%p40, %p38, %p39;
	selp.f64 	%fd257, %fd256, %fd257, %p40;
	selp.b64 	%rd467, %rd466, %rd467, %p40;
$L__BB10_142:
	add.s64 	%rd290, %rd460, -16392;
	// begin inline asm
	ld.global.nc.u64 %rd289, [%rd290];
	// end inline asm
	add.s64 	%rd292, %rd460, -16384;
	// begin inline asm
	ld.global.nc.u64 %rd468, [%rd292];
	// end inline asm
	mov.b64 	%fd258, %rd289;
	add.s64 	%rd294, %rd460, -12296;
	// begin inline asm
	ld.global.nc.u64 %rd293, [%rd294];
	// end inline asm
	add.s64 	%rd296, %rd460, -12288;
	// begin inline asm
	ld.global.nc.u64 %rd469, [%rd296];
	// end inline asm
	mov.b64 	%fd259, %rd293;
	add.s64 	%rd298, %rd460, -8200;
	// begin inline asm
	ld.global.nc.u64 %rd297, [%rd298];
	// end inline asm
	add.s64 	%rd300, %rd460, -8192;
	// begin inline asm
	ld.global.nc.u64 %rd470, [%rd300];
	// end inline asm
	mov.b64 	%fd260, %rd297;
	add.s64 	%rd302, %rd460, -4104;
	// begin inline asm
	ld.global.nc.u64 %rd301, [%rd302];
	// end inline asm
	add.s64 	%rd304, %rd460, -4096;
	// begin inline asm
	ld.global.nc.u64 %rd471, [%rd304];
	// end inline asm
	mov.b64 	%fd261, %rd301;
	add.s64 	%rd306, %rd460, -8;
	// begin inline asm
	ld.global.nc.u64 %rd305, [%rd306];
	// end inline asm
	// begin inline asm
	ld.global.nc.u64 %rd494, [%rd460];
	// end inline asm
	mov.b64 	%fd279, %rd305;
	setp.lt.f64 	%p41, %fd257, %fd258;
	@%p41 bra 	$L__BB10_144;
	setp.gt.f64 	%p42, %fd257, %fd258;
	setp.lt.s64 	%p43, %rd467, %rd468;
	or.pred  	%p44, %p42, %p43;
	selp.f64 	%fd258, %fd257, %fd258, %p44;
	selp.b64 	%rd468, %rd467, %rd468, %p44;
$L__BB10_144:
	setp.lt.f64 	%p45, %fd258, %fd259;
	@%p45 bra 	$L__BB10_146;
	setp.gt.f64 	%p46, %fd258, %fd259;
	setp.lt.s64 	%p47, %rd468, %rd469;
	or.pred  	%p48, %p46, %p47;
	selp.f64 	%fd259, %fd258, %fd259, %p48;
	selp.b64 	%rd469, %rd468, %rd469, %p48;
$L__BB10_146:
	setp.lt.f64 	%p49, %fd259, %fd260;
	@%p49 bra 	$L__BB10_148;
	setp.gt.f64 	%p50, %fd259, %fd260;
	setp.lt.s64 	%p51, %rd469, %rd470;
	or.pred  	%p52, %p50, %p51;
	selp.f64 	%fd260, %fd259, %fd260, %p52;
	selp.b64 	%rd470, %rd469, %rd470, %p52;
$L__BB10_148:
	setp.lt.f64 	%p53, %fd260, %fd261;
	@%p53 bra 	$L__BB10_150;
	setp.gt.f64 	%p54, %fd260, %fd261;
	setp.lt.s64 	%p55, %rd470, %rd471;
	or.pred  	%p56, %p54, %p55;
	selp.f64 	%fd261, %fd260, %fd261, %p56;
	selp.b64 	%rd471, %rd470, %rd471, %p56;
$L__BB10_150:
	setp.lt.f64 	%p57, %fd261, %fd279;
	@%p57 bra 	$L__BB10_152;
	setp.gt.f64 	%p58, %fd261, %fd279;
	setp.lt.s64 	%p59, %rd471, %rd494;
	or.pred  	%p60, %p58, %p59;
	selp.f64 	%fd279, %fd261, %fd279, %p60;
	selp.b64 	%rd494, %rd471, %rd494, %p60;
$L__BB10_152:
	add.s64 	%rd473, %rd473, 2560;
	add.s64 	%rd460, %rd460, 40960;
	add.s64 	%rd459, %rd459, -2;
	setp.ne.s64 	%p61, %rd459, 0;
	@%p61 bra 	$L__BB10_132;
$L__BB10_153:
	and.b64  	%rd309, %rd113, 1;
	setp.eq.b64 	%p62, %rd309, 1;
	@%p62 bra 	$L__BB10_165;
	shl.b64 	%rd330, %rd473, 4;
	add.s64 	%rd311, %rd240, %rd330;
	// begin inline asm
	ld.global.nc.u64 %rd310, [%rd311];
	// end inline asm
	add.s64 	%rd313, %rd311, 8;
	// begin inline asm
	ld.global.nc.u64 %rd477, [%rd313];
	// end inline asm
	mov.b64 	%fd265, %rd310;
	add.s64 	%rd315, %rd311, 4096;
	// begin inline asm
	ld.global.nc.u64 %rd314, [%rd315];
	// end inline asm
	add.s64 	%rd317, %rd311, 4104;
	// begin inline asm
	ld.global.nc.u64 %rd478, [%rd317];
	// end inline asm
	mov.b64 	%fd266, %rd314;
	add.s64 	%rd319, %rd311, 8192;
	// begin inline asm
	ld.global.nc.u64 %rd318, [%rd319];
	// end inline asm
	add.s64 	%rd321, %rd311, 8200;
	// begin inline asm
	ld.global.nc.u64 %rd479, [%rd321];
	// end inline asm
	mov.b64 	%fd267, %rd318;
	add.s64 	%rd323, %rd311, 12288;
	// begin inline asm
	ld.global.nc.u64 %rd322, [%rd323];
	// end inline asm
	add.s64 	%rd325, %rd311, 12296;
	// begin inline asm
	ld.global.nc.u64 %rd480, [%rd325];
	// end inline asm
	mov.b64 	%fd268, %rd322;
	add.s64 	%rd327, %rd311, 16384;
	// begin inline asm
	ld.global.nc.u64 %rd326, [%rd327];
	// end inline asm
	add.s64 	%rd329, %rd311, 16392;
	// begin inline asm
	ld.global.nc.u64 %rd481, [%rd329];
	// end inline asm
	mov.b64 	%fd269, %rd326;
	setp.lt.f64 	%p63, %fd279, %fd265;
	@%p63 bra 	$L__BB10_156;
	setp.gt.f64 	%p64, %fd279, %fd265;
	setp.lt.s64 	%p65, %rd494, %rd477;
	or.pred  	%p66, %p64, %p65;
	selp.f64 	%fd265, %fd279, %fd265, %p66;
	selp.b64 	%rd477, %rd494, %rd477, %p66;
$L__BB10_156:
	setp.lt.f64 	%p67, %fd265, %fd266;
	@%p67 bra 	$L__BB10_158;
	setp.gt.f64 	%p68, %fd265, %fd266;
	setp.lt.s64 	%p69, %rd477, %rd478;
	or.pred  	%p70, %p68, %p69;
	selp.f64 	%fd266, %fd265, %fd266, %p70;
	selp.b64 	%rd478, %rd477, %rd478, %p70;
$L__BB10_158:
	setp.lt.f64 	%p71, %fd266, %fd267;
	@%p71 bra 	$L__BB10_160;
	setp.gt.f64 	%p72, %fd266, %fd267;
	setp.lt.s64 	%p73, %rd478, %rd479;
	or.pred  	%p74, %p72, %p73;
	selp.f64 	%fd267, %fd266, %fd267, %p74;
	selp.b64 	%rd479, %rd478, %rd479, %p74;
$L__BB10_160:
	setp.lt.f64 	%p75, %fd267, %fd268;
	@%p75 bra 	$L__BB10_162;
	setp.gt.f64 	%p76, %fd267, %fd268;
	setp.lt.s64 	%p77, %rd479, %rd480;
	or.pred  	%p78, %p76, %p77;
	selp.f64 	%fd268, %fd267, %fd268, %p78;
	selp.b64 	%rd480, %rd479, %rd480, %p78;
$L__BB10_162:
	setp.lt.f64 	%p79, %fd268, %fd269;
	@%p79 bra 	$L__BB10_164;
	setp.gt.f64 	%p80, %fd268, %fd269;
	setp.lt.s64 	%p81, %rd480, %rd481;
	or.pred  	%p82, %p80, %p81;
	selp.f64 	%fd269, %fd268, %fd269, %p82;
	selp.b64 	%rd481, %rd480, %rd481, %p82;
$L__BB10_164:
	add.s64 	%rd473, %rd473, 1280;
	mov.u64 	%rd494, %rd481;
	mov.f64 	%fd279, %fd269;
$L__BB10_165:
	cvt.s64.s32 	%rd331, %r29;
	setp.ge.s64 	%p83, %rd473, %rd331;
	@%p83 bra 	$L__BB10_188;
	cvt.u32.u64 	%r17, %rd473;
	sub.s32 	%r18, %r29, %r17;
	setp.ge.s32 	%p84, %r16, %r18;
	@%p84 bra 	$L__BB10_188;
	not.b32 	%r30, %r16;
	add.s32 	%r31, %r29, %r30;
	sub.s32 	%r19, %r31, %r17;
	and.b32  	%r32, %r19, 768;
	setp.eq.s32 	%p85, %r32, 768;
	mov.u32 	%r372, %r16;
	@%p85 bra 	$L__BB10_173;
	cvt.u64.u32 	%rd333, %r16;
	add.s64 	%rd334, %rd473, %rd333;
	shl.b64 	%rd335, %rd334, 4;
	add.s64 	%rd484, %rd237, %rd335;
	shr.u32 	%r33, %r19, 8;
	add.s32 	%r34, %r33, 1;
	and.b32  	%r35, %r34, 3;
	neg.s32 	%r370, %r35;
	mov.u32 	%r372, %r16;
$L__BB10_169:
	.pragma "nounroll";
	mov.u64 	%rd177, %rd494;
	mov.f64 	%fd155, %fd279;
	// begin inline asm
	ld.global.nc.u64 %rd336, [%rd484];
	// end inline asm
	add.s64 	%rd339, %rd484, 8;
	// begin inline asm
	ld.global.nc.u64 %rd338, [%rd339];
	// end inline asm
	mov.b64 	%fd156, %rd336;
	setp.lt.f64 	%p86, %fd155, %fd156;
	mov.f64 	%fd279, %fd156;
	mov.u64 	%rd494, %rd338;
	@%p86 bra 	$L__BB10_172;
	setp.gt.f64 	%p87, %fd155, %fd156;
	mov.f64 	%fd279, %fd155;
	mov.u64 	%rd494, %rd177;
	@%p87 bra 	$L__BB10_172;
	setp.lt.s64 	%p88, %rd177, %rd338;
	selp.f64 	%fd279, %fd155, %fd156, %p88;
	min.s64 	%rd494, %rd177, %rd338;
$L__BB10_172:
	add.s32 	%r372, %r372, 256;
	add.s64 	%rd484, %rd484, 4096;
	add.s32 	%r370, %r370, 1;
	setp.ne.s32 	%p89, %r370, 0;
	@%p89 bra 	$L__BB10_169;
$L__BB10_173:
	setp.lt.u32 	%p90, %r19, 768;
	@%p90 bra 	$L__BB10_188;
	cvt.u64.u32 	%rd340, %r372;
	add.s64 	%rd341, %rd473, %rd340;
	shl.b64 	%rd342, %rd341, 4;
	add.s64 	%rd343, %rd342, %rd237;
	add.s64 	%rd489, %rd343, 12296;
$L__BB10_175:
	add.s64 	%rd345, %rd489, -12296;
	// begin inline asm
	ld.global.nc.u64 %rd344, [%rd345];
	// end inline asm
	add.s64 	%rd347, %rd489, -12288;
	// begin inline asm
	ld.global.nc.u64 %rd346, [%rd347];
	// end inline asm
	mov.b64 	%fd162, %rd344;
	setp.lt.f64 	%p91, %fd279, %fd162;
	mov.f64 	%fd276, %fd162;
	mov.u64 	%rd491, %rd346;
	@%p91 bra 	$L__BB10_178;
	setp.gt.f64 	%p92, %fd279, %fd162;
	mov.f64 	%fd276, %fd279;
	mov.u64 	%rd491, %rd494;
	@%p92 bra 	$L__BB10_178;
	setp.lt.s64 	%p93, %rd494, %rd346;
	selp.f64 	%fd276, %fd279, %fd162, %p93;
	min.s64 	%rd491, %rd494, %rd346;
$L__BB10_178:
	add.s64 	%rd349, %rd489, -8200;
	// begin inline asm
	ld.global.nc.u64 %rd348, [%rd349];
	// end inline asm
	add.s64 	%rd351, %rd489, -8192;
	// begin inline asm
	ld.global.nc.u64 %rd350, [%rd351];
	// end inline asm
	mov.b64 	%fd165, %rd348;
	setp.lt.f64 	%p94, %fd276, %fd165;
	mov.f64 	%fd277, %fd165;
	mov.u64 	%rd492, %rd350;
	@%p94 bra 	$L__BB10_181;
	setp.gt.f64 	%p95, %fd276, %fd165;
	mov.f64 	%fd277, %fd276;
	mov.u64 	%rd492, %rd491;
	@%p95 bra 	$L__BB10_181;
	setp.lt.s64 	%p96, %rd491, %rd350;
	selp.f64 	%fd277, %fd276, %fd165, %p96;
	min.s64 	%rd492, %rd491, %rd350;
$L__BB10_181:
	add.s64 	%rd353, %rd489, -4104;
	// begin inline asm
	ld.global.nc.u64 %rd352, [%rd353];
	// end inline asm
	add.s64 	%rd355, %rd489, -4096;
	// begin inline asm
	ld.global.nc.u64 %rd354, [%rd355];
	// end inline asm
	mov.b64 	%fd168, %rd352;
	setp.lt.f64 	%p97, %fd277, %fd168;
	mov.f64 	%fd278, %fd168;
	mov.u64 	%rd493, %rd354;
	@%p97 bra 	$L__BB10_184;
	setp.gt.f64 	%p98, %fd277, %fd168;
	mov.f64 	%fd278, %fd277;
	mov.u64 	%rd493, %rd492;
	@%p98 bra 	$L__BB10_184;
	setp.lt.s64 	%p99, %rd492, %rd354;
	selp.f64 	%fd278, %fd277, %fd168, %p99;
	min.s64 	%rd493, %rd492, %rd354;
$L__BB10_184:
	add.s64 	%rd357, %rd489, -8;
	// begin inline asm
	ld.global.nc.u64 %rd356, [%rd357];
	// end inline asm
	// begin inline asm
	ld.global.nc.u64 %rd358, [%rd489];
	// end inline asm
	mov.b64 	%fd171, %rd356;
	setp.lt.f64 	%p100, %fd278, %fd171;
	mov.f64 	%fd279, %fd171;
	mov.u64 	%rd494, %rd358;
	@%p100 bra 	$L__BB10_187;
	setp.gt.f64 	%p101, %fd278, %fd171;
	mov.f64 	%fd279, %fd278;
	mov.u64 	%rd494, %rd493;
	@%p101 bra 	$L__BB10_187;
	setp.lt.s64 	%p102, %rd493, %rd358;
	selp.f64 	%fd279, %fd278, %fd171, %p102;
	min.s64 	%rd494, %rd493, %rd358;
$L__BB10_187:
	add.s32 	%r372, %r372, 1024;
	add.s64 	%rd489, %rd489, 16384;
	setp.lt.s32 	%p103, %r372, %r18;
	@%p103 bra 	$L__BB10_175;
$L__BB10_188:
	// begin inline asm
	mov.u32 %r36, %laneid;
	// end inline asm
	mov.b64 	%rd360, %fd279;
	mov.b64 	{%r38, %r43}, %rd360;
	mov.b32 	%r54, 1;
	mov.b32 	%r55, 31;
	mov.b32 	%r56, -1;
	// begin inline asm
	shfl.sync.down.b32 %r37, %r38, %r54, %r55, %r56;
	// end inline asm
	// begin inline asm
	shfl.sync.down.b32 %r42, %r43, %r54, %r55, %r56;
	// end inline asm
	mov.b64 	%rd361, {%r37, %r42};
	mov.b64 	%fd175, %rd361;
	mov.b64 	{%r48, %r53}, %rd494;
	// begin inline asm
	shfl.sync.down.b32 %r47, %r48, %r54, %r55, %r56;
	// end inline asm
	// begin inline asm
	shfl.sync.down.b32 %r52, %r53, %r54, %r55, %r56;
	// end inline asm
	mov.b64 	%rd201, {%r47, %r52};
	setp.gt.s32 	%p104, %r36, 30;
	mov.f64 	%fd281, %fd279;
	mov.u64 	%rd496, %rd494;
	@%p104 bra 	$L__BB10_192;
	setp.lt.f64 	%p105, %fd279, %fd175;
	mov.f64 	%fd281, %fd175;
	mov.u64 	%rd496, %rd201;
	@%p105 bra 	$L__BB10_192;
	setp.gt.f64 	%p106, %fd279, %fd175;
	mov.f64 	%fd281, %fd279;
	mov.u64 	%rd496, %rd494;
	@%p106 bra 	$L__BB10_192;
	setp.lt.s64 	%p107, %rd494, %rd201;
	selp.f64 	%fd281, %fd279, %fd175, %p107;
	min.s64 	%rd496, %rd494, %rd201;
$L__BB10_192:
	mov.b64 	%rd362, %fd281;
	mov.b64 	{%r58, %r63}, %rd362;
	mov.b32 	%r74, 2;
	mov.b32 	%r75, 31;
	mov.b32 	%r76, -1;
	// begin inline asm
	shfl.sync.down.b32 %r57, %r58, %r74, %r75, %r76;
	// end inline asm
	// begin inline asm
	shfl.sync.down.b32 %r62, %r63, %r74, %r75, %r76;
	// end inline asm
	mov.b64 	%rd363, {%r57, %r62};
	mov.b64 	%fd178, %rd363;
	mov.b64 	{%r68, %r73}, %rd496;
	// begin inline asm
	shfl.sync.down.b32 %r67, %r68, %r74, %r75, %r76;
	// end inline asm
	// begin inline asm
	shfl.sync.down.b32 %r72, %r73, %r74, %r75, %r76;
	// end inline asm
	mov.b64 	%rd204, {%r67, %r72};
	setp.gt.s32 	%p108, %r36, 29;
	mov.f64 	%fd282, %fd281;
	mov.u64 	%rd497, %rd496;
	@%p108 bra 	$L__BB10_196;
	setp.lt.f64 	%p109, %fd281, %fd178;
	mov.f64 	%fd282, %fd178;
	mov.u64 	%rd497, %rd204;
	@%p109 bra 	$L__BB10_196;
	setp.gt.f64 	%p110, %fd281, %fd178;
	mov.f64 	%fd282, %fd281;
	mov.u64 	%rd497, %rd496;
	@%p110 bra 	$L__BB10_196;
	setp.lt.s64 	%p111, %rd496, %rd204;
	selp.f64 	%fd282, %fd281, %fd178, %p111;
	min.s64 	%rd497, %rd496, %rd204;
$L__BB10_196:
	mov.b64 	%rd364, %fd282;
	mov.b64 	{%r78, %r83}, %rd364;
	mov.b32 	%r94, 4;
	mov.b32 	%r95, 31;
	mov.b32 	%r96, -1;
	// begin inline asm
	shfl.sync.down.b32 %r77, %r78, %r94, %r95, %r96;
	// end inline asm
	// begin inline asm
	shfl.sync.down.b32 %r82, %r83, %r94, %r95, %r96;
	// end inline asm
	mov.b64 	%rd365, {%r77, %r82};
	mov.b64 	%fd181, %rd365;
	mov.b64 	{%r88, %r93}, %rd497;
	// begin inline asm
	shfl.sync.down.b32 %r87, %r88, %r94, %r95, %r96;
	// end inline asm
	// begin inline asm
	shfl.sync.down.b32 %r92, %r93, %r94, %r95, %r96;
	// end inline asm
	mov.b64 	%rd207, {%r87, %r92};
	setp.gt.s32 	%p112, %r36, 27;
	mov.f64 	%fd283, %fd282;
	mov.u64 	%rd498, %rd497;
	@%p112 bra 	$L__BB10_200;
	setp.lt.f64 	%p113, %fd282, %fd181;
	mov.f64 	%fd283, %fd181;
	mov.u64 	%rd498, %rd207;
	@%p113 bra 	$L__BB10_200;
	setp.gt.f64 	%p114, %fd282, %fd181;
	mov.f64 	%fd283, %fd282;
	mov.u64 	%rd498, %rd497;
	@%p114 bra 	$L__BB10_200;
	setp.lt.s64 	%p115, %rd497, %rd207;
	selp.f64 	%fd283, %fd282, %fd181, %p115;
	min.s64 	%rd498, %rd497, %rd207;
$L__BB10_200:
	mov.b64 	%rd366, %fd283;
	mov.b64 	{%r98, %r103}, %rd366;
	mov.b32 	%r114, 8;
	mov.b32 	%r115, 31;
	mov.b32 	%r116, -1;
	// begin inline asm
	shfl.sync.down.b32 %r97, %r98, %r114, %r115, %r116;
	// end inline asm
	// begin inline asm
	shfl.sync.down.b32 %r102, %r103, %r114, %r115, %r116;
	// end inline asm
	mov.b64 	%rd367, {%r97, %r102};
	mov.b64 	%fd184, %rd367;
	mov.b64 	{%r108, %r113}, %rd498;
	// begin inline asm
	shfl.sync.down.b32 %r107, %r108, %r114, %r115, %r116;
	// end inline asm
	// begin inline asm
	shfl.sync.down.b32 %r112, %r113, %r114, %r115, %r116;
	// end inline asm
	mov.b64 	%rd210, {%r107, %r112};
	setp.gt.s32 	%p116, %r36, 23;
	mov.f64 	%fd284, %fd283;
	mov.u64 	%rd499, %rd498;
	@%p116 bra 	$L__BB10_204;
	setp.lt.f64 	%p117, %fd283, %fd184;
	mov.f64 	%fd284, %fd184;
	mov.u64 	%rd499, %rd210;
	@%p117 bra 	$L__BB10_204;
	setp.gt.f64 	%p118, %fd283, %fd184;
	mov.f64 	%fd284, %fd283;
	mov.u64 	%rd499, %rd498;
	@%p118 bra 	$L__BB10_204;
	setp.lt.s64 	%p119, %rd498, %rd210;
	selp.f64 	%fd284, %fd283, %fd184, %p119;
	min.s64 	%rd499, %rd498, %rd210;
$L__BB10_204:
	mov.b64 	%rd368, %fd284;
	mov.b64 	{%r118, %r123}, %rd368;
	mov.b32 	%r134, 16;
	mov.b32 	%r135, 31;
	mov.b32 	%r136, -1;
	// begin inline asm
	shfl.sync.down.b32 %r117, %r118, %r134, %r135, %r136;
	// end inline asm
	// begin inline asm
	shfl.sync.down.b32 %r122, %r123, %r134, %r135, %r136;
	// end inline asm
	mov.b64 	%rd369, {%r117, %r122};
	mov.b64 	%fd187, %rd369;
	mov.b64 	{%r128, %r133}, %rd499;
	// begin inline asm
	shfl.sync.down.b32 %r127, %r128, %r134, %r135, %r136;
	// end inline asm
	// begin inline asm
	shfl.sync.down.b32 %r132, %r133, %r134, %r135, %r136;
	// end inline asm
	mov.b64 	%rd213, {%r127, %r132};
	setp.gt.s32 	%p120, %r36, 15;
	mov.f64 	%fd292, %fd284;
	mov.u64 	%rd507, %rd499;
	@%p120 bra 	$L__BB10_208;
	setp.lt.f64 	%p121, %fd284, %fd187;
	mov.f64 	%fd292, %fd187;
	mov.u64 	%rd507, %rd213;
	@%p121 bra 	$L__BB10_208;
	setp.gt.f64 	%p122, %fd284, %fd187;
	mov.f64 	%fd292, %fd284;
	mov.u64 	%rd507, %rd499;
	@%p122 bra 	$L__BB10_208;
	setp.lt.s64 	%p123, %rd499, %rd213;
	selp.f64 	%fd292, %fd284, %fd187, %p123;
	min.s64 	%rd507, %rd499, %rd213;
$L__BB10_208:
	setp.ne.s32 	%p124, %r36, 0;
	@%p124 bra 	$L__BB10_210;
	shr.u32 	%r137, %r16, 1;
	and.b32  	%r138, %r137, 496;
	mov.u32 	%r139, _ZN6thrust24THRUST_300001_SM_1000_NS8cuda_cub4core6detail5shmemE;
	add.s32 	%r140, %r139, %r138;
	st.shared.f64 	[%r140+8], %fd292;
	st.shared.u64 	[%r140+16], %rd507;
$L__BB10_210:
	bar.sync 	0;
	setp.ne.s32 	%p125, %r16, 0;
	@%p125 bra 	$L__BB10_232;
	ld.shared.f64 	%fd190, [_ZN6thrust24THRUST_300001_SM_1000_NS8cuda_cub4core6detail5shmemE+24];
	ld.shared.u64 	%rd216, [_ZN6thrust24THRUST_300001_SM_1000_NS8cuda_cub4core6detail5shmemE+32];
	setp.lt.f64 	%p126, %fd292, %fd190;
	mov.f64 	%fd286, %fd190;
	mov.u64 	%rd501, %rd216;
	@%p126 bra 	$L__BB10_214;
	setp.lt.f64 	%p127, %fd190, %fd292;
	mov.f64 	%fd286, %fd292;
	mov.u64 	%rd501, %rd507;
	@%p127 bra 	$L__BB10_214;
	setp.lt.s64 	%p128, %rd507, %rd216;
	selp.f64 	%fd286, %fd292, %fd190, %p128;
	min.s64 	%rd501, %rd507, %rd216;
$L__BB10_214:
	ld.shared.f64 	%fd193, [_ZN6thrust24THRUST_300001_SM_1000_NS8cuda_cub4core6detail5shmemE+40];
	ld.shared.u64 	%rd219, [_ZN6thrust24THRUST_300001_SM_1000_NS8cuda_cub4core6detail5shmemE+48];
	setp.lt.f64 	%p129, %fd286, %fd193;
	mov.f64 	%fd287, %fd193;
	mov.u64 	%rd502, %rd219;
	@%p129 bra 	$L__BB10_217;
	setp.lt.f64 	%p130, %fd193, %fd286;
	mov.f64 	%fd287, %fd286;
	mov.u64 	%rd502, %rd501;
	@%p130 bra 	$L__BB10_217;
	setp.lt.s64 	%p131, %rd501, %rd219;
	selp.f64 	%fd287, %fd286, %fd193, %p131;
	min.s64 	%rd502, %rd501, %rd219;
$L__BB10_217:
	ld.shared.f64 	%fd196, [_ZN6thrust24THRUST_300001_SM_1000_NS8cuda_cub4core6detail5shmemE+56];
	ld.shared.u64 	%rd222, [_ZN6thrust24THRUST_300001_SM_1000_NS8cuda_cub4core6detail5shmemE+64];
	setp.lt.f64 	%p132, %fd287, %fd196;
	mov.f64 	%fd288, %fd196;
	mov.u64 	%rd503, %rd222;
	@%p132 bra 	$L__BB10_220;
	setp.lt.f64 	%p133, %fd196, %fd287;
	mov.f64 	%fd288, %fd287;
	mov.u64 	%rd503, %rd502;
	@%p133 bra 	$L__BB10_220;
	setp.lt.s64 	%p134, %rd502, %rd222;
	selp.f64 	%fd288, %fd287, %fd196, %p134;
	min.s64 	%rd503, %rd502, %rd222;
$L__BB10_220:
	ld.shared.f64 	%fd199, [_ZN6thrust24THRUST_300001_SM_1000_NS8cuda_cub4core6detail5shmemE+72];
	ld.shared.u64 	%rd225, [_ZN6thrust24THRUST_300001_SM_1000_NS8cuda_cub4core6detail5shmemE+80];
	setp.lt.f64 	%p135, %fd288, %fd199;
	mov.f64 	%fd289, %fd199;
	mov.u64 	%rd504, %rd225;
	@%p135 bra 	$L__BB10_223;
	setp.lt.f64 	%p136, %fd199, %fd288;
	mov.f64 	%fd289, %fd288;
	mov.u64 	%rd504, %rd503;
	@%p136 bra 	$L__BB10_223;
	setp.lt.s64 	%p137, %rd503, %rd225;
	selp.f64 	%fd289, %fd288, %fd199, %p137;
	min.s64 	%rd504, %rd503, %rd225;
$L__BB10_223:
	ld.shared.f64 	%fd202, [_ZN6thrust24THRUST_300001_SM_1000_NS8cuda_cub4core6detail5shmemE+88];
	ld.shared.u64 	%rd228, [_ZN6thrust24THRUST_300001_SM_1000_NS8cuda_cub4core6detail5shmemE+96];
	setp.lt.f64 	%p138, %fd289, %fd202;
	mov.f64 	%fd290, %fd202;
	mov.u64 	%rd505, %rd228;
	@%p138 bra 	$L__BB10_226;
	setp.lt.f64 	%p139, %fd202, %fd289;
	mov.f64 	%fd290, %fd289;
	mov.u64 	%rd505, %rd504;
	@%p139 bra 	$L__BB10_226;
	setp.lt.s64 	%p140, %rd504, %rd228;
	selp.f64 	%fd290, %fd289, %fd202, %p140;
	min.s64 	%rd505, %rd504, %rd228;
$L__BB10_226:
	ld.shared.f64 	%fd205, [_ZN6thrust24THRUST_300001_SM_1000_NS8cuda_cub4core6detail5shmemE+104];
	ld.shared.u64 	%rd231, [_ZN6thrust24THRUST_300001_SM_1000_NS8cuda_cub4core6detail5shmemE+112];
	setp.lt.f64 	%p141, %fd290, %fd205;
	mov.f64 	%fd291, %fd205;
	mov.u64 	%rd506, %rd231;
	@%p141 bra 	$L__BB10_229;
	setp.lt.f64 	%p142, %fd205, %fd290;
	mov.f64 	%fd291, %fd290;
	mov.u64 	%rd506, %rd505;
	@%p142 bra 	$L__BB10_229;
	setp.lt.s64 	%p143, %rd505, %rd231;
	selp.f64 	%fd291, %fd290, %fd205, %p143;
	min.s64 	%rd506, %rd505, %rd231;
$L__BB10_229:
	ld.shared.f64 	%fd208, [_ZN6thrust24THRUST_300001_SM_1000_NS8cuda_cub4core6detail5shmemE+120];
	ld.shared.u64 	%rd234, [_ZN6thrust24THRUST_300001_SM_1000_NS8cuda_cub4core6detail5shmemE+128];
	setp.lt.f64 	%p144, %fd291, %fd208;
	mov.u64 	%rd507, %rd234;
	mov.f64 	%fd292, %fd208;
	@%p144 bra 	$L__BB10_232;
	setp.lt.f64 	%p145, %fd208, %fd291;
	mov.u64 	%rd507, %rd506;
	mov.f64 	%fd292, %fd291;
	@%p145 bra 	$L__BB10_232;
	setp.lt.s64 	%p146, %rd506, %rd234;
	selp.f64 	%fd292, %fd291, %fd208, %p146;
	min.s64 	%rd507, %rd506, %rd234;
$L__BB10_232:
	mov.u32 	%r364, %tid.x;
	setp.ne.s32 	%p263, %r364, 0;
	@%p263 bra 	$L__BB10_234;
	ld.param.u64 	%rd420, [_ZN6thrust24THRUST_300001_SM_1000_NS8cuda_cub4core6detail13_kernel_agentINS1_8__reduce11ReduceAgentIPN4cuda3std3__45tupleIJdlEEESC_SB_lNS1_9__extrema9arg_max_fIdlNS9_4lessIdEEEEEEJSC_SC_iSH_EEEvDpT0__param_1];
	cvta.to.global.u64 	%rd419, %rd420;
	st.global.f64 	[%rd419], %fd292;
	st.global.u64 	[%rd419+8], %rd507;
$L__BB10_234:
	ret;

}
	// .globl	_ZN3cub18CUB_300001_SM_10006detail11EmptyKernelIvEEvv
.visible .entry _ZN3cub18CUB_300001_SM_10006detail11EmptyKernelIvEEvv()
{


	ret;

}


// ===== COMPILED SASS (sm_100) =====

	.target	sm_100

	.elftype	@"ET_EXEC"


//--------------------- .note.nv.tkinfo           --------------------------
	.section	.note.nv.tkinfo,"",@"SHT_NOTE"
	.sectionflags	@"SHF_NOTE_NV_TKINFO"
	.tkinfo
        /*0018*/ 	.word	0x00000002
        /*0030*/ 	.string	""
        /*0030*/ 	.string	"ptxas"
        /*0030*/ 	.string	"Cuda compilation tools, release 13.0, V13.0.88"
        /*0030*/ 	.string	"Build cuda_13.0.r13.0/compiler.36424714_0"
        /*0030*/ 	.string	"-arch sm_100 -m 64 "



//--------------------- .note.nv.cuinfo           --------------------------
	.section	.note.nv.cuinfo,"",@"SHT_NOTE"
	.sectionflags	@"SHF_NOTE_NV_CUINFO"
        /*0018*/ 	.short	0x0002
        /*001a*/ 	.short	0x0064
        /*001c*/ 	.short	0x0082
	.zero		2


//--------------------- .nv.info                  --------------------------
	.section	.nv.info,"",@"SHT_CUDA_INFO"
	.align	4


	//----- nvinfo : EIATTR_REGCOUNT
	.align		4
        /*0000*/ 	.byte	0x04, 0x2f
        /*0002*/ 	.short	(.L_46 - .L_45)
	.align		4
.L_45:
        /*0004*/ 	.word	index@(_Z17sweep_x_directionPd)
        /*0008*/ 	.word	0x0000001c


	//----- nvinfo : EIATTR_FRAME_SIZE
	.align		4
.L_46:
        /*000c*/ 	.byte	0x04, 0x11
        /*000e*/ 	.short	(.L_48 - .L_47)
	.align		4
.L_47:
        /*0010*/ 	.word	index@(_Z17sweep_x_directionPd)
        /*0014*/ 	.word	0x00000000


	//----- nvinfo : EIATTR_REGCOUNT
	.align		4
.L_48:
        /*0018*/ 	.byte	0x04, 0x2f
        /*001a*/ 	.short	(.L_50 - .L_49)
	.align		4
.L_49:
        /*001c*/ 	.word	index@(_Z17sweep_y_directionPd)
        /*0020*/ 	.word	0x00000018


	//----- nvinfo : EIATTR_FRAME_SIZE
	.align		4
.L_50:
        /*0024*/ 	.byte	0x04, 0x11
        /*0026*/ 	.short	(.L_52 - .L_51)
	.align		4
.L_51:
        /*0028*/ 	.word	index@(_Z17sweep_y_directionPd)
        /*002c*/ 	.word	0x00000000


	//----- nvinfo : EIATTR_REGCOUNT
	.align		4
.L_52:
        /*0030*/ 	.byte	0x04, 0x2f
        /*0032*/ 	.short	(.L_54 - .L_53)
	.align		4
.L_53:
        /*0034*/ 	.word	index@(_Z17sweep_z_directionPdS_)
        /*0038*/ 	.word	0x00000020


	//----- nvinfo : EIATTR_FRAME_SIZE
	.align		4
.L_54:
        /*003c*/ 	.byte	0x04, 0x11
        /*003e*/ 	.short	(.L_56 - .L_55)
	.align		4
.L_55:
        /*0040*/ 	.word	index@(_Z17sweep_z_directionPdS_)
        /*0044*/ 	.word	0x00000000


	//----- nvinfo : EIATTR_REGCOUNT
	.align		4
.L_56:
        /*0048*/ 	.byte	0x04, 0x2f
        /*004a*/ 	.short	(.L_58 - .L_57)
	.align		4
.L_57:
        /*004c*/ 	.word	index@(_ZN6thrust24THRUST_300001_SM_1000_NS8cuda_cub4core6detail13_kernel_agentINS1_8__reduce11ReduceAgentINS0_12zip_iteratorIN4cuda3std3__45tupleIJNS0_10device_ptrIdEENS0_17counting_iteratorIlNS0_11use_defaultESF_SF_EEEEEEEPNSB_IJdlEEESJ_iNS1_9__extrema9arg_max_fIdlNSA_4lessIdEEEEEEJSI_SK_iSP_EEEvDpT0_)
        /*0050*/ 	.word	0x00000020


	//----- nvinfo : EIATTR_FRAME_SIZE
	.align		4
.L_58:
        /*0054*/ 	.byte	0x04, 0x11
        /*0056*/ 	.short	(.L_60 - .L_59)
	.align		4
.L_59:
        /*0058*/ 	.word	index@(_ZN6thrust24THRUST_300001_SM_1000_NS8cuda_cub4core6detail13_kernel_agentINS1_8__reduce11ReduceAgentINS0_12zip_iteratorIN4cuda3std3__45tupleIJNS0_10device_ptrIdEENS0_17counting_iteratorIlNS0_11use_defaultESF_SF_EEEEEEEPNSB_IJdlEEESJ_iNS1_9__extrema9arg_max_fIdlNSA_4lessIdEEEEEEJSI_SK_iSP_EEEvDpT0_)
        /*005c*/ 	.word	0x00000000


	//----- nvinfo : EIATTR_REGCOUNT
	.align		4
.L_60:
        /*0060*/ 	.byte	0x04, 0x2f
        /*0062*/ 	.short	(.L_62 - .L_61)
	.align		4
.L_61:
        /*0064*/ 	.word	index@(_ZN6thrust24THRUST_300001_SM_1000_NS8cuda_cub4core6detail13_kernel_agentINS1_8__reduce11ReduceAgentINS0_12zip_iteratorIN4cuda3std3__45tupleIJNS0_10device_ptrIdEENS0_17counting_iteratorIlNS0_11use_defaultESF_SF_EEEEEEEPNSB_IJdlEEESJ_iNS1_9__extrema9arg_max_fIdlNSA_4lessIdEEEEEEJSI_SK_iN3cub18CUB_300001_SM_100013GridEvenShareIiEENSS_9GridQueueIjEESP_EEEvDpT0_)
        /*0068*/ 	.word	0x00000028


	//----- nvinfo : EIATTR_FRAME_SIZE
	.align		4
.L_62:
        /*006c*/ 	.byte	0x04, 0x11
        /*006e*/ 	.short	(.L_64 - .L_63)
	.align		4
.L_63:
        /*0070*/ 	.word	index@(_ZN6thrust24THRUST_300001_SM_1000_NS8cuda_cub4core6detail13_kernel_agentINS1_8__reduce11ReduceAgentINS0_12zip_iteratorIN4cuda3std3__45tupleIJNS0_10device_ptrIdEENS0_17counting_iteratorIlNS0_11use_defaultESF_SF_EEEEEEEPNSB_IJdlEEESJ_iNS1_9__extrema9arg_max_fIdlNSA_4lessIdEEEEEEJSI_SK_iN3cub18CUB_300001_SM_100013GridEvenShareIiEENSS_9GridQueueIjEESP_EEEvDpT0_)
        /*0074*/ 	.word	0x00000000


	//----- nvinfo : EIATTR_REGCOUNT
	.align		4
.L_64:
        /*0078*/ 	.byte	0x04, 0x2f
        /*007a*/ 	.short	(.L_66 - .L_65)
	.align		4
.L_65:
        /*007c*/ 	.word	index@(_ZN6thrust24THRUST_300001_SM_1000_NS8cuda_cub4core6detail13_kernel_agentINS1_8__reduce10DrainAgentIiEEJN3cub18CUB_300001_SM_10009GridQueueIjEEiEEEvDpT0_)
        /*0080*/ 	.word	0x00000008


	//----- nvinfo : EIATTR_FRAME_SIZE
	.align		4
.L_66:
        /*0084*/ 	.byte	0x04, 0x11
        /*0086*/ 	.short	(.L_68 - .L_67)
	.align		4
.L_67:
        /*0088*/ 	.word	index@(_ZN6thrust24THRUST_300001_SM_1000_NS8cuda_cub4core6detail13_kernel_agentINS1_8__reduce10DrainAgentIiEEJN3cub18CUB_300001_SM_10009GridQueueIjEEiEEEvDpT0_)
        /*008c*/ 	.word	0x00000000


	//----- nvinfo : EIATTR_REGCOUNT
	.align		4
.L_68:
        /*0090*/ 	.byte	0x04, 0x2f
        /*0092*/ 	.short	(.L_70 - .L_69)
	.align		4
.L_69:
        /*0094*/ 	.word	index@(_ZN6thrust24THRUST_300001_SM_1000_NS8cuda_cub4core6detail13_kernel_agentINS1_8__reduce11ReduceAgentIPN4cuda3std3__45tupleIJdlEEESC_SB_iNS1_9__extrema9arg_max_fIdlNS9_4lessIdEEEEEEJSC_SC_iSH_EEEvDpT0_)
        /*0098*/ 	.word	0x00000020


	//----- nvinfo : EIATTR_FRAME_SIZE
	.align		4
.L_70:
        /*009c*/ 	.byte	0x04, 0x11
        /*009e*/ 	.short	(.L_72 - .L_71)
	.align		4
.L_71:
        /*00a0*/ 	.word	index@(_ZN6thrust24THRUST_300001_SM_1000_NS8cuda_cub4core6detail13_kernel_agentINS1_8__reduce11ReduceAgentIPN4cuda3std3__45tupleIJdlEEESC_SB_iNS1_9__extrema9arg_max_fIdlNS9_4lessIdEEEEEEJSC_SC_iSH_EEEvDpT0_)
        /*00a4*/ 	.word	0x00000000


	//----- nvinfo : EIATTR_REGCOUNT
	.align		4
.L_72:
        /*00a8*/ 	.byte	0x04, 0x2f
        /*00aa*/ 	.short	(.L_74 - .L_73)
	.align		4
.L_73:
        /*00ac*/ 	.word	index@(_ZN6thrust24THRUST_300001_SM_1000_NS8cuda_cub4core6detail13_kernel_agentINS1_8__reduce11ReduceAgentINS0_12zip_iteratorIN4cuda3std3__45tupleIJNS0_10device_ptrIdEENS0_17counting_iteratorIlNS0_11use_defaultESF_SF_EEEEEEEPNSB_IJdlEEESJ_lNS1_9__extrema9arg_max_fIdlNSA_4lessIdEEEEEEJSI_SK_lSP_EEEvDpT0_)
        /*00b0*/ 	.word	0x00000020


	//----- nvinfo : EIATTR_FRAME_SIZE
	.align		4
.L_74:
        /*00b4*/ 	.byte	0x04, 0x11
        /*00b6*/ 	.short	(.L_76 - .L_75)
	.align		4
.L_75:
        /*00b8*/ 	.word	index@(_ZN6thrust24THRUST_300001_SM_1000_NS8cuda_cub4core6detail13_kernel_agentINS1_8__reduce11ReduceAgentINS0_12zip_iteratorIN4cuda3std3__45tupleIJNS0_10device_ptrIdEENS0_17counting_iteratorIlNS0_11use_defaultESF_SF_EEEEEEEPNSB_IJdlEEESJ_lNS1_9__extrema9arg_max_fIdlNSA_4lessIdEEEEEEJSI_SK_lSP_EEEvDpT0_)
        /*00bc*/ 	.word	0x00000000


	//----- nvinfo : EIATTR_REGCOUNT
	.align		4
.L_76:
        /*00c0*/ 	.byte	0x04, 0x2f
        /*00c2*/ 	.short	(.L_78 - .L_77)
	.align		4
.L_77:
        /*00c4*/ 	.word	index@(_ZN6thrust24THRUST_300001_SM_1000_NS8cuda_cub4core6detail13_kernel_agentINS1_8__reduce11ReduceAgentINS0_12zip_iteratorIN4cuda3std3__45tupleIJNS0_10device_ptrIdEENS0_17counting_iteratorIlNS0_11use_defaultESF_SF_EEEEEEEPNSB_IJdlEEESJ_lNS1_9__extrema9arg_max_fIdlNSA_4lessIdEEEEEEJSI_SK_lN3cub18CUB_300001_SM_100013GridEvenShareIlEENSS_9GridQueueIyEESP_EEEvDpT0_)
        /*00c8*/ 	.word	0x00000020


	//----- nvinfo : EIATTR_FRAME_SIZE
	.align		4
.L_78:
        /*00cc*/ 	.byte	0x04, 0x11
        /*00ce*/ 	.short	(.L_80 - .L_79)
	.align		4
.L_79:
        /*00d0*/ 	.word	index@(_ZN6thrust24THRUST_300001_SM_1000_NS8cuda_cub4core6detail13_kernel_agentINS1_8__reduce11ReduceAgentINS0_12zip_iteratorIN4cuda3std3__45tupleIJNS0_10device_ptrIdEENS0_17counting_iteratorIlNS0_11use_defaultESF_SF_EEEEEEEPNSB_IJdlEEESJ_lNS1_9__extrema9arg_max_fIdlNSA_4lessIdEEEEEEJSI_SK_lN3cub18CUB_300001_SM_100013GridEvenShareIlEENSS_9GridQueueIyEESP_EEEvDpT0_)
        /*00d4*/ 	.word	0x00000000


	//----- nvinfo : EIATTR_REGCOUNT
	.align		4
.L_80:
        /*00d8*/ 	.byte	0x04, 0x2f
        /*00da*/ 	.short	(.L_82 - .L_81)
	.align		4
.L_81:
        /*00dc*/ 	.word	index@(_ZN6thrust24THRUST_300001_SM_1000_NS8cuda_cub4core6detail13_kernel_agentINS1_8__reduce10DrainAgentIlEEJN3cub18CUB_300001_SM_10009GridQueueIyEElEEEvDpT0_)
        /*00e0*/ 	.word	0x00000008


	//----- nvinfo : EIATTR_FRAME_SIZE
	.align		4
.L_82:
        /*00e4*/ 	.byte	0x04, 0x11
        /*00e6*/ 	.short	(.L_84 - .L_83)
	.align		4
.L_83:
        /*00e8*/ 	.word	index@(_ZN6thrust24THRUST_300001_SM_1000_NS8cuda_cub4core6detail13_kernel_agentINS1_8__reduce10DrainAgentIlEEJN3cub18CUB_300001_SM_10009GridQueueIyEElEEEvDpT0_)
        /*00ec*/ 	.word	0x00000000


	//----- nvinfo : EIATTR_REGCOUNT
	.align		4
.L_84:
        /*00f0*/ 	.byte	0x04, 0x2f
        /*00f2*/ 	.short	(.L_86 - .L_85)
	.align		4
.L_85:
        /*00f4*/ 	.word	index@(_ZN6thrust24THRUST_300001_SM_1000_NS8cuda_cub4core6detail13_kernel_agentINS1_8__reduce11ReduceAgentIPN4cuda3std3__45tupleIJdlEEESC_SB_lNS1_9__extrema9arg_max_fIdlNS9_4lessIdEEEEEEJSC_SC_iSH_EEEvDpT0_)
        /*00f8*/ 	.word	0x00000020


	//----- nvinfo : EIATTR_FRAME_SIZE
	.align		4
.L_86:
        /*00fc*/ 	.byte	0x04, 0x11
        /*00fe*/ 	.short	(.L_88 - .L_87)
	.align		4
.L_87:
        /*0100*/ 	.word	index@(_ZN6thrust24THRUST_300001_SM_1000_NS8cuda_cub4core6detail13_kernel_agentINS1_8__reduce11ReduceAgentIPN4cuda3std3__45tupleIJdlEEESC_SB_lNS1_9__extrema9arg_max_fIdlNS9_4lessIdEEEEEEJSC_SC_iSH_EEEvDpT0_)
        /*0104*/ 	.word	0x00000000


	//----- nvinfo : EIATTR_REGCOUNT
	.align		4
.L_88:
        /*0108*/ 	.byte	0x04, 0x2f
        /*010a*/ 	.short	(.L_90 - .L_89)
	.align		4
.L_89:
        /*010c*/ 	.word	index@(_ZN3cub18CUB_300001_SM_10006detail11EmptyKernelIvEEvv)
        /*0110*/ 	.word	0x00000004


	//----- nvinfo : EIATTR_FRAME_SIZE
	.align		4
.L_90:
        /*0114*/ 	.byte	0x04, 0x11
        /*0116*/ 	.short	(.L_92 - .L_91)
	.align		4
.L_91:
        /*0118*/ 	.word	index@(_ZN3cub18CUB_300001_SM_10006detail11EmptyKernelIvEEvv)
        /*011c*/ 	.word	0x00000000


	//----- nvinfo : EIATTR_MIN_STACK_SIZE
	.align		4
.L_92:
        /*0120*/ 	.byte	0x04, 0x12
        /*0122*/ 	.short	(.L_94 - .L_93)
	.align		4
.L_93:
        /*0124*/ 	.word	index@(_ZN3cub18CUB_300001_SM_10006detail11EmptyKernelIvEEvv)
        /*0128*/ 	.word	0x00000000


	//----- nvinfo : EIATTR_MIN_STACK_SIZE
	.align		4
.L_94:
        /*012c*/ 	.byte	0x04, 0x12
        /*012e*/ 	.short	(.L_96 - .L_95)
	.align		4
.L_95:
        /*0130*/ 	.word	index@(_ZN6thrust24THRUST_300001_SM_1000_NS8cuda_cub4core6detail13_kernel_agentINS1_8__reduce11ReduceAgentIPN4cuda3std3__45tupleIJdlEEESC_SB_lNS1_9__extrema9arg_max_fIdlNS9_4lessIdEEEEEEJSC_SC_iSH_EEEvDpT0_)
        /*0134*/ 	.word	0x00000000


	//----- nvinfo : EIATTR_MIN_STACK_SIZE
	.align		4
.L_96:
        /*0138*/ 	.byte	0x04, 0x12
        /*013a*/ 	.short	(.L_98 - .L_97)
	.align		4
.L_97:
        /*013c*/ 	.word	index@(_ZN6thrust24THRUST_300001_SM_1000_NS8cuda_cub4core6detail13_kernel_agentINS1_8__reduce10DrainAgentIlEEJN3cub18CUB_300001_SM_10009GridQueueIyEElEEEvDpT0_)
        /*0140*/ 	.word	0x00000000


	//----- nvinfo : EIATTR_MIN_STACK_SIZE
	.align		4
.L_98:
        /*0144*/ 	.byte	0x04, 0x12
        /*0146*/ 	.short	(.L_100 - .L_99)
	.align		4
.L_99:
        /*0148*/ 	.word	index@(_ZN6thrust24THRUST_300001_SM_1000_NS8cuda_cub4core6detail13_kernel_agentINS1_8__reduce11ReduceAgentINS0_12zip_iteratorIN4cuda3std3__45tupleIJNS0_10device_ptrIdEENS0_17counting_iteratorIlNS0_11use_defaultESF_SF_EEEEEEEPNSB_IJdlEEESJ_lNS1_9__extrema9arg_max_fIdlNSA_4lessIdEEEEEEJSI_SK_lN3cub18CUB_300001_SM_100013GridEvenShareIlEENSS_9GridQueueIyEESP_EEEvDpT0_)
        /*014c*/ 	.word	0x00000000


	//----- nvinfo : EIATTR_MIN_STACK_SIZE
	.align		4
.L_100:
        /*0150*/ 	.byte	0x04, 0x12
        /*0152*/ 	.short	(.L_102 - .L_101)
	.align		4
.L_101:
        /*0154*/ 	.word	index@(_ZN6thrust24THRUST_300001_SM_1000_NS8cuda_cub4core6detail13_kernel_agentINS1_8__reduce11ReduceAgentINS0_12zip_iteratorIN4cuda3std3__45tupleIJNS0_10device_ptrIdEENS0_17counting_iteratorIlNS0_11use_defaultESF_SF_EEEEEEEPNSB_IJdlEEESJ_lNS1_9__extrema9arg_max_fIdlNSA_4lessIdEEEEEEJSI_SK_lSP_EEEvDpT0_)
        /*0158*/ 	.word	0x00000000


	//----- nvinfo : EIATTR_MIN_STACK_SIZE
	.align		4
.L_102:
        /*015c*/ 	.byte	0x04, 0x12
        /*015e*/ 	.short	(.L_104 - .L_103)
	.align		4
.L_103:
        /*0160*/ 	.word	index@(_ZN6thrust24THRUST_300001_SM_1000_NS8cuda_cub4core6detail13_kernel_agentINS1_8__reduce11ReduceAgentIPN4cuda3std3__45tupleIJdlEEESC_SB_iNS1_9__extrema9arg_max_fIdlNS9_4lessIdEEEEEEJSC_SC_iSH_EEEvDpT0_)
        /*0164*/ 	.word	0x00000000


	//----- nvinfo : EIATTR_MIN_STACK_SIZE
	.align		4
.L_104:
        /*0168*/ 	.byte	0x04, 0x12
        /*016a*/ 	.short	(.L_106 - .L_105)
	.align		4
.L_105:
        /*016c*/ 	.word	index@(_ZN6thrust24THRUST_300001_SM_1000_NS8cuda_cub4core6detail13_kernel_agentINS1_8__reduce10DrainAgentIiEEJN3cub18CUB_300001_SM_10009GridQueueIjEEiEEEvDpT0_)
        /*0170*/ 	.word	0x00000000


	//----- nvinfo : EIATTR_MIN_STACK_SIZE
	.align		4
.L_106:
        /*0174*/ 	.byte	0x04, 0x12
        /*0176*/ 	.short	(.L_108 - .L_107)
	.align		4
.L_107:
        /*0178*/ 	.word	index@(_ZN6thrust24THRUST_300001_SM_1000_NS8cuda_cub4core6detail13_kernel_agentINS1_8__reduce11ReduceAgentINS0_12zip_iteratorIN4cuda3std3__45tupleIJNS0_10device_ptrIdEENS0_17counting_iteratorIlNS0_11use_defaultESF_SF_EEEEEEEPNSB_IJdlEEESJ_iNS1_9__extrema9arg_max_fIdlNSA_4lessIdEEEEEEJSI_SK_iN3cub18CUB_300001_SM_100013GridEvenShareIiEENSS_9GridQueueIjEESP_EEEvDpT0_)
        /*017c*/ 	.word	0x00000000


	//----- nvinfo : EIATTR_MIN_STACK_SIZE
	.align		4
.L_108:
        /*0180*/ 	.byte	0x04, 0x12
        /*0182*/ 	.short	(.L_110 - .L_109)
	.align		4
.L_109:
        /*0184*/ 	.word	index@(_ZN6thrust24THRUST_300001_SM_1000_NS8cuda_cub4core6detail13_kernel_agentINS1_8__reduce11ReduceAgentINS0_12zip_iteratorIN4cuda3std3__45tupleIJNS0_10device_ptrIdEENS0_17counting_iteratorIlNS0_11use_defaultESF_SF_EEEEEEEPNSB_IJdlEEESJ_iNS1_9__extrema9arg_max_fIdlNSA_4lessIdEEEEEEJSI_SK_iSP_EEEvDpT0_)
        /*0188*/ 	.word	0x00000000


	//----- nvinfo : EIATTR_MIN_STACK_SIZE
	.align		4
.L_110:
        /*018c*/ 	.byte	0x04, 0x12
        /*018e*/ 	.short	(.L_112 - .L_111)
	.align		4
.L_111:
        /*0190*/ 	.word	index@(_Z17sweep_z_directionPdS_)
        /*0194*/ 	.word	0x00000000


	//----- nvinfo : EIATTR_MIN_STACK_SIZE
	.align		4
.L_112:
        /*0198*/ 	.byte	0x04, 0x12
        /*019a*/ 	.short	(.L_114 - .L_113)
	.align		4
.L_113:
        /*019c*/ 	.word	index@(_Z17sweep_y_directionPd)
        /*01a0*/ 	.word	0x00000000


	//----- nvinfo : EIATTR_MIN_STACK_SIZE
	.align		4
.L_114:
        /*01a4*/ 	.byte	0x04, 0x12
        /*01a6*/ 	.short	(.L_116 - .L_115)
	.align		4
.L_115:
        /*01a8*/ 	.word	index@(_Z17sweep_x_directionPd)
        /*01ac*/ 	.word	0x00000000
.L_116:


//--------------------- .nv.compat                --------------------------
	.section	.nv.compat,"",@"SHT_CUDA_COMPAT_INFO"
	.align	4
        /*0000*/ 	.byte	0x02, 0x09, 0x00, 0x00, 0x02, 0x02, 0x01, 0x00, 0x02, 0x05, 0x05, 0x00, 0x03, 0x07, 0x01, 0x01
        /*0010*/ 	.byte	0x02, 0x03, 0x00, 0x00, 0x02, 0x06, 0x01, 0x00, 0x04, 0x0b, 0x08, 0x00, 0x01, 0x00, 0x00, 0x00
        /*0020*/ 	.byte	0x00, 0x00, 0x00, 0x00


//--------------------- .nv.info._ZN3cub18CUB_300001_SM_10006detail11EmptyKernelIvEEvv --------------------------
	.section	.nv.info._ZN3cub18CUB_300001_SM_10006detail11EmptyKernelIvEEvv,"",@"SHT_CUDA_INFO"
	.sectionflags	@""
	.align	4


	//----- nvinfo : EIATTR_CUDA_API_VERSION
	.align		4
        /*0000*/ 	.byte	0x04, 0x37
        /*0002*/ 	.short	(.L_118 - .L_117)
.L_117:
        /*0004*/ 	.word	0x00000082


	//----- nvinfo : EIATTR_SPARSE_MMA_MASK
	.align		4
.L_118:
        /*0008*/ 	.byte	0x03, 0x50
        /*000a*/ 	.short	0x0000


	//----- nvinfo : EIATTR_MAXREG_COUNT
	.align		4
        /*000c*/ 	.byte	0x03, 0x1b
        /*000e*/ 	.short	0x00ff


	//----- nvinfo : EIATTR_MERCURY_ISA_VERSION
	.align		4
        /*0010*/ 	.byte	0x03, 0x5f
        /*0012*/ 	.short	0x0101


	//----- nvinfo : EIATTR_VRC_CTA_INIT_COUNT
	.align		4
        /*0014*/ 	.byte	0x02, 0x4a
	.zero		1
	.zero		1


	//----- nvinfo : EIATTR_EXIT_INSTR_OFFSETS
	.align		4
        /*0018*/ 	.byte	0x04, 0x1c
        /*001a*/ 	.short	(.L_120 - .L_119)


	//   ....[0]....
.L_119:
        /*001c*/ 	.word	0x00000010


	//----- nvinfo : EIATTR_SW_WAR
	.align		4
.L_120:
        /*0020*/ 	.byte	0x04, 0x36
        /*0022*/ 	.short	(.L_122 - .L_121)
.L_121:
        /*0024*/ 	.word	0x00000008
.L_122:


//--------------------- .nv.info._ZN6thrust24THRUST_300001_SM_1000_NS8cuda_cub4core6detail13_kernel_agentINS1_8__reduce11ReduceAgentIPN4cuda3std3__45tupleIJdlEEESC_SB_lNS1_9__extrema9arg_max_fIdlNS9_4lessIdEEEEEEJSC_SC_iSH_EEEvDpT0_ --------------------------
	.section	.nv.info._ZN6thrust24THRUST_300001_SM_1000_NS8cuda_cub4core6detail13_kernel_agentINS1_8__reduce11ReduceAgentIPN4cuda3std3__45tupleIJdlEEESC_SB_lNS1_9__extrema9arg_max_fIdlNS9_4lessIdEEEEEEJSC_SC_iSH_EEEvDpT0_,"",@"SHT_CUDA_INFO"
	.sectionflags	@""
	.align	4


	//----- nvinfo : EIATTR_CUDA_API_VERSION
	.align		4
        /*0000*/ 	.byte	0x04, 0x37
        /*0002*/ 	.short	(.L_124 - .L_123)
.L_123:
        /*0004*/ 	.word	0x00000082


	//----- nvinfo : EIATTR_KPARAM_INFO
	.align		4
.L_124:
        /*0008*/ 	.byte	0x04, 0x17
        /*000a*/ 	.short	(.L_126 - .L_125)
.L_125:
        /*000c*/ 	.word	0x00000000
        /*0010*/ 	.short	0x0003
        /*0012*/ 	.short	0x0014
        /*0014*/ 	.byte	0x00, 0xf0, 0x05, 0x00


	//----- nvinfo : EIATTR_KPARAM_INFO
	.align		4
.L_126:
        /*0018*/ 	.byte	0x04, 0x17
        /*001a*/ 	.short	(.L_128 - .L_127)
.L_127:
        /*001c*/ 	.word	0x00000000
        /*0020*/ 	.short	0x0002
        /*0022*/ 	.short	0x0010
        /*0024*/ 	.byte	0x00, 0xf0, 0x11, 0x00


	//----- nvinfo : EIATTR_KPARAM_INFO
	.align		4
.L_128:
        /*0028*/ 	.byte	0x04, 0x17
        /*002a*/ 	.short	(.L_130 - .L_129)
.L_129:
        /*002c*/ 	.word	0x00000000
        /*0030*/ 	.short	0x0001
        /*0032*/ 	.short	0x0008
        /*0034*/ 	.byte	0x00, 0xf5, 0x21, 0x00


	//----- nvinfo : EIATTR_KPARAM_INFO
	.align		4
.L_130:
        /*0038*/ 	.byte	0x04, 0x17
        /*003a*/ 	.short	(.L_132 - .L_131)
.L_131:
        /*003c*/ 	.word	0x00000000
        /*0040*/ 	.short	0x0000
        /*0042*/ 	.short	0x0000
        /*0044*/ 	.byte	0x00, 0xf5, 0x21, 0x00


	//----- nvinfo : EIATTR_SPARSE_MMA_MASK
	.align		4
.L_132:
        /*0048*/ 	.byte	0x03, 0x50
        /*004a*/ 	.short	0x0000


	//----- nvinfo : EIATTR_MAXREG_COUNT
	.align		4
        /*004c*/ 	.byte	0x03, 0x1b
        /*004e*/ 	.short	0x00ff


	//----- nvinfo : EIATTR_NUM_BARRIERS
	.align		4
        /*0050*/ 	.byte	0x02, 0x4c
        /*0052*/ 	.byte	0x01
	.zero		1


	//----- nvinfo : EIATTR_MERCURY_ISA_VERSION
	.align		4
        /*0054*/ 	.byte	0x03, 0x5f
        /*0056*/ 	.short	0x0101


	//----- nvinfo : EIATTR_COOP_GROUP_MASK_REGIDS
	.align		4
        /*0058*/ 	.byte	0x04, 0x29
        /*005a*/ 	.short	(.L_134 - .L_133)


	//   ....[0]....
.L_133:
        /*005c*/ 	.word	0xffffffff


	//   ....[1]....
        /*0060*/ 	.word	0xffffffff


	//   ....[2]....
        /*0064*/ 	.word	0xffffffff


	//   ....[3]....
        /*0068*/ 	.word	0xffffffff


	//   ....[4]....
        /*006c*/ 	.word	0xffffffff


	//   ....[5]....
        /*0070*/ 	.word	0xffffffff


	//   ....[6]....
        /*0074*/ 	.word	0xffffffff


	//   ....[7]....
        /*0078*/ 	.word	0xffffffff


	//   ....[8]....
        /*007c*/ 	.word	0xffffffff


	//   ....[9]....
        /*0080*/ 	.word	0xffffffff


	//   ....[10]....
        /*0084*/ 	.word	0xffffffff


	//   ....[11]....
        /*0088*/ 	.word	0xffffffff


	//   ....[12]....
        /*008c*/ 	.word	0xffffffff


	//   ....[13]....
        /*0090*/ 	.word	0xffffffff


	//   ....[14]....
        /*0094*/ 	.word	0xffffffff


	//   ....[15]....
        /*0098*/ 	.word	0xffffffff


	//   ....[16]....
        /*009c*/ 	.word	0xffffffff


	//   ....[17]....
        /*00a0*/ 	.word	0xffffffff


	//   ....[18]....
        /*00a4*/ 	.word	0xffffffff


	//   ....[19]....
        /*00a8*/ 	.word	0xffffffff


	//   ....[20]....
        /*00ac*/ 	.word	0xffffffff


	//   ....[21]....
        /*00b0*/ 	.word	0xffffffff


	//   ....[22]....
        /*00b4*/ 	.word	0xffffffff


	//   ....[23]....
        /*00b8*/ 	.word	0xffffffff


	//   ....[24]....
        /*00bc*/ 	.word	0xffffffff


	//   ....[25]....
        /*00c0*/ 	.word	0xffffffff


	//   ....[26]....
        /*00c4*/ 	.word	0xffffffff


	//   ....[27]....
        /*00c8*/ 	.word	0xffffffff


	//   ....[28]....
        /*00cc*/ 	.word	0xffffffff


	//   ....[29]....
        /*00d0*/ 	.word	0xffffffff


	//   ....[30]....
        /*00d4*/ 	.word	0xffffffff


	//   ....[31]....
        /*00d8*/ 	.word	0xffffffff


	//   ....[32]....
        /*00dc*/ 	.word	0xffffffff


	//   ....[33]....
        /*00e0*/ 	.word	0xffffffff


	//   ....[34]....
        /*00e4*/ 	.word	0xffffffff


	//   ....[35]....
        /*00e8*/ 	.word	0xffffffff


	//   ....[36]....
        /*00ec*/ 	.word	0xffffffff


	//   ....[37]....
        /*00f0*/ 	.word	0xffffffff


	//   ....[38]....
        /*00f4*/ 	.word	0xffffffff


	//   ....[39]....
        /*00f8*/ 	.word	0xffffffff


	//   ....[40]....
        /*00fc*/ 	.word	0xffffffff


	//   ....[41]....
        /*0100*/ 	.word	0xffffffff


	//   ....[42]....
        /*0104*/ 	.word	0xffffffff


	//   ....[43]....
        /*0108*/ 	.word	0xffffffff


	//   ....[44]....
        /*010c*/ 	.word	0xffffffff


	//   ....[45]....
        /*0110*/ 	.word	0xffffffff


	//   ....[46]....
        /*0114*/ 	.word	0xffffffff


	//   ....[47]....
        /*0118*/ 	.word	0xffffffff


	//   ....[48]....
        /*011c*/ 	.word	0xffffffff


	//   ....[49]....
        /*0120*/ 	.word	0xffffffff


	//   ....[50]....
        /*0124*/ 	.word	0xffffffff


	//   ....[51]....
        /*0128*/ 	.word	0xffffffff


	//   ....[52]....
        /*012c*/ 	.word	0xffffffff


	//   ....[53]....
        /*0130*/ 	.word	0xffffffff


	//   ....[54]....
        /*0134*/ 	.word	0xffffffff


	//   ....[55]....
        /*0138*/ 	.word	0xffffffff


	//   ....[56]....
        /*013c*/ 	.word	0xffffffff


	//   ....[57]....
        /*0140*/ 	.word	0xffffffff


	//   ....[58]....
        /*0144*/ 	.word	0xffffffff


	//   ....[59]....
        /*0148*/ 	.word	0xffffffff


	//----- nvinfo : EIATTR_COOP_GROUP_INSTR_OFFSETS
	.align		4
.L_134:
        /*014c*/ 	.byte	0x04, 0x28
        /*014e*/ 	.short	(.L_136 - .L_135)


	//   ....[0]....
.L_135:
        /*0150*/ 	.word	0x00000b70


	//   ....[1]....
        /*0154*/ 	.word	0x00000ba0


	//   ....[2]....
        /*0158*/ 	.word	0x00000bc0


	//   ....[3]....
        /*015c*/ 	.word	0x00000bd0


	//   ....[4]....
        /*0160*/ 	.word	0x00000d60


	//   ....[5]....
        /*0164*/ 	.word	0x00000d90


	//   ....[6]....
        /*0168*/ 	.word	0x00000dc0


	//   ....[7]....
        /*016c*/ 	.word	0x00000de0


	//   ....[8]....
        /*0170*/ 	.word	0x00000f60


	//   ....[9]....
        /*0174*/ 	.word	0x00000f90


	//   ....[10]....
        /*0178*/ 	.word	0x00000fc0


	//   ....[11]....
        /*017c*/ 	.word	0x00000fe0


	//   ....[12]....
        /*0180*/ 	.word	0x00001160


	//   ....[13]....
        /*0184*/ 	.word	0x00001190


	//   ....[14]....
        /*0188*/ 	.word	0x000011c0


	//   ....[15]....
        /*018c*/ 	.word	0x000011e0


	//   ....[16]....
        /*0190*/ 	.word	0x00001360


	//   ....[17]....
        /*0194*/ 	.word	0x00001390


	//   ....[18]....
        /*0198*/ 	.word	0x000013c0


	//   ....[19]....
        /*019c*/ 	.word	0x000013e0


	//   ....[20]....
        /*01a0*/ 	.word	0x00002140


	//   ....[21]....
        /*01a4*/ 	.word	0x00002150


	//   ....[22]....
        /*01a8*/ 	.word	0x00002160


	//   ....[23]....
        /*01ac*/ 	.word	0x00002180


	//   ....[24]....
        /*01b0*/ 	.word	0x00002300


	//   ....[25]....
        /*01b4*/ 	.word	0x00002340


	//   ....[26]....
        /*01b8*/ 	.word	0x00002370


	//   ....[27]....
        /*01bc*/ 	.word	0x00002390


	//   ....[28]....
        /*01c0*/ 	.word	0x00002510


	//   ....[29]....
        /*01c4*/ 	.word	0x00002550


	//   ....[30]....
        /*01c8*/ 	.word	0x00002580


	//   ....[31]....
        /*01cc*/ 	.word	0x000025a0


	//   ....[32]....
        /*01d0*/ 	.word	0x00002720


	//   ....[33]....
        /*01d4*/ 	.word	0x00002760


	//   ....[34]....
        /*01d8*/ 	.word	0x00002790


	//   ....[35]....
        /*01dc*/ 	.word	0x000027b0


	//   ....[36]....
        /*01e0*/ 	.word	0x00002930


	//   ....[37]....
        /*01e4*/ 	.word	0x00002970


	//   ....[38]....
        /*01e8*/ 	.word	0x000029a0


	//   ....[39]....
        /*01ec*/ 	.word	0x000029c0


	//   ....[40]....
        /*01f0*/ 	.word	0x00005780


	//   ....[41]....
        /*01f4*/ 	.word	0x000057b0


	//   ....[42]....
        /*01f8*/ 	.word	0x000057d0


	//   ....[43]....
        /*01fc*/ 	.word	0x000057e0


	//   ....[44]....
        /*0200*/ 	.word	0x00005970


	//   ....[45]....
        /*0204*/ 	.word	0x000059a0


	//   ....[46]....
        /*0208*/ 	.word	0x000059d0


	//   ....[47]....
        /*020c*/ 	.word	0x000059f0


	//   ....[48]....
        /*0210*/ 	.word	0x00005b70


	//   ....[49]....
        /*0214*/ 	.word	0x00005ba0


	//   ....[50]....
        /*0218*/ 	.word	0x00005bd0


	//   ....[51]....
        /*021c*/ 	.word	0x00005bf0


	//   ....[52]....
        /*0220*/ 	.word	0x00005d70


	//   ....[53]....
        /*0224*/ 	.word	0x00005da0


	//   ....[54]....
        /*0228*/ 	.word	0x00005dd0


	//   ....[55]....
        /*022c*/ 	.word	0x00005df0


	//   ....[56]....
        /*0230*/ 	.word	0x00005f70


	//   ....[57]....
        /*0234*/ 	.word	0x00005fa0


	//   ....[58]....
        /*0238*/ 	.word	0x00005fd0


	//   ....[59]....
        /*023c*/ 	.word	0x00005ff0


	//----- nvinfo : EIATTR_VRC_CTA_INIT_COUNT
	.align		4
.L_136:
        /*0240*/ 	.byte	0x02, 0x4a
	.zero		1
	.zero		1


	//----- nvinfo : EIATTR_EXIT_INSTR_OFFSETS
	.align		4
        /*0244*/ 	.byte	0x04, 0x1c
        /*0246*/ 	.short	(.L_138 - .L_137)


	//   ....[0]....
.L_137:
        /*0248*/ 	.word	0x00000030


	//   ....[1]....
        /*024c*/ 	.word	0x00006c90


	//   ....[2]....
        /*0250*/ 	.word	0x00006cd0


	//----- nvinfo : EIATTR_MAX_THREADS
	.align		4
.L_138:
        /*0254*/ 	.byte	0x04, 0x05
        /*0256*/ 	.short	(.L_140 - .L_139)
.L_139:
        /*0258*/ 	.word	0x00000100
        /*025c*/ 	.word	0x00000001
        /*0260*/ 	.word	0x00000001


	//----- nvinfo : EIATTR_CRS_STACK_SIZE
	.align		4
.L_140:
        /*0264*/ 	.byte	0x04, 0x1e
        /*0266*/ 	.short	(.L_142 - .L_141)
.L_141:
        /*0268*/ 	.word	0x00000000


	//----- nvinfo : EIATTR_CBANK_PARAM_SIZE
	.align		4
.L_142:
        /*026c*/ 	.byte	0x03, 0x19
        /*026e*/ 	.short	0x0015


	//----- nvinfo : EIATTR_PARAM_CBANK
	.align		4
        /*0270*/ 	.byte	0x04, 0x0a
        /*0272*/ 	.short	(.L_144 - .L_143)
	.align		4
.L_143:
        /*0274*/ 	.word	index@(.nv.constant0._ZN6thrust24THRUST_300001_SM_1000_NS8cuda_cub4core6detail13_kernel_agentINS1_8__reduce11ReduceAgentIPN4cuda3std3__45tupleIJdlEEESC_SB_lNS1_9__extrema9arg_max_fIdlNS9_4lessIdEEEEEEJSC_SC_iSH_EEEvDpT0_)
        /*0278*/ 	.short	0x0380
        /*027a*/ 	.short	0x0015


	//----- nvinfo : EIATTR_SW_WAR
	.align		4
.L_144:
        /*027c*/ 	.byte	0x04, 0x36
        /*027e*/ 	.short	(.L_146 - .L_145)
.L_145:
        /*0280*/ 	.word	0x00000008
.L_146:


//--------------------- .nv.info._ZN6thrust24THRUST_300001_SM_1000_NS8cuda_cub4core6detail13_kernel_agentINS1_8__reduce10DrainAgentIlEEJN3cub18CUB_300001_SM_10009GridQueueIyEElEEEvDpT0_ --------------------------
	.section	.nv.info._ZN6thrust24THRUST_300001_SM_1000_NS8cuda_cub4core6detail13_kernel_agentINS1_8__reduce10DrainAgentIlEEJN3cub18CUB_300001_SM_10009GridQueueIyEElEEEvDpT0_,"",@"SHT_CUDA_INFO"
	.sectionflags	@""
	.align	4


	//----- nvinfo : EIATTR_CUDA_API_VERSION
	.align		4
        /*0000*/ 	.byte	0x04, 0x37
        /*0002*/ 	.short	(.L_148 - .L_147)
.L_147:
        /*0004*/ 	.word	0x00000082


	//----- nvinfo : EIATTR_KPARAM_INFO
	.align		4
.L_148:
        /*0008*/ 	.byte	0x04, 0x17
        /*000a*/ 	.short	(.L_150 - .L_149)
.L_149:
        /*000c*/ 	.word	0x00000000
        /*0010*/ 	.short	0x0001
        /*0012*/ 	.short	0x0008
        /*0014*/ 	.byte	0x00, 0xf0, 0x21, 0x00


	//----- nvinfo : EIATTR_KPARAM_INFO
	.align		4
.L_150:
        /*0018*/ 	.byte	0x04, 0x17
        /*001a*/ 	.short	(.L_152 - .L_151)
.L_151:
        /*001c*/ 	.word	0x00000000
        /*0020*/ 	.short	0x0000
        /*0022*/ 	.short	0x0000
        /*0024*/ 	.byte	0x00, 0xf0, 0x21, 0x00


	//----- nvinfo : EIATTR_SPARSE_MMA_MASK
	.align		4
.L_152:
        /*0028*/ 	.byte	0x03, 0x50
        /*002a*/ 	.short	0x0000


	//----- nvinfo : EIATTR_MAXREG_COUNT
	.align		4
        /*002c*/ 	.byte	0x03, 0x1b
        /*002e*/ 	.short	0x00ff


	//----- nvinfo : EIATTR_MERCURY_ISA_VERSION
	.align		4
        /*0030*/ 	.byte	0x03, 0x5f
        /*0032*/ 	.short	0x0101


	//----- nvinfo : EIATTR_VRC_CTA_INIT_COUNT
	.align		4
        /*0034*/ 	.byte	0x02, 0x4a
	.zero		1
	.zero		1


	//----- nvinfo : EIATTR_EXIT_INSTR_OFFSETS
	.align		4
        /*0038*/ 	.byte	0x04, 0x1c
        /*003a*/ 	.short	(.L_154 - .L_153)


	//   ....[0]....
.L_153:
        /*003c*/ 	.word	0x00000060


	//----- nvinfo : EIATTR_MAX_THREADS
	.align		4
.L_154:
        /*0040*/ 	.byte	0x04, 0x05
        /*0042*/ 	.short	(.L_156 - .L_155)
.L_155:
        /*0044*/ 	.word	0x00000001
        /*0048*/ 	.word	0x00000001
        /*004c*/ 	.word	0x00000001


	//----- nvinfo : EIATTR_CBANK_PARAM_SIZE
	.align		4
.L_156:
        /*0050*/ 	.byte	0x03, 0x19
        /*0052*/ 	.short	0x0010


	//----- nvinfo : EIATTR_PARAM_CBANK
	.align		4
        /*0054*/ 	.byte	0x04, 0x0a
        /*0056*/ 	.short	(.L_158 - .L_157)
	.align		4
.L_157:
        /*0058*/ 	.word	index@(.nv.constant0._ZN6thrust24THRUST_300001_SM_1000_NS8cuda_cub4core6detail13_kernel_agentINS1_8__reduce10DrainAgentIlEEJN3cub18CUB_300001_SM_10009GridQueueIyEElEEEvDpT0_)
        /*005c*/ 	.short	0x0380
        /*005e*/ 	.short	0x0010


	//----- nvinfo : EIATTR_SW_WAR
	.align		4
.L_158:
        /*0060*/ 	.byte	0x04, 0x36
        /*0062*/ 	.short	(.L_160 - .L_159)
.L_159:
        /*0064*/ 	.word	0x00000008
.L_160:


//--------------------- .nv.info._ZN6thrust24THRUST_300001_SM_1000_NS8cuda_cub4core6detail13_kernel_agentINS1_8__reduce11ReduceAgentINS0_12zip_iteratorIN4cuda3std3__45tupleIJNS0_10device_ptrIdEENS0_17counting_iteratorIlNS0_11use_defaultESF_SF_EEEEEEEPNSB_IJdlEEESJ_lNS1_9__extrema9arg_max_fIdlNSA_4lessIdEEEEEEJSI_SK_lN3cub18CUB_300001_SM_100013GridEvenShareIlEENSS_9GridQueueIyEESP_EEEvDpT0_ --------------------------
	.section	.nv.info._ZN6thrust24THRUST_300001_SM_1000_NS8cuda_cub4core6detail13_kernel_agentINS1_8__reduce11ReduceAgentINS0_12zip_iteratorIN4cuda3std3__45tupleIJNS0_10device_ptrIdEENS0_17counting_iteratorIlNS0_11use_defaultESF_SF_EEEEEEEPNSB_IJdlEEESJ_lNS1_9__extrema9arg_max_fIdlNSA_4lessIdEEEEEEJSI_SK_lN3cub18CUB_300001_SM_100013GridEvenShareIlEENSS_9GridQueueIyEESP_EEEvDpT0_,"",@"SHT_CUDA_INFO"
	.sectionflags	@""
	.align	4


	//----- nvinfo : EIATTR_CUDA_API_VERSION
	.align		4
        /*0000*/ 	.byte	0x04, 0x37
        /*0002*/ 	.short	(.L_162 - .L_161)
.L_161:
        /*0004*/ 	.word	0x00000082


	//----- nvinfo : EIATTR_KPARAM_INFO
	.align		4
.L_162:
        /*0008*/ 	.byte	0x04, 0x17
        /*000a*/ 	.short	(.L_164 - .L_163)
.L_163:
        /*000c*/ 	.word	0x00000000
        /*0010*/ 	.short	0x0005
        /*0012*/ 	.short	0x0070
        /*0014*/ 	.byte	0x00, 0xf0, 0x05, 0x00


	//----- nvinfo : EIATTR_KPARAM_INFO
	.align		4
.L_164:
        /*0018*/ 	.byte	0x04, 0x17
        /*001a*/ 	.short	(.L_166 - .L_165)
.L_165:
        /*001c*/ 	.word	0x00000000
        /*0020*/ 	.short	0x0004
        /*0022*/ 	.short	0x0068
        /*0024*/ 	.byte	0x00, 0xf0, 0x21, 0x00


	//----- nvinfo : EIATTR_KPARAM_INFO
	.align		4
.L_166:
        /*0028*/ 	.byte	0x04, 0x17
        /*002a*/ 	.short	(.L_168 - .L_167)
.L_167:
        /*002c*/ 	.word	0x00000000
        /*0030*/ 	.short	0x0003
        /*0032*/ 	.short	0x0020
        /*0034*/ 	.byte	0x00, 0xf0, 0x21, 0x01


	//----- nvinfo : EIATTR_KPARAM_INFO
	.align		4
.L_168:
        /*0038*/ 	.byte	0x04, 0x17
        /*003a*/ 	.short	(.L_170 - .L_169)
.L_169:
        /*003c*/ 	.word	0x00000000
        /*0040*/ 	.short	0x0002
        /*0042*/ 	.short	0x0018
        /*0044*/ 	.byte	0x00, 0xf0, 0x21, 0x00


	//----- nvinfo : EIATTR_KPARAM_INFO
	.align		4
.L_170:
        /*0048*/ 	.byte	0x04, 0x17
        /*004a*/ 	.short	(.L_172 - .L_171)
.L_171:
        /*004c*/ 	.word	0x00000000
        /*0050*/ 	.short	0x0001
        /*0052*/ 	.short	0x0010
        /*0054*/ 	.byte	0x00, 0xf5, 0x21, 0x00


	//----- nvinfo : EIATTR_KPARAM_INFO
	.align		4
.L_172:
        /*0058*/ 	.byte	0x04, 0x17
        /*005a*/ 	.short	(.L_174 - .L_173)
.L_173:
        /*005c*/ 	.word	0x00000000
        /*0060*/ 	.short	0x0000
        /*0062*/ 	.short	0x0000
        /*0064*/ 	.byte	0x00, 0xf0, 0x41, 0x00


	//----- nvinfo : EIATTR_SPARSE_MMA_MASK
	.align		4
.L_174:
        /*0068*/ 	.byte	0x03, 0x50
        /*006a*/ 	.short	0x0000


	//----- nvinfo : EIATTR_MAXREG_COUNT
	.align		4
        /*006c*/ 	.byte	0x03, 0x1b
        /*006e*/ 	.short	0x00ff


	//----- nvinfo : EIATTR_NUM_BARRIERS
	.align		4
        /*0070*/ 	.byte	0x02, 0x4c
        /*0072*/ 	.byte	0x01
	.zero		1


	//----- nvinfo : EIATTR_MERCURY_ISA_VERSION
	.align		4
        /*0074*/ 	.byte	0x03, 0x5f
        /*0076*/ 	.short	0x0101


	//----- nvinfo : EIATTR_COOP_GROUP_MASK_REGIDS
	.align		4
        /*0078*/ 	.byte	0x04, 0x29
        /*007a*/ 	.short	(.L_176 - .L_175)


	//   ....[0]....
.L_175:
        /*007c*/ 	.word	0xffffffff


	//   ....[1]....
        /*0080*/ 	.word	0xffffffff


	//   ....[2]....
        /*0084*/ 	.word	0xffffffff


	//   ....[3]....
        /*0088*/ 	.word	0xffffffff


	//   ....[4]....
        /*008c*/ 	.word	0xffffffff


	//   ....[5]....
        /*0090*/ 	.word	0xffffffff


	//   ....[6]....
        /*0094*/ 	.word	0xffffffff


	//   ....[7]....
        /*0098*/ 	.word	0xffffffff


	//   ....[8]....
        /*009c*/ 	.word	0xffffffff


	//   ....[9]....
        /*00a0*/ 	.word	0xffffffff


	//   ....[10]....
        /*00a4*/ 	.word	0xffffffff


	//   ....[11]....
        /*00a8*/ 	.word	0xffffffff


	//   ....[12]....
        /*00ac*/ 	.word	0xffffffff


	//   ....[13]....
        /*00b0*/ 	.word	0xffffffff


	//   ....[14]....
        /*00b4*/ 	.word	0xffffffff


	//   ....[15]....
        /*00b8*/ 	.word	0xffffffff


	//   ....[16]....
        /*00bc*/ 	.word	0xffffffff


	//   ....[17]....
        /*00c0*/ 	.word	0xffffffff


	//   ....[18]....
        /*00c4*/ 	.word	0xffffffff


	//   ....[19]....
        /*00c8*/ 	.word	0xffffffff


	//   ....[20]....
        /*00cc*/ 	.word	0xffffffff


	//   ....[21]....
        /*00d0*/ 	.word	0xffffffff


	//   ....[22]....
        /*00d4*/ 	.word	0xffffffff


	//   ....[23]....
        /*00d8*/ 	.word	0xffffffff


	//   ....[24]....
        /*00dc*/ 	.word	0xffffffff


	//   ....[25]....
        /*00e0*/ 	.word	0xffffffff


	//   ....[26]....
        /*00e4*/ 	.word	0xffffffff


	//   ....[27]....
        /*00e8*/ 	.word	0xffffffff


	//   ....[28]....
        /*00ec*/ 	.word	0xffffffff


	//   ....[29]....
        /*00f0*/ 	.word	0xffffffff


	//   ....[30]....
        /*00f4*/ 	.word	0xffffffff


	//   ....[31]....
        /*00f8*/ 	.word	0xffffffff


	//   ....[32]....
        /*00fc*/ 	.word	0xffffffff


	//   ....[33]....
        /*0100*/ 	.word	0xffffffff


	//   ....[34]....
        /*0104*/ 	.word	0xffffffff


	//   ....[35]....
        /*0108*/ 	.word	0xffffffff


	//   ....[36]....
        /*010c*/ 	.word	0xffffffff


	//   ....[37]....
        /*0110*/ 	.word	0xffffffff


	//   ....[38]....
        /*0114*/ 	.word	0xffffffff


	//   ....[39]....
        /*0118*/ 	.word	0xffffffff


	//   ....[40]....
        /*011c*/ 	.word	0xffffffff


	//   ....[41]....
        /*0120*/ 	.word	0xffffffff


	//   ....[42]....
        /*0124*/ 	.word	0xffffffff


	//   ....[43]....
        /*0128*/ 	.word	0xffffffff


	//   ....[44]....
        /*012c*/ 	.word	0xffffffff


	//   ....[45]....
        /*0130*/ 	.word	0xffffffff


	//   ....[46]....
        /*0134*/ 	.word	0xffffffff


	//   ....[47]....
        /*0138*/ 	.word	0xffffffff


	//   ....[48]....
        /*013c*/ 	.word	0xffffffff


	//   ....[49]....
        /*0140*/ 	.word	0xffffffff


	//   ....[50]....
        /*0144*/ 	.word	0xffffffff


	//   ....[51]....
        /*0148*/ 	.word	0xffffffff


	//   ....[52]....
        /*014c*/ 	.word	0xffffffff


	//   ....[53]....
        /*0150*/ 	.word	0xffffffff


	//   ....[54]....
        /*0154*/ 	.word	0xffffffff


	//   ....[55]....
        /*0158*/ 	.word	0xffffffff


	//   ....[56]....
        /*015c*/ 	.word	0xffffffff


	//   ....[57]....
        /*0160*/ 	.word	0xffffffff


	//   ....[58]....
        /*0164*/ 	.word	0xffffffff


	//   ....[59]....
        /*0168*/ 	.word	0xffffffff


	//----- nvinfo : EIATTR_COOP_GROUP_INSTR_OFFSETS
	.align		4
.L_176:
        /*016c*/ 	.byte	0x04, 0x28
        /*016e*/ 	.short	(.L_178 - .L_177)


	//   ....[0]....
.L_177:
        /*0170*/ 	.word	0x00000d70


	//   ....[1]....
        /*0174*/ 	.word	0x00000da0


	//   ....[2]....
        /*0178*/ 	.word	0x00000dc0


	//   ....[3]....
        /*017c*/ 	.word	0x00000dd0


	//   ....[4]....
        /*0180*/ 	.word	0x00000f60


	//   ....[5]....
        /*0184*/ 	.word	0x00000f90


	//   ....[6]....
        /*0188*/ 	.word	0x00000fc0


	//   ....[7]....
        /*018c*/ 	.word	0x00000fe0


	//   ....[8]....
        /*0190*/ 	.word	0x00001160


	//   ....[9]....
        /*0194*/ 	.word	0x00001190


	//   ....[10]....
        /*0198*/ 	.word	0x000011c0


	//   ....[11]....
        /*019c*/ 	.word	0x000011e0


	//   ....[12]....
        /*01a0*/ 	.word	0x00001360


	//   ....[13]....
        /*01a4*/ 	.word	0x00001390


	//   ....[14]....
        /*01a8*/ 	.word	0x000013c0


	//   ....[15]....
        /*01ac*/ 	.word	0x000013e0


	//   ....[16]....
        /*01b0*/ 	.word	0x00001560


	//   ....[17]....
        /*01b4*/ 	.word	0x00001590


	//   ....[18]....
        /*01b8*/ 	.word	0x000015c0


	//   ....[19]....
        /*01bc*/ 	.word	0x000015e0


	//   ....[20]....
        /*01c0*/ 	.word	0x00002340


	//   ....[21]....
        /*01c4*/ 	.word	0x00002350


	//   ....[22]....
        /*01c8*/ 	.word	0x00002360


	//   ....[23]....
        /*01cc*/ 	.word	0x00002380


	//   ....[24]....
        /*01d0*/ 	.word	0x00002500


	//   ....[25]....
        /*01d4*/ 	.word	0x00002540


	//   ....[26]....
        /*01d8*/ 	.word	0x00002570


	//   ....[27]....
        /*01dc*/ 	.word	0x00002590


	//   ....[28]....
        /*01e0*/ 	.word	0x00002710


	//   ....[29]....
        /*01e4*/ 	.word	0x00002750


	//   ....[30]....
        /*01e8*/ 	.word	0x00002780


	//   ....[31]....
        /*01ec*/ 	.word	0x000027a0


	//   ....[32]....
        /*01f0*/ 	.word	0x00002920


	//   ....[33]....
        /*01f4*/ 	.word	0x00002960


	//   ....[34]....
        /*01f8*/ 	.word	0x00002990


	//   ....[35]....
        /*01fc*/ 	.word	0x000029b0


	//   ....[36]....
        /*0200*/ 	.word	0x00002b30


	//   ....[37]....
        /*0204*/ 	.word	0x00002b70


	//   ....[38]....
        /*0208*/ 	.word	0x00002ba0


	//   ....[39]....
        /*020c*/ 	.word	0x00002bc0


	//   ....[40]....
        /*0210*/ 	.word	0x000053c0


	//   ....[41]....
        /*0214*/ 	.word	0x000053f0


	//   ....[42]....
        /*0218*/ 	.word	0x00005410


	//   ....[43]....
        /*021c*/ 	.word	0x00005420


	//   ....[44]....
        /*0220*/ 	.word	0x000055b0


	//   ....[45]....
        /*0224*/ 	.word	0x000055e0


	//   ....[46]....
        /*0228*/ 	.word	0x00005610


	//   ....[47]....
        /*022c*/ 	.word	0x00005630


	//   ....[48]....
        /*0230*/ 	.word	0x000057b0


	//   ....[49]....
        /*0234*/ 	.word	0x000057e0


	//   ....[50]....
        /*0238*/ 	.word	0x00005810


	//   ....[51]....
        /*023c*/ 	.word	0x00005830


	//   ....[52]....
        /*0240*/ 	.word	0x000059b0


	//   ....[53]....
        /*0244*/ 	.word	0x000059e0


	//   ....[54]....
        /*0248*/ 	.word	0x00005a10


	//   ....[55]....
        /*024c*/ 	.word	0x00005a30


	//   ....[56]....
        /*0250*/ 	.word	0x00005bb0


	//   ....[57]....
        /*0254*/ 	.word	0x00005be0


	//   ....[58]....
        /*0258*/ 	.word	0x00005c10


	//   ....[59]....
        /*025c*/ 	.word	0x00005c30


	//----- nvinfo : EIATTR_VRC_CTA_INIT_COUNT
	.align		4
.L_178:
        /*0260*/ 	.byte	0x02, 0x4a
	.zero		1
	.zero		1


	//----- nvinfo : EIATTR_EXIT_INSTR_OFFSETS
	.align		4
        /*0264*/ 	.byte	0x04, 0x1c
        /*0266*/ 	.short	(.L_180 - .L_179)


	//   ....[0]....
.L_179:
        /*0268*/ 	.word	0x000068d0


	//   ....[1]....
        /*026c*/ 	.word	0x00006920


	//----- nvinfo : EIATTR_MAX_THREADS
	.align		4
.L_180:
        /*0270*/ 	.byte	0x04, 0x05
        /*0272*/ 	.short	(.L_182 - .L_181)
.L_181:
        /*0274*/ 	.word	0x00000100
        /*0278*/ 	.word	0x00000001
        /*027c*/ 	.word	0x00000001


	//----- nvinfo : EIATTR_CRS_STACK_SIZE
	.align		4
.L_182:
        /*0280*/ 	.byte	0x04, 0x1e
        /*0282*/ 	.short	(.L_184 - .L_183)
.L_183:
        /*0284*/ 	.word	0x00000000


	//----- nvinfo : EIATTR_CBANK_PARAM_SIZE
	.align		4
.L_184:
        /*0288*/ 	.byte	0x03, 0x19
        /*028a*/ 	.short	0x0071


	//----- nvinfo : EIATTR_PARAM_CBANK
	.align		4
        /*028c*/ 	.byte	0x04, 0x0a
        /*028e*/ 	.short	(.L_186 - .L_185)
	.align		4
.L_185:
        /*0290*/ 	.word	index@(.nv.constant0._ZN6thrust24THRUST_300001_SM_1000_NS8cuda_cub4core6detail13_kernel_agentINS1_8__reduce11ReduceAgentINS0_12zip_iteratorIN4cuda3std3__45tupleIJNS0_10device_ptrIdEENS0_17counting_iteratorIlNS0_11use_defaultESF_SF_EEEEEEEPNSB_IJdlEEESJ_lNS1_9__extrema9arg_max_fIdlNSA_4lessIdEEEEEEJSI_SK_lN3cub18CUB_300001_SM_100013GridEvenShareIlEENSS_9GridQueueIyEESP_EEEvDpT0_)
        /*0294*/ 	.short	0x0380
        /*0296*/ 	.short	0x0071


	//----- nvinfo : EIATTR_SW_WAR
	.align		4
.L_186:
        /*0298*/ 	.byte	0x04, 0x36
        /*029a*/ 	.short	(.L_188 - .L_187)
.L_187:
        /*029c*/ 	.word	0x00000008
.L_188:


//--------------------- .nv.info._ZN6thrust24THRUST_300001_SM_1000_NS8cuda_cub4core6detail13_kernel_agentINS1_8__reduce11ReduceAgentINS0_12zip_iteratorIN4cuda3std3__45tupleIJNS0_10device_ptrIdEENS0_17counting_iteratorIlNS0_11use_defaultESF_SF_EEEEEEEPNSB_IJdlEEESJ_lNS1_9__extrema9arg_max_fIdlNSA_4lessIdEEEEEEJSI_SK_lSP_EEEvDpT0_ --------------------------
	.section	.nv.info._ZN6thrust24THRUST_300001_SM_1000_NS8cuda_cub4core6detail13_kernel_agentINS1_8__reduce11ReduceAgentINS0_12zip_iteratorIN4cuda3std3__45tupleIJNS0_10device_ptrIdEENS0_17counting_iteratorIlNS0_11use_defaultESF_SF_EEEEEEEPNSB_IJdlEEESJ_lNS1_9__extrema9arg_max_fIdlNSA_4lessIdEEEEEEJSI_SK_lSP_EEEvDpT0_,"",@"SHT_CUDA_INFO"
	.sectionflags	@""
	.align	4


	//----- nvinfo : EIATTR_CUDA_API_VERSION
	.align		4
        /*0000*/ 	.byte	0x04, 0x37
        /*0002*/ 	.short	(.L_190 - .L_189)
.L_189:
        /*0004*/ 	.word	0x00000082


	//----- nvinfo : EIATTR_KPARAM_INFO
	.align		4
.L_190:
        /*0008*/ 	.byte	0x04, 0x17
        /*000a*/ 	.short	(.L_192 - .L_191)
.L_191:
        /*000c*/ 	.word	0x00000000
        /*0010*/ 	.short	0x0003
        /*0012*/ 	.short	0x0020
        /*0014*/ 	.byte	0x00, 0xf0, 0x05, 0x00


	//----- nvinfo : EIATTR_KPARAM_INFO
	.align		4
.L_192:
        /*0018*/ 	.byte	0x04, 0x17
        /*001a*/ 	.short	(.L_194 - .L_193)
.L_193:
        /*001c*/ 	.word	0x00000000
        /*0020*/ 	.short	0x0002
        /*0022*/ 	.short	0x0018
        /*0024*/ 	.byte	0x00, 0xf0, 0x21, 0x00


	//----- nvinfo : EIATTR_KPARAM_INFO
	.align		4
.L_194:
        /*0028*/ 	.byte	0x04, 0x17
        /*002a*/ 	.short	(.L_196 - .L_195)
.L_195:
        /*002c*/ 	.word	0x00000000
        /*0030*/ 	.short	0x0001
        /*0032*/ 	.short	0x0010
        /*0034*/ 	.byte	0x00, 0xf5, 0x21, 0x00


	//----- nvinfo : EIATTR_KPARAM_INFO
	.align		4
.L_196:
        /*0038*/ 	.byte	0x04, 0x17
        /*003a*/ 	.short	(.L_198 - .L_197)
.L_197:
        /*003c*/ 	.word	0x00000000
        /*0040*/ 	.short	0x0000
        /*0042*/ 	.short	0x0000
        /*0044*/ 	.byte	0x00, 0xf0, 0x41, 0x00


	//----- nvinfo : EIATTR_SPARSE_MMA_MASK
	.align		4
.L_198:
        /*0048*/ 	.byte	0x03, 0x50
        /*004a*/ 	.short	0x0000


	//----- nvinfo : EIATTR_MAXREG_COUNT
	.align		4
        /*004c*/ 	.byte	0x03, 0x1b
        /*004e*/ 	.short	0x00ff


	//----- nvinfo : EIATTR_NUM_BARRIERS
	.align		4
        /*0050*/ 	.byte	0x02, 0x4c
        /*0052*/ 	.byte	0x01
	.zero		1


	//----- nvinfo : EIATTR_MERCURY_ISA_VERSION
	.align		4
        /*0054*/ 	.byte	0x03, 0x5f
        /*0056*/ 	.short	0x0101


	//----- nvinfo : EIATTR_COOP_GROUP_MASK_REGIDS
	.align		4
        /*0058*/ 	.byte	0x04, 0x29
        /*005a*/ 	.short	(.L_200 - .L_199)


	//   ....[0]....
.L_199:
        /*005c*/ 	.word	0xffffffff


	//   ....[1]....
        /*0060*/ 	.word	0xffffffff


	//   ....[2]....
        /*0064*/ 	.word	0xffffffff


	//   ....[3]....
        /*0068*/ 	.word	0xffffffff


	//   ....[4]....
        /*006c*/ 	.word	0xffffffff


	//   ....[5]....
        /*0070*/ 	.word	0xffffffff


	//   ....[6]....
        /*0074*/ 	.word	0xffffffff


	//   ....[7]....
        /*0078*/ 	.word	0xffffffff


	//   ....[8]....
        /*007c*/ 	.word	0xffffffff


	//   ....[9]....
        /*0080*/ 	.word	0xffffffff


	//   ....[10]....
        /*0084*/ 	.word	0xffffffff


	//   ....[11]....
        /*0088*/ 	.word	0xffffffff


	//   ....[12]....
        /*008c*/ 	.word	0xffffffff


	//   ....[13]....
        /*0090*/ 	.word	0xffffffff


	//   ....[14]....
        /*0094*/ 	.word	0xffffffff


	//   ....[15]....
        /*0098*/ 	.word	0xffffffff


	//   ....[16]....
        /*009c*/ 	.word	0xffffffff


	//   ....[17]....
        /*00a0*/ 	.word	0xffffffff


	//   ....[18]....
        /*00a4*/ 	.word	0xffffffff


	//   ....[19]....
        /*00a8*/ 	.word	0xffffffff


	//   ....[20]....
        /*00ac*/ 	.word	0xffffffff


	//   ....[21]....
        /*00b0*/ 	.word	0xffffffff


	//   ....[22]....
        /*00b4*/ 	.word	0xffffffff


	//   ....[23]....
        /*00b8*/ 	.word	0xffffffff


	//   ....[24]....
        /*00bc*/ 	.word	0xffffffff


	//   ....[25]....
        /*00c0*/ 	.word	0xffffffff


	//   ....[26]....
        /*00c4*/ 	.word	0xffffffff


	//   ....[27]....
        /*00c8*/ 	.word	0xffffffff


	//   ....[28]....
        /*00cc*/ 	.word	0xffffffff


	//   ....[29]....
        /*00d0*/ 	.word	0xffffffff


	//   ....[30]....
        /*00d4*/ 	.word	0xffffffff


	//   ....[31]....
        /*00d8*/ 	.word	0xffffffff


	//   ....[32]....
        /*00dc*/ 	.word	0xffffffff


	//   ....[33]....
        /*00e0*/ 	.word	0xffffffff


	//   ....[34]....
        /*00e4*/ 	.word	0xffffffff


	//   ....[35]....
        /*00e8*/ 	.word	0xffffffff


	//   ....[36]....
        /*00ec*/ 	.word	0xffffffff


	//   ....[37]....
        /*00f0*/ 	.word	0xffffffff


	//   ....[38]....
        /*00f4*/ 	.word	0xffffffff


	//   ....[39]....
        /*00f8*/ 	.word	0xffffffff


	//   ....[40]....
        /*00fc*/ 	.word	0xffffffff


	//   ....[41]....
        /*0100*/ 	.word	0xffffffff


	//   ....[42]....
        /*0104*/ 	.word	0xffffffff


	//   ....[43]....
        /*0108*/ 	.word	0xffffffff


	//   ....[44]....
        /*010c*/ 	.word	0xffffffff


	//   ....[45]....
        /*0110*/ 	.word	0xffffffff


	//   ....[46]....
        /*0114*/ 	.word	0xffffffff


	//   ....[47]....
        /*0118*/ 	.word	0xffffffff


	//   ....[48]....
        /*011c*/ 	.word	0xffffffff


	//   ....[49]....
        /*0120*/ 	.word	0xffffffff


	//   ....[50]....
        /*0124*/ 	.word	0xffffffff


	//   ....[51]....
        /*0128*/ 	.word	0xffffffff


	//   ....[52]....
        /*012c*/ 	.word	0xffffffff


	//   ....[53]....
        /*0130*/ 	.word	0xffffffff


	//   ....[54]....
        /*0134*/ 	.word	0xffffffff


	//   ....[55]....
        /*0138*/ 	.word	0xffffffff


	//   ....[56]....
        /*013c*/ 	.word	0xffffffff


	//   ....[57]....
        /*0140*/ 	.word	0xffffffff


	//   ....[58]....
        /*0144*/ 	.word	0xffffffff


	//   ....[59]....
        /*0148*/ 	.word	0xffffffff


	//----- nvinfo : EIATTR_COOP_GROUP_INSTR_OFFSETS
	.align		4
.L_200:
        /*014c*/ 	.byte	0x04, 0x28
        /*014e*/ 	.short	(.L_202 - .L_201)


	//   ....[0]....
.L_201:
        /*0150*/ 	.word	0x00000cb0


	//   ....[1]....
        /*0154*/ 	.word	0x00000ce0


	//   ....[2]....
        /*0158*/ 	.word	0x00000d00


	//   ....[3]....
        /*015c*/ 	.word	0x00000d10


	//   ....[4]....
        /*0160*/ 	.word	0x00000ea0


	//   ....[5]....
        /*0164*/ 	.word	0x00000ed0


	//   ....[6]....
        /*0168*/ 	.word	0x00000f00


	//   ....[7]....
        /*016c*/ 	.word	0x00000f20


	//   ....[8]....
        /*0170*/ 	.word	0x000010a0


	//   ....[9]....
        /*0174*/ 	.word	0x000010d0


	//   ....[10]....
        /*0178*/ 	.word	0x00001100


	//   ....[11]....
        /*017c*/ 	.word	0x00001120


	//   ....[12]....
        /*0180*/ 	.word	0x000012a0


	//   ....[13]....
        /*0184*/ 	.word	0x000012d0


	//   ....[14]....
        /*0188*/ 	.word	0x00001300


	//   ....[15]....
        /*018c*/ 	.word	0x00001320


	//   ....[16]....
        /*0190*/ 	.word	0x000014a0


	//   ....[17]....
        /*0194*/ 	.word	0x000014d0


	//   ....[18]....
        /*0198*/ 	.word	0x00001500


	//   ....[19]....
        /*019c*/ 	.word	0x00001520


	//   ....[20]....
        /*01a0*/ 	.word	0x00002280


	//   ....[21]....
        /*01a4*/ 	.word	0x00002290


	//   ....[22]....
        /*01a8*/ 	.word	0x000022a0


	//   ....[23]....
        /*01ac*/ 	.word	0x000022c0


	//   ....[24]....
        /*01b0*/ 	.word	0x00002440


	//   ....[25]....
        /*01b4*/ 	.word	0x00002480


	//   ....[26]....
        /*01b8*/ 	.word	0x000024b0


	//   ....[27]....
        /*01bc*/ 	.word	0x000024d0


	//   ....[28]....
        /*01c0*/ 	.word	0x00002650


	//   ....[29]....
        /*01c4*/ 	.word	0x00002690


	//   ....[30]....
        /*01c8*/ 	.word	0x000026c0


	//   ....[31]....
        /*01cc*/ 	.word	0x000026e0


	//   ....[32]....
        /*01d0*/ 	.word	0x00002860


	//   ....[33]....
        /*01d4*/ 	.word	0x000028a0


	//   ....[34]....
        /*01d8*/ 	.word	0x000028d0


	//   ....[35]....
        /*01dc*/ 	.word	0x000028f0


	//   ....[36]....
        /*01e0*/ 	.word	0x00002a70


	//   ....[37]....
        /*01e4*/ 	.word	0x00002ab0


	//   ....[38]....
        /*01e8*/ 	.word	0x00002ae0


	//   ....[39]....
        /*01ec*/ 	.word	0x00002b00


	//   ....[40]....
        /*01f0*/ 	.word	0x00004f70


	//   ....[41]....
        /*01f4*/ 	.word	0x00004fa0


	//   ....[42]....
        /*01f8*/ 	.word	0x00004fc0


	//   ....[43]....
        /*01fc*/ 	.word	0x00004fd0


	//   ....[44]....
        /*0200*/ 	.word	0x00005160


	//   ....[45]....
        /*0204*/ 	.word	0x00005190


	//   ....[46]....
        /*0208*/ 	.word	0x000051c0


	//   ....[47]....
        /*020c*/ 	.word	0x000051e0


	//   ....[48]....
        /*0210*/ 	.word	0x00005360


	//   ....[49]....
        /*0214*/ 	.word	0x00005390


	//   ....[50]....
        /*0218*/ 	.word	0x000053c0


	//   ....[51]....
        /*021c*/ 	.word	0x000053e0


	//   ....[52]....
        /*0220*/ 	.word	0x00005560


	//   ....[53]....
        /*0224*/ 	.word	0x00005590


	//   ....[54]....
        /*0228*/ 	.word	0x000055c0


	//   ....[55]....
        /*022c*/ 	.word	0x000055e0


	//   ....[56]....
        /*0230*/ 	.word	0x00005760


	//   ....[57]....
        /*0234*/ 	.word	0x00005790


	//   ....[58]....
        /*0238*/ 	.word	0x000057c0


	//   ....[59]....
        /*023c*/ 	.word	0x000057e0


	//----- nvinfo : EIATTR_VRC_CTA_INIT_COUNT
	.align		4
.L_202:
        /*0240*/ 	.byte	0x02, 0x4a
	.zero		1
	.zero		1


	//----- nvinfo : EIATTR_EXIT_INSTR_OFFSETS
	.align		4
        /*0244*/ 	.byte	0x04, 0x1c
        /*0246*/ 	.short	(.L_204 - .L_203)


	//   ....[0]....
.L_203:
        /*0248*/ 	.word	0x00000040


	//   ....[1]....
        /*024c*/ 	.word	0x00006480


	//   ....[2]....
        /*0250*/ 	.word	0x000064c0


	//----- nvinfo : EIATTR_MAX_THREADS
	.align		4
.L_204:
        /*0254*/ 	.byte	0x04, 0x05
        /*0256*/ 	.short	(.L_206 - .L_205)
.L_205:
        /*0258*/ 	.word	0x00000100
        /*025c*/ 	.word	0x00000001
        /*0260*/ 	.word	0x00000001


	//----- nvinfo : EIATTR_CRS_STACK_SIZE
	.align		4
.L_206:
        /*0264*/ 	.byte	0x04, 0x1e
        /*0266*/ 	.short	(.L_208 - .L_207)
.L_207:
        /*0268*/ 	.word	0x00000000


	//----- nvinfo : EIATTR_CBANK_PARAM_SIZE
	.align		4
.L_208:
        /*026c*/ 	.byte	0x03, 0x19
        /*026e*/ 	.short	0x0021


	//----- nvinfo : EIATTR_PARAM_CBANK
	.align		4
        /*0270*/ 	.byte	0x04, 0x0a
        /*0272*/ 	.short	(.L_210 - .L_209)
	.align		4
.L_209:
        /*0274*/ 	.word	index@(.nv.constant0._ZN6thrust24THRUST_300001_SM_1000_NS8cuda_cub4core6detail13_kernel_agentINS1_8__reduce11ReduceAgentINS0_12zip_iteratorIN4cuda3std3__45tupleIJNS0_10device_ptrIdEENS0_17counting_iteratorIlNS0_11use_defaultESF_SF_EEEEEEEPNSB_IJdlEEESJ_lNS1_9__extrema9arg_max_fIdlNSA_4lessIdEEEEEEJSI_SK_lSP_EEEvDpT0_)
        /*0278*/ 	.short	0x0380
        /*027a*/ 	.short	0x0021


	//----- nvinfo : EIATTR_SW_WAR
	.align		4
.L_210:
        /*027c*/ 	.byte	0x04, 0x36
        /*027e*/ 	.short	(.L_212 - .L_211)
.L_211:
        /*0280*/ 	.word	0x00000008
.L_212:


//--------------------- .nv.info._ZN6thrust24THRUST_300001_SM_1000_NS8cuda_cub4core6detail13_kernel_agentINS1_8__reduce11ReduceAgentIPN4cuda3std3__45tupleIJdlEEESC_SB_iNS1_9__extrema9arg_max_fIdlNS9_4lessIdEEEEEEJSC_SC_iSH_EEEvDpT0_ --------------------------
	.section	.nv.info._ZN6thrust24THRUST_300001_SM_1000_NS8cuda_cub4core6detail13_kernel_agentINS1_8__reduce11ReduceAgentIPN4cuda3std3__45tupleIJdlEEESC_SB_iNS1_9__extrema9arg_max_fIdlNS9_4lessIdEEEEEEJSC_SC_iSH_EEEvDpT0_,"",@"SHT_CUDA_INFO"
	.sectionflags	@""
	.align	4


	//----- nvinfo : EIATTR_CUDA_API_VERSION
	.align		4
        /*0000*/ 	.byte	0x04, 0x37
        /*0002*/ 	.short	(.L_214 - .L_213)
.L_213:
        /*0004*/ 	.word	0x00000082


	//----- nvinfo : EIATTR_KPARAM_INFO
	.align		4
.L_214:
        /*0008*/ 	.byte	0x04, 0x17
        /*000a*/ 	.short	(.L_216 - .L_215)
.L_215:
        /*000c*/ 	.word	0x00000000
        /*0010*/ 	.short	0x0003
        /*0012*/ 	.short	0x0014
        /*0014*/ 	.byte	0x00, 0xf0, 0x05, 0x00


	//----- nvinfo : EIATTR_KPARAM_INFO
	.align		4
.L_216:
        /*0018*/ 	.byte	0x04, 0x17
        /*001a*/ 	.short	(.L_218 - .L_217)
.L_217:
        /*001c*/ 	.word	0x00000000
        /*0020*/ 	.short	0x0002
        /*0022*/ 	.short	0x0010
        /*0024*/ 	.byte	0x00, 0xf0, 0x11, 0x00


	//----- nvinfo : EIATTR_KPARAM_INFO
	.align		4
.L_218:
        /*0028*/ 	.byte	0x04, 0x17
        /*002a*/ 	.short	(.L_220 - .L_219)
.L_219:
        /*002c*/ 	.word	0x00000000
        /*0030*/ 	.short	0x0001
        /*0032*/ 	.short	0x0008
        /*0034*/ 	.byte	0x00, 0xf5, 0x21, 0x00


	//----- nvinfo : EIATTR_KPARAM_INFO
	.align		4
.L_220:
        /*0038*/ 	.byte	0x04, 0x17
        /*003a*/ 	.short	(.L_222 - .L_221)
.L_221:
        /*003c*/ 	.word	0x00000000
        /*0040*/ 	.short	0x0000
        /*0042*/ 	.short	0x0000
        /*0044*/ 	.byte	0x00, 0xf5, 0x21, 0x00


	//----- nvinfo : EIATTR_SPARSE_MMA_MASK
	.align		4
.L_222:
        /*0048*/ 	.byte	0x03, 0x50
        /*004a*/ 	.short	0x0000


	//----- nvinfo : EIATTR_MAXREG_COUNT
	.align		4
        /*004c*/ 	.byte	0x03, 0x1b
        /*004e*/ 	.short	0x00ff


	//----- nvinfo : EIATTR_NUM_BARRIERS
	.align		4
        /*0050*/ 	.byte	0x02, 0x4c
        /*0052*/ 	.byte	0x01
	.zero		1


	//----- nvinfo : EIATTR_MERCURY_ISA_VERSION
	.align		4
        /*0054*/ 	.byte	0x03, 0x5f
        /*0056*/ 	.short	0x0101


	//----- nvinfo : EIATTR_COOP_GROUP_MASK_REGIDS
	.align		4
        /*0058*/ 	.byte	0x04, 0x29
        /*005a*/ 	.short	(.L_224 - .L_223)


	//   ....[0]....
.L_223:
        /*005c*/ 	.word	0xffffffff


	//   ....[1]....
        /*0060*/ 	.word	0xffffffff


	//   ....[2]....
        /*0064*/ 	.word	0xffffffff


	//   ....[3]....
        /*0068*/ 	.word	0xffffffff


	//   ....[4]....
        /*006c*/ 	.word	0xffffffff


	//   ....[5]....
        /*0070*/ 	.word	0xffffffff


	//   ....[6]....
        /*0074*/ 	.word	0xffffffff


	//   ....[7]....
        /*0078*/ 	.word	0xffffffff


	//   ....[8]....
        /*007c*/ 	.word	0xffffffff


	//   ....[9]....
        /*0080*/ 	.word	0xffffffff


	//   ....[10]....
        /*0084*/ 	.word	0xffffffff


	//   ....[11]....
        /*0088*/ 	.word	0xffffffff


	//   ....[12]....
        /*008c*/ 	.word	0xffffffff


	//   ....[13]....
        /*0090*/ 	.word	0xffffffff


	//   ....[14]....
        /*0094*/ 	.word	0xffffffff


	//   ....[15]....
        /*0098*/ 	.word	0xffffffff


	//   ....[16]....
        /*009c*/ 	.word	0xffffffff


	//   ....[17]....
        /*00a0*/ 	.word	0xffffffff


	//   ....[18]....
        /*00a4*/ 	.word	0xffffffff


	//   ....[19]....
        /*00a8*/ 	.word	0xffffffff


	//   ....[20]....
        /*00ac*/ 	.word	0xffffffff


	//   ....[21]....
        /*00b0*/ 	.word	0xffffffff


	//   ....[22]....
        /*00b4*/ 	.word	0xffffffff


	//   ....[23]....
        /*00b8*/ 	.word	0xffffffff


	//   ....[24]....
        /*00bc*/ 	.word	0xffffffff


	//   ....[25]....
        /*00c0*/ 	.word	0xffffffff


	//   ....[26]....
        /*00c4*/ 	.word	0xffffffff


	//   ....[27]....
        /*00c8*/ 	.word	0xffffffff


	//   ....[28]....
        /*00cc*/ 	.word	0xffffffff


	//   ....[29]....
        /*00d0*/ 	.word	0xffffffff


	//   ....[30]....
        /*00d4*/ 	.word	0xffffffff


	//   ....[31]....
        /*00d8*/ 	.word	0xffffffff


	//   ....[32]....
        /*00dc*/ 	.word	0xffffffff


	//   ....[33]....
        /*00e0*/ 	.word	0xffffffff


	//   ....[34]....
        /*00e4*/ 	.word	0xffffffff


	//   ....[35]....
        /*00e8*/ 	.word	0xffffffff


	//   ....[36]....
        /*00ec*/ 	.word	0xffffffff


	//   ....[37]....
        /*00f0*/ 	.word	0xffffffff


	//   ....[38]....
        /*00f4*/ 	.word	0xffffffff


	//   ....[39]....
        /*00f8*/ 	.word	0xffffffff


	//   ....[40]....
        /*00fc*/ 	.word	0xffffffff


	//   ....[41]....
        /*0100*/ 	.word	0xffffffff


	//   ....[42]....
        /*0104*/ 	.word	0xffffffff


	//   ....[43]....
        /*0108*/ 	.word	0xffffffff


	//   ....[44]....
        /*010c*/ 	.word	0xffffffff


	//   ....[45]....
        /*0110*/ 	.word	0xffffffff


	//   ....[46]....
        /*0114*/ 	.word	0xffffffff


	//   ....[47]....
        /*0118*/ 	.word	0xffffffff


	//   ....[48]....
        /*011c*/ 	.word	0xffffffff


	//   ....[49]....
        /*0120*/ 	.word	0xffffffff


	//   ....[50]....
        /*0124*/ 	.word	0xffffffff


	//   ....[51]....
        /*0128*/ 	.word	0xffffffff


	//   ....[52]....
        /*012c*/ 	.word	0xffffffff


	//   ....[53]....
        /*0130*/ 	.word	0xffffffff


	//   ....[54]....
        /*0134*/ 	.word	0xffffffff


	//   ....[55]....
        /*0138*/ 	.word	0xffffffff


	//   ....[56]....
        /*013c*/ 	.word	0xffffffff


	//   ....[57]....
        /*0140*/ 	.word	0xffffffff


	//   ....[58]....
        /*0144*/ 	.word	0xffffffff


	//   ....[59]....
        /*0148*/ 	.word	0xffffffff


	//----- nvinfo : EIATTR_COOP_GROUP_INSTR_OFFSETS
	.align		4
.L_224:
        /*014c*/ 	.byte	0x04, 0x28
        /*014e*/ 	.short	(.L_226 - .L_225)


	//   ....[0]....
.L_225:
        /*0150*/ 	.word	0x00000b70


	//   ....[1]....
        /*0154*/ 	.word	0x00000ba0


	//   ....[2]....
        /*0158*/ 	.word	0x00000bc0


	//   ....[3]....
        /*015c*/ 	.word	0x00000bd0


	//   ....[4]....
        /*0160*/ 	.word	0x00000d60


	//   ....[5]....
        /*0164*/ 	.word	0x00000d90


	//   ....[6]....
        /*0168*/ 	.word	0x00000dc0


	//   ....[7]....
        /*016c*/ 	.word	0x00000de0


	//   ....[8]....
        /*0170*/ 	.word	0x00000f60


	//   ....[9]....
        /*0174*/ 	.word	0x00000f90


	//   ....[10]....
        /*0178*/ 	.word	0x00000fc0


	//   ....[11]....
        /*017c*/ 	.word	0x00000fe0


	//   ....[12]....
        /*0180*/ 	.word	0x00001160


	//   ....[13]....
        /*0184*/ 	.word	0x00001190


	//   ....[14]....
        /*0188*/ 	.word	0x000011c0


	//   ....[15]....
        /*018c*/ 	.word	0x000011e0


	//   ....[16]....
        /*0190*/ 	.word	0x00001360


	//   ....[17]....
        /*0194*/ 	.word	0x000013a0


	//   ....[18]....
        /*0198*/ 	.word	0x000013d0


	//   ....[19]....
        /*019c*/ 	.word	0x000013e0


	//   ....[20]....
        /*01a0*/ 	.word	0x00002140


	//   ....[21]....
        /*01a4*/ 	.word	0x00002150


	//   ....[22]....
        /*01a8*/ 	.word	0x00002160


	//   ....[23]....
        /*01ac*/ 	.word	0x00002180


	//   ....[24]....
        /*01b0*/ 	.word	0x00002300


	//   ....[25]....
        /*01b4*/ 	.word	0x00002340


	//   ....[26]....
        /*01b8*/ 	.word	0x00002370


	//   ....[27]....
        /*01bc*/ 	.word	0x00002390


	//   ....[28]....
        /*01c0*/ 	.word	0x00002510


	//   ....[29]....
        /*01c4*/ 	.word	0x00002550


	//   ....[30]....
        /*01c8*/ 	.word	0x00002580


	//   ....[31]....
        /*01cc*/ 	.word	0x000025a0


	//   ....[32]....
        /*01d0*/ 	.word	0x00002720


	//   ....[33]....
        /*01d4*/ 	.word	0x00002760


	//   ....[34]....
        /*01d8*/ 	.word	0x00002790


	//   ....[35]....
        /*01dc*/ 	.word	0x000027b0


	//   ....[36]....
        /*01e0*/ 	.word	0x00002930


	//   ....[37]....
        /*01e4*/ 	.word	0x00002970


	//   ....[38]....
        /*01e8*/ 	.word	0x000029b0


	//   ....[39]....
        /*01ec*/ 	.word	0x000029c0


	//   ....[40]....
        /*01f0*/ 	.word	0x00004d80


	//   ....[41]....
        /*01f4*/ 	.word	0x00004db0


	//   ....[42]....
        /*01f8*/ 	.word	0x00004dd0


	//   ....[43]....
        /*01fc*/ 	.word	0x00004de0


	//   ....[44]....
        /*0200*/ 	.word	0x00004f70


	//   ....[45]....
        /*0204*/ 	.word	0x00004fa0


	//   ....[46]....
        /*0208*/ 	.word	0x00004fd0


	//   ....[47]....
        /*020c*/ 	.word	0x00004ff0


	//   ....[48]....
        /*0210*/ 	.word	0x00005170


	//   ....[49]....
        /*0214*/ 	.word	0x000051a0


	//   ....[50]....
        /*0218*/ 	.word	0x000051d0


	//   ....[51]....
        /*021c*/ 	.word	0x000051f0


	//   ....[52]....
        /*0220*/ 	.word	0x00005370


	//   ....[53]....
        /*0224*/ 	.word	0x000053a0


	//   ....[54]....
        /*0228*/ 	.word	0x000053d0


	//   ....[55]....
        /*022c*/ 	.word	0x000053f0


	//   ....[56]....
        /*0230*/ 	.word	0x00005570


	//   ....[57]....
        /*0234*/ 	.word	0x000055a0


	//   ....[58]....
        /*0238*/ 	.word	0x000055d0


	//   ....[59]....
        /*023c*/ 	.word	0x000055f0


	//----- nvinfo : EIATTR_VRC_CTA_INIT_COUNT
	.align		4
.L_226:
        /*0240*/ 	.byte	0x02, 0x4a
	.zero		1
	.zero		1


	//----- nvinfo : EIATTR_EXIT_INSTR_OFFSETS
	.align		4
        /*0244*/ 	.byte	0x04, 0x1c
        /*0246*/ 	.short	(.L_228 - .L_227)


	//   ....[0]....
.L_227:
        /*0248*/ 	.word	0x00000030


	//   ....[1]....
        /*024c*/ 	.word	0x00006290


	//   ....[2]....
        /*0250*/ 	.word	0x000062d0


	//----- nvinfo : EIATTR_MAX_THREADS
	.align		4
.L_228:
        /*0254*/ 	.byte	0x04, 0x05
        /*0256*/ 	.short	(.L_230 - .L_229)
.L_229:
        /*0258*/ 	.word	0x00000100
        /*025c*/ 	.word	0x00000001
        /*0260*/ 	.word	0x00000001


	//----- nvinfo : EIATTR_CRS_STACK_SIZE
	.align		4
.L_230:
        /*0264*/ 	.byte	0x04, 0x1e
        /*0266*/ 	.short	(.L_232 - .L_231)
.L_231:
        /*0268*/ 	.word	0x00000000


	//----- nvinfo : EIATTR_CBANK_PARAM_SIZE
	.align		4
.L_232:
        /*026c*/ 	.byte	0x03, 0x19
        /*026e*/ 	.short	0x0015


	//----- nvinfo : EIATTR_PARAM_CBANK
	.align		4
        /*0270*/ 	.byte	0x04, 0x0a
        /*0272*/ 	.short	(.L_234 - .L_233)
	.align		4
.L_233:
        /*0274*/ 	.word	index@(.nv.constant0._ZN6thrust24THRUST_300001_SM_1000_NS8cuda_cub4core6detail13_kernel_agentINS1_8__reduce11ReduceAgentIPN4cuda3std3__45tupleIJdlEEESC_SB_iNS1_9__extrema9arg_max_fIdlNS9_4lessIdEEEEEEJSC_SC_iSH_EEEvDpT0_)
        /*0278*/ 	.short	0x0380
        /*027a*/ 	.short	0x0015


	//----- nvinfo : EIATTR_SW_WAR
	.align		4
.L_234:
        /*027c*/ 	.byte	0x04, 0x36
        /*027e*/ 	.short	(.L_236 - .L_235)
.L_235:
        /*0280*/ 	.word	0x00000008
.L_236:


//--------------------- .nv.info._ZN6thrust24THRUST_300001_SM_1000_NS8cuda_cub4core6detail13_kernel_agentINS1_8__reduce10DrainAgentIiEEJN3cub18CUB_300001_SM_10009GridQueueIjEEiEEEvDpT0_ --------------------------
	.section	.nv.info._ZN6thrust24THRUST_300001_SM_1000_NS8cuda_cub4core6detail13_kernel_agentINS1_8__reduce10DrainAgentIiEEJN3cub18CUB_300001_SM_10009GridQueueIjEEiEEEvDpT0_,"",@"SHT_CUDA_INFO"
	.sectionflags	@""
	.align	4


	//----- nvinfo : EIATTR_CUDA_API_VERSION
	.align		4
        /*0000*/ 	.byte	0x04, 0x37
        /*0002*/ 	.short	(.L_238 - .L_237)
.L_237:
        /*0004*/ 	.word	0x00000082


	//----- nvinfo : EIATTR_KPARAM_INFO
	.align		4
.L_238:
        /*0008*/ 	.byte	0x04, 0x17
        /*000a*/ 	.short	(.L_240 - .L_239)
.L_239:
        /*000c*/ 	.word	0x00000000
        /*0010*/ 	.short	0x0001
        /*0012*/ 	.short	0x0008
        /*0014*/ 	.byte	0x00, 0xf0, 0x11, 0x00


	//----- nvinfo : EIATTR_KPARAM_INFO
	.align		4
.L_240:
        /*0018*/ 	.byte	0x04, 0x17
        /*001a*/ 	.short	(.L_242 - .L_241)
.L_241:
        /*001c*/ 	.word	0x00000000
        /*0020*/ 	.short	0x0000
        /*0022*/ 	.short	0x0000
        /*0024*/ 	.byte	0x00, 0xf0, 0x21, 0x00


	//----- nvinfo : EIATTR_SPARSE_MMA_MASK
	.align		4
.L_242:
        /*0028*/ 	.byte	0x03, 0x50
        /*002a*/ 	.short	0x0000


	//----- nvinfo : EIATTR_MAXREG_COUNT
	.align		4
        /*002c*/ 	.byte	0x03, 0x1b
        /*002e*/ 	.short	0x00ff


	//----- nvinfo : EIATTR_MERCURY_ISA_VERSION
	.align		4
        /*0030*/ 	.byte	0x03, 0x5f
        /*0032*/ 	.short	0x0101


	//----- nvinfo : EIATTR_VRC_CTA_INIT_COUNT
	.align		4
        /*0034*/ 	.byte	0x02, 0x4a
	.zero		1
	.zero		1


	//----- nvinfo : EIATTR_EXIT_INSTR_OFFSETS
	.align		4
        /*0038*/ 	.byte	0x04, 0x1c
        /*003a*/ 	.short	(.L_244 - .L_243)


	//   ....[0]....
.L_243:
        /*003c*/ 	.word	0x00000060


	//----- nvinfo : EIATTR_MAX_THREADS
	.align		4
.L_244:
        /*0040*/ 	.byte	0x04, 0x05
        /*0042*/ 	.short	(.L_246 - .L_245)
.L_245:
        /*0044*/ 	.word	0x00000001
        /*0048*/ 	.word	0x00000001
        /*004c*/ 	.word	0x00000001


	//----- nvinfo : EIATTR_CBANK_PARAM_SIZE
	.align		4
.L_246:
        /*0050*/ 	.byte	0x03, 0x19
        /*0052*/ 	.short	0x000c


	//----- nvinfo : EIATTR_PARAM_CBANK
	.align		4
        /*0054*/ 	.byte	0x04, 0x0a
        /*0056*/ 	.short	(.L_248 - .L_247)
	.align		4
.L_247:
        /*0058*/ 	.word	index@(.nv.constant0._ZN6thrust24THRUST_300001_SM_1000_NS8cuda_cub4core6detail13_kernel_agentINS1_8__reduce10DrainAgentIiEEJN3cub18CUB_300001_SM_10009GridQueueIjEEiEEEvDpT0_)
        /*005c*/ 	.short	0x0380
        /*005e*/ 	.short	0x000c


	//----- nvinfo : EIATTR_SW_WAR
	.align		4
.L_248:
        /*0060*/ 	.byte	0x04, 0x36
        /*0062*/ 	.short	(.L_250 - .L_249)
.L_249:
        /*0064*/ 	.word	0x00000008
.L_250:


//--------------------- .nv.info._ZN6thrust24THRUST_300001_SM_1000_NS8cuda_cub4core6detail13_kernel_agentINS1_8__reduce11ReduceAgentINS0_12zip_iteratorIN4cuda3std3__45tupleIJNS0_10device_ptrIdEENS0_17counting_iteratorIlNS0_11use_defaultESF_SF_EEEEEEEPNSB_IJdlEEESJ_iNS1_9__extrema9arg_max_fIdlNSA_4lessIdEEEEEEJSI_SK_iN3cub18CUB_300001_SM_100013GridEvenShareIiEENSS_9GridQueueIjEESP_EEEvDpT0_ --------------------------
	.section	.nv.info._ZN6thrust24THRUST_300001_SM_1000_NS8cuda_cub4core6detail13_kernel_agentINS1_8__reduce11ReduceAgentINS0_12zip_iteratorIN4cuda3std3__45tupleIJNS0_10device_ptrIdEENS0_17counting_iteratorIlNS0_11use_defaultESF_SF_EEEEEEEPNSB_IJdlEEESJ_iNS1_9__extrema9arg_max_fIdlNSA_4lessIdEEEEEEJSI_SK_iN3cub18CUB_300001_SM_100013GridEvenShareIiEENSS_9GridQueueIjEESP_EEEvDpT0_,"",@"SHT_CUDA_INFO"
	.sectionflags	@""
	.align	4


	//----- nvinfo : EIATTR_CUDA_API_VERSION
	.align		4
        /*0000*/ 	.byte	0x04, 0x37
        /*0002*/ 	.short	(.L_252 - .L_251)
.L_251:
        /*0004*/ 	.word	0x00000082


	//----- nvinfo : EIATTR_KPARAM_INFO
	.align		4
.L_252:
        /*0008*/ 	.byte	0x04, 0x17
        /*000a*/ 	.short	(.L_254 - .L_253)
.L_253:
        /*000c*/ 	.word	0x00000000
        /*0010*/ 	.short	0x0005
        /*0012*/ 	.short	0x0050
        /*0014*/ 	.byte	0x00, 0xf0, 0x05, 0x00


	//----- nvinfo : EIATTR_KPARAM_INFO
	.align		4
.L_254:
        /*0018*/ 	.byte	0x04, 0x17
        /*001a*/ 	.short	(.L_256 - .L_255)
.L_255:
        /*001c*/ 	.word	0x00000000
        /*0020*/ 	.short	0x0004
        /*0022*/ 	.short	0x0048
        /*0024*/ 	.byte	0x00, 0xf0, 0x21, 0x00


	//----- nvinfo : EIATTR_KPARAM_INFO
	.align		4
.L_256:
        /*0028*/ 	.byte	0x04, 0x17
        /*002a*/ 	.short	(.L_258 - .L_257)
.L_257:
        /*002c*/ 	.word	0x00000000
        /*0030*/ 	.short	0x0003
        /*0032*/ 	.short	0x001c
        /*0034*/ 	.byte	0x00, 0xf0, 0xa1, 0x00


	//----- nvinfo : EIATTR_KPARAM_INFO
	.align		4
.L_258:
        /*0038*/ 	.byte	0x04, 0x17
        /*003a*/ 	.short	(.L_260 - .L_259)
.L_259:
        /*003c*/ 	.word	0x00000000
        /*0040*/ 	.short	0x0002
        /*0042*/ 	.short	0x0018
        /*0044*/ 	.byte	0x00, 0xf0, 0x11, 0x00


	//----- nvinfo : EIATTR_KPARAM_INFO
	.align		4
.L_260:
        /*0048*/ 	.byte	0x04, 0x17
        /*004a*/ 	.short	(.L_262 - .L_261)
.L_261:
        /*004c*/ 	.word	0x00000000
        /*0050*/ 	.short	0x0001
        /*0052*/ 	.short	0x0010
        /*0054*/ 	.byte	0x00, 0xf5, 0x21, 0x00


	//----- nvinfo : EIATTR_KPARAM_INFO
	.align		4
.L_262:
        /*0058*/ 	.byte	0x04, 0x17
        /*005a*/ 	.short	(.L_264 - .L_263)
.L_263:
        /*005c*/ 	.word	0x00000000
        /*0060*/ 	.short	0x0000
        /*0062*/ 	.short	0x0000
        /*0064*/ 	.byte	0x00, 0xf0, 0x41, 0x00


	//----- nvinfo : EIATTR_SPARSE_MMA_MASK
	.align		4
.L_264:
        /*0068*/ 	.byte	0x03, 0x50
        /*006a*/ 	.short	0x0000


	//----- nvinfo : EIATTR_MAXREG_COUNT
	.align		4
        /*006c*/ 	.byte	0x03, 0x1b
        /*006e*/ 	.short	0x00ff


	//----- nvinfo : EIATTR_NUM_BARRIERS
	.align		4
        /*0070*/ 	.byte	0x02, 0x4c
        /*0072*/ 	.byte	0x01
	.zero		1


	//----- nvinfo : EIATTR_MERCURY_ISA_VERSION
	.align		4
        /*0074*/ 	.byte	0x03, 0x5f
        /*0076*/ 	.short	0x0101


	//----- nvinfo : EIATTR_COOP_GROUP_MASK_REGIDS
	.align		4
        /*0078*/ 	.byte	0x04, 0x29
        /*007a*/ 	.short	(.L_266 - .L_265)


	//   ....[0]....
.L_265:
        /*007c*/ 	.word	0xffffffff


	//   ....[1]....
        /*0080*/ 	.word	0xffffffff


	//   ....[2]....
        /*0084*/ 	.word	0xffffffff


	//   ....[3]....
        /*0088*/ 	.word	0xffffffff


	//   ....[4]....
        /*008c*/ 	.word	0xffffffff


	//   ....[5]....
        /*0090*/ 	.word	0xffffffff


	//   ....[6]....
        /*0094*/ 	.word	0xffffffff


	//   ....[7]....
        /*0098*/ 	.word	0xffffffff


	//   ....[8]....
        /*009c*/ 	.word	0xffffffff


	//   ....[9]....
        /*00a0*/ 	.word	0xffffffff


	//   ....[10]....
        /*00a4*/ 	.word	0xffffffff


	//   ....[11]....
        /*00a8*/ 	.word	0xffffffff


	//   ....[12]....
        /*00ac*/ 	.word	0xffffffff


	//   ....[13]....
        /*00b0*/ 	.word	0xffffffff


	//   ....[14]....
        /*00b4*/ 	.word	0xffffffff


	//   ....[15]....
        /*00b8*/ 	.word	0xffffffff


	//   ....[16]....
        /*00bc*/ 	.word	0xffffffff


	//   ....[17]....
        /*00c0*/ 	.word	0xffffffff


	//   ....[18]....
        /*00c4*/ 	.word	0xffffffff


	//   ....[19]....
        /*00c8*/ 	.word	0xffffffff


	//   ....[20]....
        /*00cc*/ 	.word	0xffffffff


	//   ....[21]....
        /*00d0*/ 	.word	0xffffffff


	//   ....[22]....
        /*00d4*/ 	.word	0xffffffff


	//   ....[23]....
        /*00d8*/ 	.word	0xffffffff


	//   ....[24]....
        /*00dc*/ 	.word	0xffffffff


	//   ....[25]....
        /*00e0*/ 	.word	0xffffffff


	//   ....[26]....
        /*00e4*/ 	.word	0xffffffff


	//   ....[27]....
        /*00e8*/ 	.word	0xffffffff


	//   ....[28]....
        /*00ec*/ 	.word	0xffffffff


	//   ....[29]....
        /*00f0*/ 	.word	0xffffffff


	//   ....[30]....
        /*00f4*/ 	.word	0xffffffff


	//   ....[31]....
        /*00f8*/ 	.word	0xffffffff


	//   ....[32]....
        /*00fc*/ 	.word	0xffffffff


	//   ....[33]....
        /*0100*/ 	.word	0xffffffff


	//   ....[34]....
        /*0104*/ 	.word	0xffffffff


	//   ....[35]....
        /*0108*/ 	.word	0xffffffff


	//   ....[36]....
        /*010c*/ 	.word	0xffffffff


	//   ....[37]....
        /*0110*/ 	.word	0xffffffff


	//   ....[38]....
        /*0114*/ 	.word	0xffffffff


	//   ....[39]....
        /*0118*/ 	.word	0xffffffff


	//   ....[40]....
        /*011c*/ 	.word	0xffffffff


	//   ....[41]....
        /*0120*/ 	.word	0xffffffff


	//   ....[42]....
        /*0124*/ 	.word	0xffffffff


	//   ....[43]....
        /*0128*/ 	.word	0xffffffff


	//   ....[44]....
        /*012c*/ 	.word	0xffffffff


	//   ....[45]....
        /*0130*/ 	.word	0xffffffff


	//   ....[46]....
        /*0134*/ 	.word	0xffffffff


	//   ....[47]....
        /*0138*/ 	.word	0xffffffff


	//   ....[48]....
        /*013c*/ 	.word	0xffffffff


	//   ....[49]....
        /*0140*/ 	.word	0xffffffff


	//   ....[50]....
        /*0144*/ 	.word	0xffffffff


	//   ....[51]....
        /*0148*/ 	.word	0xffffffff


	//   ....[52]....
        /*014c*/ 	.word	0xffffffff


	//   ....[53]....
        /*0150*/ 	.word	0xffffffff


	//   ....[54]....
        /*0154*/ 	.word	0xffffffff


	//   ....[55]....
        /*0158*/ 	.word	0xffffffff


	//   ....[56]....
        /*015c*/ 	.word	0xffffffff


	//   ....[57]....
        /*0160*/ 	.word	0xffffffff


	//   ....[58]....
        /*0164*/ 	.word	0xffffffff


	//   ....[59]....
        /*0168*/ 	.word	0xffffffff


	//----- nvinfo : EIATTR_COOP_GROUP_INSTR_OFFSETS
	.align		4
.L_266:
        /*016c*/ 	.byte	0x04, 0x28
        /*016e*/ 	.short	(.L_268 - .L_267)


	//   ....[0]....
.L_267:
        /*0170*/ 	.word	0x00000cc0


	//   ....[1]....
        /*0174*/ 	.word	0x00000cf0


	//   ....[2]....
        /*0178*/ 	.word	0x00000d10


	//   ....[3]....
        /*017c*/ 	.word	0x00000d20


	//   ....[4]....
        /*0180*/ 	.word	0x00000eb0


	//   ....[5]....
        /*0184*/ 	.word	0x00000ee0


	//   ....[6]....
        /*0188*/ 	.word	0x00000f10


	//   ....[7]....
        /*018c*/ 	.word	0x00000f30


	//   ....[8]....
        /*0190*/ 	.word	0x000010b0


	//   ....[9]....
        /*0194*/ 	.word	0x000010e0


	//   ....[10]....
        /*0198*/ 	.word	0x00001110


	//   ....[11]....
        /*019c*/ 	.word	0x00001130


	//   ....[12]....
        /*01a0*/ 	.word	0x000012b0


	//   ....[13]....
        /*01a4*/ 	.word	0x000012e0


	//   ....[14]....
        /*01a8*/ 	.word	0x00001310


	//   ....[15]....
        /*01ac*/ 	.word	0x00001330


	//   ....[16]....
        /*01b0*/ 	.word	0x000014b0


	//   ....[17]....
        /*01b4*/ 	.word	0x000014f0


	//   ....[18]....
        /*01b8*/ 	.word	0x00001520


	//   ....[19]....
        /*01bc*/ 	.word	0x00001530


	//   ....[20]....
        /*01c0*/ 	.word	0x000022a0


	//   ....[21]....
        /*01c4*/ 	.word	0x000022b0


	//   ....[22]....
        /*01c8*/ 	.word	0x000022c0


	//   ....[23]....
        /*01cc*/ 	.word	0x000022e0


	//   ....[24]....
        /*01d0*/ 	.word	0x00002460


	//   ....[25]....
        /*01d4*/ 	.word	0x000024a0


	//   ....[26]....
        /*01d8*/ 	.word	0x000024d0


	//   ....[27]....
        /*01dc*/ 	.word	0x000024f0


	//   ....[28]....
        /*01e0*/ 	.word	0x00002670


	//   ....[29]....
        /*01e4*/ 	.word	0x000026b0


	//   ....[30]....
        /*01e8*/ 	.word	0x000026e0


	//   ....[31]....
        /*01ec*/ 	.word	0x00002700


	//   ....[32]....
        /*01f0*/ 	.word	0x00002880


	//   ....[33]....
        /*01f4*/ 	.word	0x000028d0


	//   ....[34]....
        /*01f8*/ 	.word	0x00002900


	//   ....[35]....
        /*01fc*/ 	.word	0x00002910


	//   ....[36]....
        /*0200*/ 	.word	0x00002a90


	//   ....[37]....
        /*0204*/ 	.word	0x00002ad0


	//   ....[38]....
        /*0208*/ 	.word	0x00002b00


	//   ....[39]....
        /*020c*/ 	.word	0x00002b20


	//   ....[40]....
        /*0210*/ 	.word	0x00005200


	//   ....[41]....
        /*0214*/ 	.word	0x00005230


	//   ....[42]....
        /*0218*/ 	.word	0x00005250


	//   ....[43]....
        /*021c*/ 	.word	0x00005260


	//   ....[44]....
        /*0220*/ 	.word	0x000053f0


	//   ....[45]....
        /*0224*/ 	.word	0x00005420


	//   ....[46]....
        /*0228*/ 	.word	0x00005450


	//   ....[47]....
        /*022c*/ 	.word	0x00005470


	//   ....[48]....
        /*0230*/ 	.word	0x000055f0


	//   ....[49]....
        /*0234*/ 	.word	0x00005620


	//   ....[50]....
        /*0238*/ 	.word	0x00005650


	//   ....[51]....
        /*023c*/ 	.word	0x00005670


	//   ....[52]....
        /*0240*/ 	.word	0x000057f0


	//   ....[53]....
        /*0244*/ 	.word	0x00005820


	//   ....[54]....
        /*0248*/ 	.word	0x00005850


	//   ....[55]....
        /*024c*/ 	.word	0x00005870


	//   ....[56]....
        /*0250*/ 	.word	0x000059f0


	//   ....[57]....
        /*0254*/ 	.word	0x00005a20


	//   ....[58]....
        /*0258*/ 	.word	0x00005a50


	//   ....[59]....
        /*025c*/ 	.word	0x00005a70


	//----- nvinfo : EIATTR_VRC_CTA_INIT_COUNT
	.align		4
.L_268:
        /*0260*/ 	.byte	0x02, 0x4a
	.zero		1
	.zero		1


	//----- nvinfo : EIATTR_EXIT_INSTR_OFFSETS
	.align		4
        /*0264*/ 	.byte	0x04, 0x1c
        /*0266*/ 	.short	(.L_270 - .L_269)


	//   ....[0]....
.L_269:
        /*0268*/ 	.word	0x00006720


	//   ....[1]....
        /*026c*/ 	.word	0x00006780


	//----- nvinfo : EIATTR_MAX_THREADS
	.align		4
.L_270:
        /*0270*/ 	.byte	0x04, 0x05
        /*0272*/ 	.short	(.L_272 - .L_271)
.L_271:
        /*0274*/ 	.word	0x00000100
        /*0278*/ 	.word	0x00000001
        /*027c*/ 	.word	0x00000001


	//----- nvinfo : EIATTR_CRS_STACK_SIZE
	.align		4
.L_272:
        /*0280*/ 	.byte	0x04, 0x1e
        /*0282*/ 	.short	(.L_274 - .L_273)
.L_273:
        /*0284*/ 	.word	0x00000000


	//----- nvinfo : EIATTR_CBANK_PARAM_SIZE
	.align		4
.L_274:
        /*0288*/ 	.byte	0x03, 0x19
        /*028a*/ 	.short	0x0051


	//----- nvinfo : EIATTR_PARAM_CBANK
	.align		4
        /*028c*/ 	.byte	0x04, 0x0a
        /*028e*/ 	.short	(.L_276 - .L_275)
	.align		4
.L_275:
        /*0290*/ 	.word	index@(.nv.constant0._ZN6thrust24THRUST_300001_SM_1000_NS8cuda_cub4core6detail13_kernel_agentINS1_8__reduce11ReduceAgentINS0_12zip_iteratorIN4cuda3std3__45tupleIJNS0_10device_ptrIdEENS0_17counting_iteratorIlNS0_11use_defaultESF_SF_EEEEEEEPNSB_IJdlEEESJ_iNS1_9__extrema9arg_max_fIdlNSA_4lessIdEEEEEEJSI_SK_iN3cub18CUB_300001_SM_100013GridEvenShareIiEENSS_9GridQueueIjEESP_EEEvDpT0_)
        /*0294*/ 	.short	0x0380
        /*0296*/ 	.short	0x0051


	//----- nvinfo : EIATTR_SW_WAR
	.align		4
.L_276:
        /*0298*/ 	.byte	0x04, 0x36
        /*029a*/ 	.short	(.L_278 - .L_277)
.L_277:
        /*029c*/ 	.word	0x00000008
.L_278:


//--------------------- .nv.info._ZN6thrust24THRUST_300001_SM_1000_NS8cuda_cub4core6detail13_kernel_agentINS1_8__reduce11ReduceAgentINS0_12zip_iteratorIN4cuda3std3__45tupleIJNS0_10device_ptrIdEENS0_17counting_iteratorIlNS0_11use_defaultESF_SF_EEEEEEEPNSB_IJdlEEESJ_iNS1_9__extrema9arg_max_fIdlNSA_4lessIdEEEEEEJSI_SK_iSP_EEEvDpT0_ --------------------------
	.section	.nv.info._ZN6thrust24THRUST_300001_SM_1000_NS8cuda_cub4core6detail13_kernel_agentINS1_8__reduce11ReduceAgentINS0_12zip_iteratorIN4cuda3std3__45tupleIJNS0_10device_ptrIdEENS0_17counting_iteratorIlNS0_11use_defaultESF_SF_EEEEEEEPNSB_IJdlEEESJ_iNS1_9__extrema9arg_max_fIdlNSA_4lessIdEEEEEEJSI_SK_iSP_EEEvDpT0_,"",@"SHT_CUDA_INFO"
	.sectionflags	@""
	.align	4


	//----- nvinfo : EIATTR_CUDA_API_VERSION
	.align		4
        /*0000*/ 	.byte	0x04, 0x37
        /*0002*/ 	.short	(.L_280 - .L_279)
.L_279:
        /*0004*/ 	.word	0x00000082


	//----- nvinfo : EIATTR_KPARAM_INFO
	.align		4
.L_280:
        /*0008*/ 	.byte	0x04, 0x17
        /*000a*/ 	.short	(.L_282 - .L_281)
.L_281:
        /*000c*/ 	.word	0x00000000
        /*0010*/ 	.short	0x0003
        /*0012*/ 	.short	0x001c
        /*0014*/ 	.byte	0x00, 0xf0, 0x05, 0x00


	//----- nvinfo : EIATTR_KPARAM_INFO
	.align		4
.L_282:
        /*0018*/ 	.byte	0x04, 0x17
        /*001a*/ 	.short	(.L_284 - .L_283)
.L_283:
        /*001c*/ 	.word	0x00000000
        /*0020*/ 	.short	0x0002
        /*0022*/ 	.short	0x0018
        /*0024*/ 	.byte	0x00, 0xf0, 0x11, 0x00


	//----- nvinfo : EIATTR_KPARAM_INFO
	.align		4
.L_284:
        /*0028*/ 	.byte	0x04, 0x17
        /*002a*/ 	.short	(.L_286 - .L_285)
.L_285:
        /*002c*/ 	.word	0x00000000
        /*0030*/ 	.short	0x0001
        /*0032*/ 	.short	0x0010
        /*0034*/ 	.byte	0x00, 0xf5, 0x21, 0x00


	//----- nvinfo : EIATTR_KPARAM_INFO
	.align		4
.L_286:
        /*0038*/ 	.byte	0x04, 0x17
        /*003a*/ 	.short	(.L_288 - .L_287)
.L_287:
        /*003c*/ 	.word	0x00000000
        /*0040*/ 	.short	0x0000
        /*0042*/ 	.short	0x0000
        /*0044*/ 	.byte	0x00, 0xf0, 0x41, 0x00


	//----- nvinfo : EIATTR_SPARSE_MMA_MASK
	.align		4
.L_288:
        /*0048*/ 	.byte	0x03, 0x50
        /*004a*/ 	.short	0x0000


	//----- nvinfo : EIATTR_MAXREG_COUNT
	.align		4
        /*004c*/ 	.byte	0x03, 0x1b
        /*004e*/ 	.short	0x00ff


	//----- nvinfo : EIATTR_NUM_BARRIERS
	.align		4
        /*0050*/ 	.byte	0x02, 0x4c
        /*0052*/ 	.byte	0x01
	.zero		1


	//----- nvinfo : EIATTR_MERCURY_ISA_VERSION
	.align		4
        /*0054*/ 	.byte	0x03, 0x5f
        /*0056*/ 	.short	0x0101


	//----- nvinfo : EIATTR_COOP_GROUP_MASK_REGIDS
	.align		4
        /*0058*/ 	.byte	0x04, 0x29
        /*005a*/ 	.short	(.L_290 - .L_289)


	//   ....[0]....
.L_289:
        /*005c*/ 	.word	0xffffffff


	//   ....[1]....
        /*0060*/ 	.word	0xffffffff


	//   ....[2]....
        /*0064*/ 	.word	0xffffffff


	//   ....[3]....
        /*0068*/ 	.word	0xffffffff


	//   ....[4]....
        /*006c*/ 	.word	0xffffffff


	//   ....[5]....
        /*0070*/ 	.word	0xffffffff


	//   ....[6]....
        /*0074*/ 	.word	0xffffffff


	//   ....[7]....
        /*0078*/ 	.word	0xffffffff


	//   ....[8]....
        /*007c*/ 	.word	0xffffffff


	//   ....[9]....
        /*0080*/ 	.word	0xffffffff


	//   ....[10]....
        /*0084*/ 	.word	0xffffffff


	//   ....[11]....
        /*0088*/ 	.word	0xffffffff


	//   ....[12]....
        /*008c*/ 	.word	0xffffffff


	//   ....[13]....
        /*0090*/ 	.word	0xffffffff


	//   ....[14]....
        /*0094*/ 	.word	0xffffffff


	//   ....[15]....
        /*0098*/ 	.word	0xffffffff


	//   ....[16]....
        /*009c*/ 	.word	0xffffffff


	//   ....[17]....
        /*00a0*/ 	.word	0xffffffff


	//   ....[18]....
        /*00a4*/ 	.word	0xffffffff


	//   ....[19]....
        /*00a8*/ 	.word	0xffffffff


	//   ....[20]....
        /*00ac*/ 	.word	0xffffffff


	//   ....[21]....
        /*00b0*/ 	.word	0xffffffff


	//   ....[22]....
        /*00b4*/ 	.word	0xffffffff


	//   ....[23]....
        /*00b8*/ 	.word	0xffffffff


	//   ....[24]....
        /*00bc*/ 	.word	0xffffffff


	//   ....[25]....
        /*00c0*/ 	.word	0xffffffff


	//   ....[26]....
        /*00c4*/ 	.word	0xffffffff


	//   ....[27]....
        /*00c8*/ 	.word	0xffffffff


	//   ....[28]....
        /*00cc*/ 	.word	0xffffffff


	//   ....[29]....
        /*00d0*/ 	.word	0xffffffff


	//   ....[30]....
        /*00d4*/ 	.word	0xffffffff


	//   ....[31]....
        /*00d8*/ 	.word	0xffffffff


	//   ....[32]....
        /*00dc*/ 	.word	0xffffffff


	//   ....[33]....
        /*00e0*/ 	.word	0xffffffff


	//   ....[34]....
        /*00e4*/ 	.word	0xffffffff


	//   ....[35]....
        /*00e8*/ 	.word	0xffffffff


	//   ....[36]....
        /*00ec*/ 	.word	0xffffffff


	//   ....[37]....
        /*00f0*/ 	.word	0xffffffff


	//   ....[38]....
        /*00f4*/ 	.word	0xffffffff


	//   ....[39]....
        /*00f8*/ 	.word	0xffffffff


	//   ....[40]....
        /*00fc*/ 	.word	0xffffffff


	//   ....[41]....
        /*0100*/ 	.word	0xffffffff


	//   ....[42]....
        /*0104*/ 	.word	0xffffffff


	//   ....[43]....
        /*0108*/ 	.word	0xffffffff


	//   ....[44]....
        /*010c*/ 	.word	0xffffffff


	//   ....[45]....
        /*0110*/ 	.word	0xffffffff


	//   ....[46]....
        /*0114*/ 	.word	0xffffffff


	//   ....[47]....
        /*0118*/ 	.word	0xffffffff


	//   ....[48]....
        /*011c*/ 	.word	0xffffffff


	//   ....[49]....
        /*0120*/ 	.word	0xffffffff


	//   ....[50]....
        /*0124*/ 	.word	0xffffffff


	//   ....[51]....
        /*0128*/ 	.word	0xffffffff


	//   ....[52]....
        /*012c*/ 	.word	0xffffffff


	//   ....[53]....
        /*0130*/ 	.word	0xffffffff


	//   ....[54]....
        /*0134*/ 	.word	0xffffffff


	//   ....[55]....
        /*0138*/ 	.word	0xffffffff


	//   ....[56]....
        /*013c*/ 	.word	0xffffffff


	//   ....[57]....
        /*0140*/ 	.word	0xffffffff


	//   ....[58]....
        /*0144*/ 	.word	0xffffffff


	//   ....[59]....
        /*0148*/ 	.word	0xffffffff


	//----- nvinfo : EIATTR_COOP_GROUP_INSTR_OFFSETS
	.align		4
.L_290:
        /*014c*/ 	.byte	0x04, 0x28
        /*014e*/ 	.short	(.L_292 - .L_291)


	//   ....[0]....
.L_291:
        /*0150*/ 	.word	0x00000c90


	//   ....[1]....
        /*0154*/ 	.word	0x00000cc0


	//   ....[2]....
        /*0158*/ 	.word	0x00000ce0


	//   ....[3]....
        /*015c*/ 	.word	0x00000cf0


	//   ....[4]....
        /*0160*/ 	.word	0x00000e80


	//   ....[5]....
        /*0164*/ 	.word	0x00000eb0


	//   ....[6]....
        /*0168*/ 	.word	0x00000ee0


	//   ....[7]....
        /*016c*/ 	.word	0x00000f00


	//   ....[8]....
        /*0170*/ 	.word	0x00001080


	//   ....[9]....
        /*0174*/ 	.word	0x000010b0


	//   ....[10]....
        /*0178*/ 	.word	0x000010e0


	//   ....[11]....
        /*017c*/ 	.word	0x00001100


	//   ....[12]....
        /*0180*/ 	.word	0x00001280


	//   ....[13]....
        /*0184*/ 	.word	0x000012b0


	//   ....[14]....
        /*0188*/ 	.word	0x000012e0


	//   ....[15]....
        /*018c*/ 	.word	0x00001300


	//   ....[16]....
        /*0190*/ 	.word	0x00001480


	//   ....[17]....
        /*0194*/ 	.word	0x000014b0


	//   ....[18]....
        /*0198*/ 	.word	0x000014e0


	//   ....[19]....
        /*019c*/ 	.word	0x00001500


	//   ....[20]....
        /*01a0*/ 	.word	0x00002260


	//   ....[21]....
        /*01a4*/ 	.word	0x00002270


	//   ....[22]....
        /*01a8*/ 	.word	0x00002280


	//   ....[23]....
        /*01ac*/ 	.word	0x000022a0


	//   ....[24]....
        /*01b0*/ 	.word	0x00002420


	//   ....[25]....
        /*01b4*/ 	.word	0x00002460


	//   ....[26]....
        /*01b8*/ 	.word	0x00002490


	//   ....[27]....
        /*01bc*/ 	.word	0x000024b0


	//   ....[28]....
        /*01c0*/ 	.word	0x00002630


	//   ....[29]....
        /*01c4*/ 	.word	0x00002670


	//   ....[30]....
        /*01c8*/ 	.word	0x000026a0


	//   ....[31]....
        /*01cc*/ 	.word	0x000026c0


	//   ....[32]....
        /*01d0*/ 	.word	0x00002840


	//   ....[33]....
        /*01d4*/ 	.word	0x00002880


	//   ....[34]....
        /*01d8*/ 	.word	0x000028b0


	//   ....[35]....
        /*01dc*/ 	.word	0x000028d0


	//   ....[36]....
        /*01e0*/ 	.word	0x00002a50


	//   ....[37]....
        /*01e4*/ 	.word	0x00002a90


	//   ....[38]....
        /*01e8*/ 	.word	0x00002ac0


	//   ....[39]....
        /*01ec*/ 	.word	0x00002ae0


	//   ....[40]....
        /*01f0*/ 	.word	0x00004ff0


	//   ....[41]....
        /*01f4*/ 	.word	0x00005020


	//   ....[42]....
        /*01f8*/ 	.word	0x00005040


	//   ....[43]....
        /*01fc*/ 	.word	0x00005050


	//   ....[44]....
        /*0200*/ 	.word	0x000051e0


	//   ....[45]....
        /*0204*/ 	.word	0x00005210


	//   ....[46]....
        /*0208*/ 	.word	0x00005240


	//   ....[47]....
        /*020c*/ 	.word	0x00005260


	//   ....[48]....
        /*0210*/ 	.word	0x000053e0


	//   ....[49]....
        /*0214*/ 	.word	0x00005410


	//   ....[50]....
        /*0218*/ 	.word	0x00005440


	//   ....[51]....
        /*021c*/ 	.word	0x00005460


	//   ....[52]....
        /*0220*/ 	.word	0x000055e0


	//   ....[53]....
        /*0224*/ 	.word	0x00005610


	//   ....[54]....
        /*0228*/ 	.word	0x00005640


	//   ....[55]....
        /*022c*/ 	.word	0x00005660


	//   ....[56]....
        /*0230*/ 	.word	0x000057e0


	//   ....[57]....
        /*0234*/ 	.word	0x00005810


	//   ....[58]....
        /*0238*/ 	.word	0x00005840


	//   ....[59]....
        /*023c*/ 	.word	0x00005860


	//----- nvinfo : EIATTR_VRC_CTA_INIT_COUNT
	.align		4
.L_292:
        /*0240*/ 	.byte	0x02, 0x4a
	.zero		1
	.zero		1


	//----- nvinfo : EIATTR_EXIT_INSTR_OFFSETS
	.align		4
        /*0244*/ 	.byte	0x04, 0x1c
        /*0246*/ 	.short	(.L_294 - .L_293)


	//   ....[0]....
.L_293:
        /*0248*/ 	.word	0x00000030


	//   ....[1]....
        /*024c*/ 	.word	0x00006500


	//   ....[2]....
        /*0250*/ 	.word	0x00006540


	//----- nvinfo : EIATTR_MAX_THREADS
	.align		4
.L_294:
        /*0254*/ 	.byte	0x04, 0x05
        /*0256*/ 	.short	(.L_296 - .L_295)
.L_295:
        /*0258*/ 	.word	0x00000100
        /*025c*/ 	.word	0x00000001
        /*0260*/ 	.word	0x00000001


	//----- nvinfo : EIATTR_CRS_STACK_SIZE
	.align		4
.L_296:
        /*0264*/ 	.byte	0x04, 0x1e
        /*0266*/ 	.short	(.L_298 - .L_297)
.L_297:
        /*0268*/ 	.word	0x00000000


	//----- nvinfo : EIATTR_CBANK_PARAM_SIZE
	.align		4
.L_298:
        /*026c*/ 	.byte	0x03, 0x19
        /*026e*/ 	.short	0x001d


	//----- nvinfo : EIATTR_PARAM_CBANK
	.align		4
        /*0270*/ 	.byte	0x04, 0x0a
        /*0272*/ 	.short	(.L_300 - .L_299)
	.align		4
.L_299:
        /*0274*/ 	.word	index@(.nv.constant0._ZN6thrust24THRUST_300001_SM_1000_NS8cuda_cub4core6detail13_kernel_agentINS1_8__reduce11ReduceAgentINS0_12zip_iteratorIN4cuda3std3__45tupleIJNS0_10device_ptrIdEENS0_17counting_iteratorIlNS0_11use_defaultESF_SF_EEEEEEEPNSB_IJdlEEESJ_iNS1_9__extrema9arg_max_fIdlNSA_4lessIdEEEEEEJSI_SK_iSP_EEEvDpT0_)
        /*0278*/ 	.short	0x0380
        /*027a*/ 	.short	0x001d


	//----- nvinfo : EIATTR_SW_WAR
	.align		4
.L_300:
        /*027c*/ 	.byte	0x04, 0x36
        /*027e*/ 	.short	(.L_302 - .L_301)
.L_301:
        /*0280*/ 	.word	0x00000008
.L_302:


//--------------------- .nv.info._Z17sweep_z_directionPdS_ --------------------------
	.section	.nv.info._Z17sweep_z_directionPdS_,"",@"SHT_CUDA_INFO"
	.sectionflags	@""
	.align	4


	//----- nvinfo : EIATTR_CUDA_API_VERSION
	.align		4
        /*0000*/ 	.byte	0x04, 0x37
        /*0002*/ 	.short	(.L_304 - .L_303)
.L_303:
        /*0004*/ 	.word	0x00000082


	//----- nvinfo : EIATTR_KPARAM_INFO
	.align		4
.L_304:
        /*0008*/ 	.byte	0x04, 0x17
        /*000a*/ 	.short	(.L_306 - .L_305)
.L_305:
        /*000c*/ 	.word	0x00000000
        /*0010*/ 	.short	0x0001
        /*0012*/ 	.short	0x0008
        /*0014*/ 	.byte	0x00, 0xf5, 0x21, 0x00


	//----- nvinfo : EIATTR_KPARAM_INFO
	.align		4
.L_306:
        /*0018*/ 	.byte	0x04, 0x17
        /*001a*/ 	.short	(.L_308 - .L_307)
.L_307:
        /*001c*/ 	.word	0x00000000
        /*0020*/ 	.short	0x0000
        /*0022*/ 	.short	0x0000
        /*0024*/ 	.byte	0x00, 0xf5, 0x21, 0x00


	//----- nvinfo : EIATTR_SPARSE_MMA_MASK
	.align		4
.L_308:
        /*0028*/ 	.byte	0x03, 0x50
        /*002a*/ 	.short	0x0000


	//----- nvinfo : EIATTR_MAXREG_COUNT
	.align		4
        /*002c*/ 	.byte	0x03, 0x1b
        /*002e*/ 	.short	0x00ff


	//----- nvinfo : EIATTR_MERCURY_ISA_VERSION
	.align		4
        /*0030*/ 	.byte	0x03, 0x5f
        /*0032*/ 	.short	0x0101


	//----- nvinfo : EIATTR_VRC_CTA_INIT_COUNT
	.align		4
        /*0034*/ 	.byte	0x02, 0x4a
	.zero		1
	.zero		1


	//----- nvinfo : EIATTR_EXIT_INSTR_OFFSETS
	.align		4
        /*0038*/ 	.byte	0x04, 0x1c
        /*003a*/ 	.short	(.L_310 - .L_309)


	//   ....[0]....
.L_309:
        /*003c*/ 	.word	0x00000060


	//   ....[1]....
        /*0040*/ 	.word	0x00000140


	//   ....[2]....
        /*0044*/ 	.word	0x00001590


	//----- nvinfo : EIATTR_CBANK_PARAM_SIZE
	.align		4
.L_310:
        /*0048*/ 	.byte	0x03, 0x19
        /*004a*/ 	.short	0x0010


	//----- nvinfo : EIATTR_PARAM_CBANK
	.align		4
        /*004c*/ 	.byte	0x04, 0x0a
        /*004e*/ 	.short	(.L_312 - .L_311)
	.align		4
.L_311:
        /*0050*/ 	.word	index@(.nv.constant0._Z17sweep_z_directionPdS_)
        /*0054*/ 	.short	0x0380
        /*0056*/ 	.short	0x0010


	//----- nvinfo : EIATTR_SW_WAR
	.align		4
.L_312:
        /*0058*/ 	.byte	0x04, 0x36
        /*005a*/ 	.short	(.L_314 - .L_313)
.L_313:
        /*005c*/ 	.word	0x00000008
.L_314:


//--------------------- .nv.info._Z17sweep_y_directionPd --------------------------
	.section	.nv.info._Z17sweep_y_directionPd,"",@"SHT_CUDA_INFO"
	.sectionflags	@""
	.align	4


	//----- nvinfo : EIATTR_CUDA_API_VERSION
	.align		4
        /*0000*/ 	.byte	0x04, 0x37
        /*0002*/ 	.short	(.L_316 - .L_315)
.L_315:
        /*0004*/ 	.word	0x00000082


	//----- nvinfo : EIATTR_KPARAM_INFO
	.align		4
.L_316:
        /*0008*/ 	.byte	0x04, 0x17
        /*000a*/ 	.short	(.L_318 - .L_317)
.L_317:
        /*000c*/ 	.word	0x00000000
        /*0010*/ 	.short	0x0000
        /*0012*/ 	.short	0x0000
        /*0014*/ 	.byte	0x00, 0xf5, 0x21, 0x00


	//----- nvinfo : EIATTR_SPARSE_MMA_MASK
	.align		4
.L_318:
        /*0018*/ 	.byte	0x03, 0x50
        /*001a*/ 	.short	0x0000


	//----- nvinfo : EIATTR_MAXREG_COUNT
	.align		4
        /*001c*/ 	.byte	0x03, 0x1b
        /*001e*/ 	.short	0x00ff


	//----- nvinfo : EIATTR_MERCURY_ISA_VERSION
	.align		4
        /*0020*/ 	.byte	0x03, 0x5f
        /*0022*/ 	.short	0x0101


	//----- nvinfo : EIATTR_VRC_CTA_INIT_COUNT
	.align		4
        /*0024*/ 	.byte	0x02, 0x4a
	.zero		1
	.zero		1


	//----- nvinfo : EIATTR_EXIT_INSTR_OFFSETS
	.align		4
        /*0028*/ 	.byte	0x04, 0x1c
        /*002a*/ 	.short	(.L_320 - .L_319)


	//   ....[0]....
.L_319:
        /*002c*/ 	.word	0x00000060


	//   ....[1]....
        /*0030*/ 	.word	0x00000100


	//   ....[2]....
        /*0034*/ 	.word	0x00001140


	//----- nvinfo : EIATTR_CBANK_PARAM_SIZE
	.align		4
.L_320:
        /*0038*/ 	.byte	0x03, 0x19
        /*003a*/ 	.short	0x0008


	//----- nvinfo : EIATTR_PARAM_CBANK
	.align		4
        /*003c*/ 	.byte	0x04, 0x0a
        /*003e*/ 	.short	(.L_322 - .L_321)
	.align		4
.L_321:
        /*0040*/ 	.word	index@(.nv.constant0._Z17sweep_y_directionPd)
        /*0044*/ 	.short	0x0380
        /*0046*/ 	.short	0x0008


	//----- nvinfo : EIATTR_SW_WAR
	.align		4
.L_322:
        /*0048*/ 	.byte	0x04, 0x36
        /*004a*/ 	.short	(.L_324 - .L_323)
.L_323:
        /*004c*/ 	.word	0x00000008
.L_324:


//--------------------- .nv.info._Z17sweep_x_directionPd --------------------------
	.section	.nv.info._Z17sweep_x_directionPd,"",@"SHT_CUDA_INFO"
	.sectionflags	@""
	.align	4


	//----- nvinfo : EIATTR_CUDA_API_VERSION
	.align		4
        /*0000*/ 	.byte	0x04, 0x37
        /*0002*/ 	.short	(.L_326 - .L_325)
.L_325:
        /*0004*/ 	.word	0x00000082


	//----- nvinfo : EIATTR_KPARAM_INFO
	.align		4
.L_326:
        /*0008*/ 	.byte	0x04, 0x17
        /*000a*/ 	.short	(.L_328 - .L_327)
.L_327:
        /*000c*/ 	.word	0x00000000
        /*0010*/ 	.short	0x0000
        /*0012*/ 	.short	0x0000
        /*0014*/ 	.byte	0x00, 0xf5, 0x21, 0x00


	//----- nvinfo : EIATTR_SPARSE_MMA_MASK
	.align		4
.L_328:
        /*0018*/ 	.byte	0x03, 0x50
        /*001a*/ 	.short	0x0000


	//----- nvinfo : EIATTR_MAXREG_COUNT
	.align		4
        /*001c*/ 	.byte	0x03, 0x1b
        /*001e*/ 	.short	0x00ff


	//----- nvinfo : EIATTR_MERCURY_ISA_VERSION
	.align		4
        /*0020*/ 	.byte	0x03, 0x5f
        /*0022*/ 	.short	0x0101


	//----- nvinfo : EIATTR_VRC_CTA_INIT_COUNT
	.align		4
        /*0024*/ 	.byte	0x02, 0x4a
	.zero		1
	.zero		1


	//----- nvinfo : EIATTR_EXIT_INSTR_OFFSETS
	.align		4
        /*0028*/ 	.byte	0x04, 0x1c
        /*002a*/ 	.short	(.L_330 - .L_329)


	//   ....[0]....
.L_329:
        /*002c*/ 	.word	0x00000060


	//   ....[1]....
        /*0030*/ 	.word	0x00000100


	//   ....[2]....
        /*0034*/ 	.word	0x00001380


	//----- nvinfo : EIATTR_CBANK_PARAM_SIZE
	.align		4
.L_330:
        /*0038*/ 	.byte	0x03, 0x19
        /*003a*/ 	.short	0x0008


	//----- nvinfo : EIATTR_PARAM_CBANK
	.align		4
        /*003c*/ 	.byte	0x04, 0x0a
        /*003e*/ 	.short	(.L_332 - .L_331)
	.align		4
.L_331:
        /*0040*/ 	.word	index@(.nv.constant0._Z17sweep_x_directionPd)
        /*0044*/ 	.short	0x0380
        /*0046*/ 	.short	0x0008


	//----- nvinfo : EIATTR_SW_WAR
	.align		4
.L_332:
        /*0048*/ 	.byte	0x04, 0x36
        /*004a*/ 	.short	(.L_334 - .L_333)
.L_333:
        /*004c*/ 	.word	0x00000008
.L_334:


//--------------------- .nv.callgraph             --------------------------
	.section	.nv.callgraph,"",@"SHT_CUDA_CALLGRAPH"
	.align	4
	.sectionentsize	8
	.align		4
        /*0000*/ 	.word	0x00000000
	.align		4
        /*0004*/ 	.word	0xffffffff
	.align		4
        /*0008*/ 	.word	0x00000000
	.align		4
        /*000c*/ 	.word	0xfffffffe
	.align		4
        /*0010*/ 	.word	0x00000000
	.align		4
        /*0014*/ 	.word	0xfffffffd
	.align		4
        /*0018*/ 	.word	0x00000000
	.align		4
        /*001c*/ 	.word	0xfffffffc


//--------------------- .nv.constant4             --------------------------
	.section	.nv.constant4,"a",@progbits
	.align	8
	.align		8
.nv.constant4:
        /*0000*/ 	.dword	_ZN34_INTERNAL_8e9f1dac_4_k_cu_b1f7ca5d4cuda3std3__45__cpo5beginE
	.align		8
        /*0008*/ 	.dword	_ZN34_INTERNAL_8e9f1dac_4_k_cu_b1f7ca5d4cuda3std3__45__cpo3endE
	.align		8
        /*0010*/ 	.dword	_ZN34_INTERNAL_8e9f1dac_4_k_cu_b1f7ca5d4cuda3std3__45__cpo6cbeginE
	.align		8
        /*0018*/ 	.dword	_ZN34_INTERNAL_8e9f1dac_4_k_cu_b1f7ca5d4cuda3std3__45__cpo4cendE
	.align		8
        /*0020*/ 	.dword	_ZN34_INTERNAL_8e9f1dac_4_k_cu_b1f7ca5d4cuda3std3__45__cpo6rbeginE
	.align		8
        /*0028*/ 	.dword	_ZN34_INTERNAL_8e9f1dac_4_k_cu_b1f7ca5d4cuda3std3__45__cpo4rendE
	.align		8
        /*0030*/ 	.dword	_ZN34_INTERNAL_8e9f1dac_4_k_cu_b1f7ca5d4cuda3std3__45__cpo7crbeginE
	.align		8
        /*0038*/ 	.dword	_ZN34_INTERNAL_8e9f1dac_4_k_cu_b1f7ca5d4cuda3std3__45__cpo5crendE
	.align		8
        /*0040*/ 	.dword	_ZN34_INTERNAL_8e9f1dac_4_k_cu_b1f7ca5d4cuda3std3__436_GLOBAL__N__8e9f1dac_4_k_cu_b1f7ca5d6ignoreE
	.align		8
        /*0048*/ 	.dword	_ZN34_INTERNAL_8e9f1dac_4_k_cu_b1f7ca5d4cuda3std3__419piecewise_constructE
	.align		8
        /*0050*/ 	.dword	_ZN34_INTERNAL_8e9f1dac_4_k_cu_b1f7ca5d4cuda3std3__48in_placeE
	.align		8
        /*0058*/ 	.dword	_ZN34_INTERNAL_8e9f1dac_4_k_cu_b1f7ca5d4cuda3std3__420unreachable_sentinelE
	.align		8
        /*0060*/ 	.dword	_ZN34_INTERNAL_8e9f1dac_4_k_cu_b1f7ca5d4cuda3std3__47nulloptE
	.align		8
        /*0068*/ 	.dword	_ZN34_INTERNAL_8e9f1dac_4_k_cu_b1f7ca5d4cuda3std3__48unexpectE
	.align		8
        /*0070*/ 	.dword	_ZN34_INTERNAL_8e9f1dac_4_k_cu_b1f7ca5d4cuda3std6ranges3__45__cpo4swapE
	.align		8
        /*0078*/ 	.dword	_ZN34_INTERNAL_8e9f1dac_4_k_cu_b1f7ca5d4cuda3std6ranges3__45__cpo9iter_moveE
	.align		8
        /*0080*/ 	.dword	_ZN34_INTERNAL_8e9f1dac_4_k_cu_b1f7ca5d4cuda3std6ranges3__45__cpo5beginE
	.align		8
        /*0088*/ 	.dword	_ZN34_INTERNAL_8e9f1dac_4_k_cu_b1f7ca5d4cuda3std6ranges3__45__cpo3endE
	.align		8
        /*0090*/ 	.dword	_ZN34_INTERNAL_8e9f1dac_4_k_cu_b1f7ca5d4cuda3std6ranges3__45__cpo6cbeginE
	.align		8
        /*0098*/ 	.dword	_ZN34_INTERNAL_8e9f1dac_4_k_cu_b1f7ca5d4cuda3std6ranges3__45__cpo4cendE
	.align		8
        /*00a0*/ 	.dword	_ZN34_INTERNAL_8e9f1dac_4_k_cu_b1f7ca5d4cuda3std6ranges3__45__cpo7advanceE
	.align		8
        /*00a8*/ 	.dword	_ZN34_INTERNAL_8e9f1dac_4_k_cu_b1f7ca5d4cuda3std6ranges3__45__cpo9iter_swapE
	.align		8
        /*00b0*/ 	.dword	_ZN34_INTERNAL_8e9f1dac_4_k_cu_b1f7ca5d4cuda3std6ranges3__45__cpo4nextE
	.align		8
        /*00b8*/ 	.dword	_ZN34_INTERNAL_8e9f1dac_4_k_cu_b1f7ca5d4cuda3std6ranges3__45__cpo4prevE
	.align		8
        /*00c0*/ 	.dword	_ZN34_INTERNAL_8e9f1dac_4_k_cu_b1f7ca5d4cuda3std6ranges3__45__cpo4dataE
	.align		8
        /*00c8*/ 	.dword	_ZN34_INTERNAL_8e9f1dac_4_k_cu_b1f7ca5d4cuda3std6ranges3__45__cpo5cdataE
	.align		8
        /*00d0*/ 	.dword	_ZN34_INTERNAL_8e9f1dac_4_k_cu_b1f7ca5d4cuda3std6ranges3__45__cpo4sizeE
	.align		8
        /*00d8*/ 	.dword	_ZN34_INTERNAL_8e9f1dac_4_k_cu_b1f7ca5d4cuda3std6ranges3__45__cpo5ssizeE
	.align		8
        /*00e0*/ 	.dword	_ZN34_INTERNAL_8e9f1dac_4_k_cu_b1f7ca5d4cuda3std6ranges3__45__cpo8distanceE
	.align		8
        /*00e8*/ 	.dword	_ZN34_INTERNAL_8e9f1dac_4_k_cu_b1f7ca5d6thrust24THRUST_300001_SM_1000_NS8cuda_cub3parE
	.align		8
        /*00f0*/ 	.dword	_ZN34_INTERNAL_8e9f1dac_4_k_cu_b1f7ca5d6thrust24THRUST_300001_SM_1000_NS8cuda_cub10par_nosyncE
	.align		8
        /*00f8*/ 	.dword	_ZN34_INTERNAL_8e9f1dac_4_k_cu_b1f7ca5d6thrust24THRUST_300001_SM_1000_NS6system6detail10sequential3seqE
	.align		8
        /*0100*/ 	.dword	_ZN34_INTERNAL_8e9f1dac_4_k_cu_b1f7ca5d6thrust24THRUST_300001_SM_1000_NS6system3cpp3parE
	.align		8
        /*0108*/ 	.dword	_ZN34_INTERNAL_8e9f1dac_4_k_cu_b1f7ca5d6thrust24THRUST_300001_SM_1000_NS12placeholders2_1E
	.align		8
        /*0110*/ 	.dword	_ZN34_INTERNAL_8e9f1dac_4_k_cu_b1f7ca5d6thrust24THRUST_300001_SM_1000_NS12placeholders2_2E
	.align		8
        /*0118*/ 	.dword	_ZN34_INTERNAL_8e9f1dac_4_k_cu_b1f7ca5d6thrust24THRUST_300001_SM_1000_NS12placeholders2_3E
	.align		8
        /*0120*/ 	.dword	_ZN34_INTERNAL_8e9f1dac_4_k_cu_b1f7ca5d6thrust24THRUST_300001_SM_1000_NS12placeholders2_4E
	.align		8
        /*0128*/ 	.dword	_ZN34_INTERNAL_8e9f1dac_4_k_cu_b1f7ca5d6thrust24THRUST_300001_SM_1000_NS12placeholders2_5E
	.align		8
        /*0130*/ 	.dword	_ZN34_INTERNAL_8e9f1dac_4_k_cu_b1f7ca5d6thrust24THRUST_300001_SM_1000_NS12placeholders2_6E
	.align		8
        /*0138*/ 	.dword	_ZN34_INTERNAL_8e9f1dac_4_k_cu_b1f7ca5d6thrust24THRUST_300001_SM_1000_NS12placeholders2_7E
	.align		8
        /*0140*/ 	.dword	_ZN34_INTERNAL_8e9f1dac_4_k_cu_b1f7ca5d6thrust24THRUST_300001_SM_1000_NS12placeholders2_8E
	.align		8
        /*0148*/ 	.dword	_ZN34_INTERNAL_8e9f1dac_4_k_cu_b1f7ca5d6thrust24THRUST_300001_SM_1000_NS12placeholders2_9E
	.align		8
        /*0150*/ 	.dword	_ZN34_INTERNAL_8e9f1dac_4_k_cu_b1f7ca5d6thrust24THRUST_300001_SM_1000_NS12placeholders3_10E
	.align		8
        /*0158*/ 	.dword	_ZN34_INTERNAL_8e9f1dac_4_k_cu_b1f7ca5d6thrust24THRUST_300001_SM_1000_NS3seqE
	.align		8
        /*0160*/ 	.dword	_ZN34_INTERNAL_8e9f1dac_4_k_cu_b1f7ca5d6thrust24THRUST_300001_SM_1000_NS6deviceE


//--------------------- .text._ZN3cub18CUB_300001_SM_10006detail11EmptyKernelIvEEvv --------------------------
	.section	.text._ZN3cub18CUB_300001_SM_10006detail11EmptyKernelIvEEvv,"ax",@progbits
	.align	128
        .global         _ZN3cub18CUB_300001_SM_10006detail11EmptyKernelIvEEvv
        .type           _ZN3cub18CUB_300001_SM_10006detail11EmptyKernelIvEEvv,@function
        .size           _ZN3cub18CUB_300001_SM_10006detail11EmptyKernelIvEEvv,(.L_x_708 - _ZN3cub18CUB_300001_SM_10006detail11EmptyKernelIvEEvv)
        .other          _ZN3cub18CUB_300001_SM_10006detail11EmptyKernelIvEEvv,@"STO_CUDA_ENTRY STV_DEFAULT"
_ZN3cub18CUB_300001_SM_10006detail11EmptyKernelIvEEvv:
.text._ZN3cub18CUB_300001_SM_10006detail11EmptyKernelIvEEvv:
[----:B------:R-:W-:Y:S01]  /*0000*/  LDC R1, c[0x0][0x37c] ;  /* 0x0000df00ff017b82 */ /* 0x000fe20000000800 */
[----:B------:R-:W-:Y:S05]  /*0010*/  EXIT ;  /* 0x000000000000794d */ /* 0x000fea0003800000 */
.L_x_0:
[----:B------:R-:W-:-:S00]  /*0020*/  BRA `(.L_x_0) ;  /* 0xfffffffc00fc7947 */ /* 0x000fc0000383ffff */
[----:B------:R-:W-:-:S00]  /*0030*/  NOP ;  /* 0x0000000000007918 */ /* 0x000fc00000000000 */
        /* <DEDUP_REMOVED lines=12> */
.L_x_708:


//--------------------- .text._ZN6thrust24THRUST_300001_SM_1000_NS8cuda_cub4core6detail13_kernel_agentINS1_8__reduce11ReduceAgentIPN4cuda3std3__45tupleIJdlEEESC_SB_lNS1_9__extrema9arg_max_fIdlNS9_4lessIdEEEEEEJSC_SC_iSH_EEEvDpT0_ --------------------------
	.section	.text._ZN6thrust24THRUST_300001_SM_1000_NS8cuda_cub4core6detail13_kernel_agentINS1_8__reduce11ReduceAgentIPN4cuda3std3__45tupleIJdlEEESC_SB_lNS1_9__extrema9arg_max_fIdlNS9_4lessIdEEEEEEJSC_SC_iSH_EEEvDpT0_,"ax",@progbits
	.align	128
        .global         _ZN6thrust24THRUST_300001_SM_1000_NS8cuda_cub4core6detail13_kernel_agentINS1_8__reduce11ReduceAgentIPN4cuda3std3__45tupleIJdlEEESC_SB_lNS1_9__extrema9arg_max_fIdlNS9_4lessIdEEEEEEJSC_SC_iSH_EEEvDpT0_
        .type           _ZN6thrust24THRUST_300001_SM_1000_NS8cuda_cub4core6detail13_kernel_agentINS1_8__reduce11ReduceAgentIPN4cuda3std3__45tupleIJdlEEESC_SB_lNS1_9__extrema9arg_max_fIdlNS9_4lessIdEEEEEEJSC_SC_iSH_EEEvDpT0_,@function
        .size           _ZN6thrust24THRUST_300001_SM_1000_NS8cuda_cub4core6detail13_kernel_agentINS1_8__reduce11ReduceAgentIPN4cuda3std3__45tupleIJdlEEESC_SB_lNS1_9__extrema9arg_max_fIdlNS9_4lessIdEEEEEEJSC_SC_iSH_EEEvDpT0_,(.L_x_709 - _ZN6thrust24THRUST_300001_SM_1000_NS8cuda_cub4core6detail13_kernel_agentINS1_8__reduce11ReduceAgentIPN4cuda3std3__45tupleIJdlEEESC_SB_lNS1_9__extrema9arg_max_fIdlNS9_4lessIdEEEEEEJSC_SC_iSH_EEEvDpT0_)
        .other          _ZN6thrust24THRUST_300001_SM_1000_NS8cuda_cub4core6detail13_kernel_agentINS1_8__reduce11ReduceAgentIPN4cuda3std3__45tupleIJdlEEESC_SB_lNS1_9__extrema9arg_max_fIdlNS9_4lessIdEEEEEEJSC_SC_iSH_EEEvDpT0_,@"STO_CUDA_ENTRY STV_DEFAULT"
_ZN6thrust24THRUST_300001_SM_1000_NS8cuda_cub4core6detail13_kernel_agentINS1_8__reduce11ReduceAgentIPN4cuda3std3__45tupleIJdlEEESC_SB_lNS1_9__extrema9arg_max_fIdlNS9_4lessIdEEEEEEJSC_SC_iSH_EEEvDpT0_:
.text._ZN6thrust24THRUST_300001_SM_1000_NS8cuda_cub4core6detail13_kernel_agentINS1_8__reduce11ReduceAgentIPN4cuda3std3__45tupleIJdlEEESC_SB_lNS1_9__extrema9arg_max_fIdlNS9_4lessIdEEEEEEJSC_SC_iSH_EEEvDpT0_:
[----:B------:R-:W-:Y:S01]  /*0000*/  LDC R1, c[0x0][0x37c] ;  /* 0x0000df00ff017b82 */ /* 0x000fe20000000800 */
[----:B------:R-:W0:Y:S02]  /*0010*/  LDCU UR8, c[0x0][0x390] ;  /* 0x00007200ff0877ac */ /* 0x000e240008000800 */
[----:B0-----:R-:W-:-:S13]  /*0020*/  ISETP.NE.AND P0, PT, RZ, UR8, PT ;  /* 0x00000008ff007c0c */ /* 0x001fda000bf05270 */
[----:B------:R-:W-:Y:S05]  /*0030*/  @!P0 EXIT ;  /* 0x000000000000894d */ /* 0x000fea0003800000 */
[----:B------:R-:W-:Y:S01]  /*0040*/  UISETP.GT.AND UP0, UPT, UR8, 0x4ff, UPT ;  /* 0x000004ff0800788c */ /* 0x000fe2000bf04270 */
[----:B------:R-:W-:Y:S01]  /*0050*/  BSSY.RECONVERGENT B0, `(.L_x_1) ;  /* 0x00006c3000007945 */ /* 0x000fe20003800200 */
[----:B------:R-:W0:Y:S07]  /*0060*/  LDCU.64 UR10, c[0x0][0x358] ;  /* 0x00006b00ff0a77ac */ /* 0x000e2e0008000a00 */
[----:B------:R-:W-:Y:S05]  /*0070*/  BRA.U UP0, `(.L_x_2) ;  /* 0x0000003900807547 */ /* 0x000fea000b800000 */
[----:B------:R-:W1:Y:S01]  /*0080*/  S2R R0, SR_TID.X ;  /* 0x0000000000007919 */ /* 0x000e620000002100 */
[----:B------:R-:W2:Y:S01]  /*0090*/  LDCU UR4, c[0x0][0x390] ;  /* 0x00007200ff0477ac */ /* 0x000ea20008000800 */
[----:B------:R-:W-:Y:S01]  /*00a0*/  BSSY.RECONVERGENT B1, `(.L_x_3) ;  /* 0x000000b000017945 */ /* 0x000fe20003800200 */
[----:B------:R-:W-:Y:S02]  /*00b0*/  CS2R R14, SRZ ;  /* 0x00000000000e7805 */ /* 0x000fe4000001ff00 */
[----:B------:R-:W-:Y:S02]  /*00c0*/  CS2R R12, SRZ ;  /* 0x00000000000c7805 */ /* 0x000fe4000001ff00 */
[----:B-1----:R-:W-:Y:S01]  /*00d0*/  ISETP.GE.AND P0, PT, R0, UR8, PT ;  /* 0x0000000800007c0c */ /* 0x002fe2000bf06270 */
[----:B------:R-:W-:-:S12]  /*00e0*/  IMAD.MOV.U32 R19, RZ, RZ, R0 ;  /* 0x000000ffff137224 */ /* 0x000fd800078e0000 */
[----:B--2---:R-:W-:Y:S05]  /*00f0*/  @P0 BRA `(.L_x_4) ;  /* 0x0000000000140947 */ /* 0x004fea0003800000 */
[----:B------:R-:W1:Y:S02]  /*0100*/  LDC.64 R2, c[0x0][0x380] ;  /* 0x0000e000ff027b82 */ /* 0x000e640000000a00 */
[----:B-1----:R-:W-:-:S05]  /*0110*/  IMAD.WIDE.U32 R2, R0, 0x10, R2 ;  /* 0x0000001000027825 */ /* 0x002fca00078e0002 */
[----:B0-----:R1:W5:Y:S04]  /*0120*/  LDG.E.64.CONSTANT R14, desc[UR10][R2.64] ;  /* 0x0000000a020e7981 */ /* 0x001368000c1e9b00 */
[----:B------:R1:W5:Y:S01]  /*0130*/  LDG.E.64.CONSTANT R12, desc[UR10][R2.64+0x8] ;  /* 0x0000080a020c7981 */ /* 0x000362000c1e9b00 */
[----:B------:R-:W-:-:S07]  /*0140*/  VIADD R19, R0, 0x100 ;  /* 0x0000010000137836 */ /* 0x000fce0000000000 */
.L_x_4:
[----:B0-----:R-:W-:Y:S05]  /*0150*/  BSYNC.RECONVERGENT B1 ;  /* 0x0000000000017941 */ /* 0x001fea0003800200 */
.L_x_3:
[----:B------:R-:W-:Y:S01]  /*0160*/  ISETP.GE.AND P0, PT, R19, UR8, PT ;  /* 0x0000000813007c0c */ /* 0x000fe2000bf06270 */
[----:B------:R-:W-:-:S12]  /*0170*/  BSSY.RECONVERGENT B1, `(.L_x_5) ;  /* 0x0000099000017945 */ /* 0x000fd80003800200 */
[----:B------:R-:W-:Y:S05]  /*0180*/  @P0 BRA `(.L_x_6) ;  /* 0x00000008005c0947 */ /* 0x000fea0003800000 */
[----:B------:R-:W-:Y:S01]  /*0190*/  LOP3.LUT R4, RZ, R19, RZ, 0x33, !PT ;  /* 0x00000013ff047212 */ /* 0x000fe200078e33ff */
[----:B------:R-:W-:Y:S04]  /*01a0*/  BSSY.RECONVERGENT B2, `(.L_x_7) ;  /* 0x000002e000027945 */ /* 0x000fe80003800200 */
[----:B------:R-:W-:-:S05]  /*01b0*/  VIADD R4, R4, UR8 ;  /* 0x0000000804047c36 */ /* 0x000fca0008000000 */
[----:B-1----:R-:W-:-:S04]  /*01c0*/  LOP3.LUT R2, R4, 0x300, RZ, 0xc0, !PT ;  /* 0x0000030004027812 */ /* 0x002fc800078ec0ff */
[----:B------:R-:W-:-:S13]  /*01d0*/  ISETP.NE.AND P0, PT, R2, 0x300, PT ;  /* 0x000003000200780c */ /* 0x000fda0003f05270 */
[----:B------:R-:W-:Y:S05]  /*01e0*/  @!P0 BRA `(.L_x_8) ;  /* 0x0000000000a48947 */ /* 0x000fea0003800000 */
[----:B------:R-:W0:Y:S01]  /*01f0*/  LDC.64 R2, c[0x0][0x380] ;  /* 0x0000e000ff027b82 */ /* 0x000e220000000a00 */
[----:B------:R-:W-:-:S04]  /*0200*/  LEA.HI R5, R4, 0x1, RZ, 0x18 ;  /* 0x0000000104057811 */ /* 0x000fc800078fc0ff */
[----:B------:R-:W-:-:S05]  /*0210*/  LOP3.LUT R5, R5, 0x3, RZ, 0xc0, !PT ;  /* 0x0000000305057812 */ /* 0x000fca00078ec0ff */
[----:B------:R-:W-:Y:S02]  /*0220*/  IMAD.MOV R5, RZ, RZ, -R5 ;  /* 0x000000ffff057224 */ /* 0x000fe400078e0a05 */
[----:B0-----:R-:W-:-:S04]  /*0230*/  IMAD.WIDE.U32 R2, R19, 0x10, R2 ;  /* 0x0000001013027825 */ /* 0x001fc800078e0002 */
[----:B------:R-:W-:-:S07]  /*0240*/  IMAD.MOV.U32 R16, RZ, RZ, R2 ;  /* 0x000000ffff107224 */ /* 0x000fce00078e0002 */
.L_x_11:
[----:B------:R-:W-:-:S05]  /*0250*/  IMAD.MOV.U32 R2, RZ, RZ, R16 ;  /* 0x000000ffff027224 */ /* 0x000fca00078e0010 */
[----:B------:R-:W2:Y:S04]  /*0260*/  LDG.E.64.CONSTANT R8, desc[UR10][R2.64] ;  /* 0x0000000a02087981 */ /* 0x000ea8000c1e9b00 */
[----:B------:R-:W3:Y:S01]  /*0270*/  LDG.E.64.CONSTANT R10, desc[UR10][R2.64+0x8] ;  /* 0x0000080a020a7981 */ /* 0x000ee2000c1e9b00 */
[----:B------:R-:W-:Y:S01]  /*0280*/  VIADD R5, R5, 0x1 ;  /* 0x0000000105057836 */ /* 0x000fe20000000000 */
[----:B------:R-:W-:Y:S01]  /*0290*/  BSSY.RECONVERGENT B3, `(.L_x_9) ;  /* 0x000001b000037945 */ /* 0x000fe20003800200 */
[----:B-----5:R-:W-:Y:S01]  /*02a0*/  IMAD.MOV.U32 R21, RZ, RZ, R13 ;  /* 0x000000ffff157224 */ /* 0x020fe200078e000d */
[----:B------:R-:W-:Y:S01]  /*02b0*/  IADD3 R16, P3, PT, R2, 0x1000, RZ ;  /* 0x0000100002107810 */ /* 0x000fe20007f7e0ff */
[----:B------:R-:W-:Y:S01]  /*02c0*/  IMAD.MOV.U32 R17, RZ, RZ, R12 ;  /* 0x000000ffff117224 */ /* 0x000fe200078e000c */
[----:B------:R-:W-:Y:S01]  /*02d0*/  ISETP.NE.AND P2, PT, R5, RZ, PT ;  /* 0x000000ff0500720c */ /* 0x000fe20003f45270 */
[----:B------:R-:W-:-:S02]  /*02e0*/  IMAD.MOV.U32 R6, RZ, RZ, R14 ;  /* 0x000000ffff067224 */ /* 0x000fc400078e000e */
[----:B------:R-:W-:Y:S01]  /*02f0*/  IMAD.MOV.U32 R7, RZ, RZ, R15 ;  /* 0x000000ffff077224 */ /* 0x000fe200078e000f */
[----:B--2---:R-:W-:Y:S01]  /*0300*/  DSETP.GEU.AND P0, PT, R14, R8, PT ;  /* 0x000000080e00722a */ /* 0x004fe20003f0e000 */
[----:B------:R-:W-:Y:S02]  /*0310*/  IMAD.MOV.U32 R14, RZ, RZ, R8 ;  /* 0x000000ffff0e7224 */ /* 0x000fe400078e0008 */
[----:B---3--:R-:W-:Y:S02]  /*0320*/  IMAD.MOV.U32 R12, RZ, RZ, R10 ;  /* 0x000000ffff0c7224 */ /* 0x008fe400078e000a */
[----:B------:R-:W-:Y:S02]  /*0330*/  IMAD.MOV.U32 R13, RZ, RZ, R11 ;  /* 0x000000ffff0d7224 */ /* 0x000fe400078e000b */
[----:B------:R-:W-:-:S07]  /*0340*/  IMAD.MOV.U32 R15, RZ, RZ, R9 ;  /* 0x000000ffff0f7224 */ /* 0x000fce00078e0009 */
[----:B------:R-:W-:Y:S05]  /*0350*/  @!P0 BRA `(.L_x_10) ;  /* 0x0000000000388947 */ /* 0x000fea0003800000 */
[----:B------:R-:W-:Y:S01]  /*0360*/  DSETP.GT.AND P0, PT, R6, R8, PT ;  /* 0x000000080600722a */ /* 0x000fe20003f04000 */
[----:B------:R-:W-:Y:S02]  /*0370*/  IMAD.MOV.U32 R14, RZ, RZ, R6 ;  /* 0x000000ffff0e7224 */ /* 0x000fe400078e0006 */
[----:B------:R-:W-:Y:S02]  /*0380*/  IMAD.MOV.U32 R15, RZ, RZ, R7 ;  /* 0x000000ffff0f7224 */ /* 0x000fe400078e0007 */
[----:B------:R-:W-:Y:S02]  /*0390*/  IMAD.MOV.U32 R12, RZ, RZ, R17 ;  /* 0x000000ffff0c7224 */ /* 0x000fe400078e0011 */
[----:B------:R-:W-:-:S07]  /*03a0*/  IMAD.MOV.U32 R13, RZ, RZ, R21 ;  /* 0x000000ffff0d7224 */ /* 0x000fce00078e0015 */
[----:B------:R-:W-:Y:S05]  /*03b0*/  @P0 BRA `(.L_x_10) ;  /* 0x0000000000200947 */ /* 0x000fea0003800000 */
[CC--:B------:R-:W-:Y:S02]  /*03c0*/  ISETP.GE.U32.AND P1, PT, R17.reuse, R10.reuse, PT ;  /* 0x0000000a1100720c */ /* 0x0c0fe40003f26070 */
[----:B------:R-:W-:Y:S02]  /*03d0*/  ISETP.LT.U32.AND P0, PT, R17, R10, PT ;  /* 0x0000000a1100720c */ /* 0x000fe40003f01070 */
[CC--:B------:R-:W-:Y:S02]  /*03e0*/  ISETP.GE.AND.EX P1, PT, R21.reuse, R11.reuse, PT, P1 ;  /* 0x0000000b1500720c */ /* 0x0c0fe40003f26310 */
[----:B------:R-:W-:Y:S02]  /*03f0*/  ISETP.LT.AND.EX P0, PT, R21, R11, PT, P0 ;  /* 0x0000000b1500720c */ /* 0x000fe40003f01300 */
[----:B------:R-:W-:Y:S02]  /*0400*/  FSEL R14, R6, R8, !P1 ;  /* 0x00000008060e7208 */ /* 0x000fe40004800000 */
[----:B------:R-:W-:-:S02]  /*0410*/  FSEL R15, R7, R9, !P1 ;  /* 0x00000009070f7208 */ /* 0x000fc40004800000 */
[----:B------:R-:W-:Y:S02]  /*0420*/  SEL R12, R17, R10, P0 ;  /* 0x0000000a110c7207 */ /* 0x000fe40000000000 */
[----:B------:R-:W-:-:S07]  /*0430*/  SEL R13, R21, R11, P0 ;  /* 0x0000000b150d7207 */ /* 0x000fce0000000000 */
.L_x_10:
[----:B------:R-:W-:Y:S05]  /*0440*/  BSYNC.RECONVERGENT B3 ;  /* 0x0000000000037941 */ /* 0x000fea0003800200 */
.L_x_9:
[----:B------:R-:W-:Y:S02]  /*0450*/  IMAD.X R3, RZ, RZ, R3, P3 ;  /* 0x000000ffff037224 */ /* 0x000fe400018e0603 */
[----:B------:R-:W-:Y:S01]  /*0460*/  VIADD R19, R19, 0x100 ;  /* 0x0000010013137836 */ /* 0x000fe20000000000 */
[----:B------:R-:W-:Y:S06]  /*0470*/  @P2 BRA `(.L_x_11) ;  /* 0xfffffffc00742947 */ /* 0x000fec000383ffff */
.L_x_8:
[----:B------:R-:W-:Y:S05]  /*0480*/  BSYNC.RECONVERGENT B2 ;  /* 0x0000000000027941 */ /* 0x000fea0003800200 */
.L_x_7:
[----:B------:R-:W0:Y:S01]  /*0490*/  LDC.64 R8, c[0x0][0x380] ;  /* 0x0000e000ff087b82 */ /* 0x000e220000000a00 */
[----:B------:R-:W-:-:S13]  /*04a0*/  ISETP.GE.U32.AND P0, PT, R4, 0x300, PT ;  /* 0x000003000400780c */ /* 0x000fda0003f06070 */
[----:B------:R-:W-:Y:S05]  /*04b0*/  @!P0 BRA `(.L_x_6) ;  /* 0x0000000400908947 */ /* 0x000fea0003800000 */
.L_x_20:
[----:B0-----:R-:W-:-:S05]  /*04c0*/  IMAD.WIDE R20, R19, 0x10, R8 ;  /* 0x0000001013147825 */ /* 0x001fca00078e0208 */
[----:B------:R-:W2:Y:S04]  /*04d0*/  LDG.E.64.CONSTANT R10, desc[UR10][R20.64] ;  /* 0x0000000a140a7981 */ /* 0x000ea8000c1e9b00 */
[----:B------:R-:W3:Y:S04]  /*04e0*/  LDG.E.64.CONSTANT R16, desc[UR10][R20.64+0x8] ;  /* 0x0000080a14107981 */ /* 0x000ee8000c1e9b00 */
[----:B-----5:R0:W5:Y:S04]  /*04f0*/  LDG.E.64.CONSTANT R6, desc[UR10][R20.64+0x1000] ;  /* 0x0010000a14067981 */ /* 0x020168000c1e9b00 */
[----:B------:R0:W5:Y:S01]  /*0500*/  LDG.E.64.CONSTANT R4, desc[UR10][R20.64+0x1008] ;  /* 0x0010080a14047981 */ /* 0x000162000c1e9b00 */
[----:B------:R-:W-:Y:S01]  /*0510*/  BSSY.RECONVERGENT B2, `(.L_x_12) ;  /* 0x0000015000027945 */ /* 0x000fe20003800200 */
[----:B--2---:R-:W-:Y:S01]  /*0520*/  DSETP.GEU.AND P0, PT, R14, R10, PT ;  /* 0x0000000a0e00722a */ /* 0x004fe20003f0e000 */
[----:B------:R-:W-:-:S02]  /*0530*/  IMAD.MOV.U32 R2, RZ, RZ, R10 ;  /* 0x000000ffff027224 */ /* 0x000fc400078e000a */
[----:B------:R-:W-:Y:S02]  /*0540*/  IMAD.MOV.U32 R3, RZ, RZ, R11 ;  /* 0x000000ffff037224 */ /* 0x000fe400078e000b */
[----:B---3--:R-:W-:Y:S02]  /*0550*/  IMAD.MOV.U32 R23, RZ, RZ, R16 ;  /* 0x000000ffff177224 */ /* 0x008fe400078e0010 */
[----:B------:R-:W-:-:S07]  /*0560*/  IMAD.MOV.U32 R25, RZ, RZ, R17 ;  /* 0x000000ffff197224 */ /* 0x000fce00078e0011 */
[----:B0-----:R-:W-:Y:S05]  /*0570*/  @!P0 BRA `(.L_x_13) ;  /* 0x0000000000388947 */ /* 0x001fea0003800000 */
[----:B------:R-:W-:Y:S01]  /*0580*/  DSETP.GT.AND P0, PT, R14, R10, PT ;  /* 0x0000000a0e00722a */ /* 0x000fe20003f04000 */
[----:B------:R-:W-:Y:S02]  /*0590*/  IMAD.MOV.U32 R23, RZ, RZ, R12 ;  /* 0x000000ffff177224 */ /* 0x000fe400078e000c */
[----:B------:R-:W-:Y:S02]  /*05a0*/  IMAD.MOV.U32 R25, RZ, RZ, R13 ;  /* 0x000000ffff197224 */ /* 0x000fe400078e000d */
[----:B------:R-:W-:Y:S02]  /*05b0*/  IMAD.MOV.U32 R2, RZ, RZ, R14 ;  /* 0x000000ffff027224 */ /* 0x000fe400078e000e */
[----:B------:R-:W-:-:S07]  /*05c0*/  IMAD.MOV.U32 R3, RZ, RZ, R15 ;  /* 0x000000ffff037224 */ /* 0x000fce00078e000f */
[----:B------:R-:W-:Y:S05]  /*05d0*/  @P0 BRA `(.L_x_13) ;  /* 0x0000000000200947 */ /* 0x000fea0003800000 */
[CC--:B------:R-:W-:Y:S02]  /*05e0*/  ISETP.LT.U32.AND P1, PT, R12.reuse, R16.reuse, PT ;  /* 0x000000100c00720c */ /* 0x0c0fe40003f21070 */
[CC--:B------:R-:W-:Y:S02]  /*05f0*/  ISETP.GE.U32.AND P0, PT, R12.reuse, R16.reuse, PT ;  /* 0x000000100c00720c */ /* 0x0c0fe40003f06070 */
[CC--:B------:R-:W-:Y:S02]  /*0600*/  ISETP.LT.AND.EX P1, PT, R13.reuse, R17.reuse, PT, P1 ;  /* 0x000000110d00720c */ /* 0x0c0fe40003f21310 */
[CC--:B------:R-:W-:Y:S02]  /*0610*/  ISETP.GE.AND.EX P0, PT, R13.reuse, R17.reuse, PT, P0 ;  /* 0x000000110d00720c */ /* 0x0c0fe40003f06300 */
[----:B------:R-:W-:Y:S02]  /*0620*/  SEL R23, R12, R16, P1 ;  /* 0x000000100c177207 */ /* 0x000fe40000800000 */
[----:B------:R-:W-:-:S02]  /*0630*/  SEL R25, R13, R17, P1 ;  /* 0x000000110d197207 */ /* 0x000fc40000800000 */
[----:B------:R-:W-:Y:S02]  /*0640*/  FSEL R2, R14, R10, !P0 ;  /* 0x0000000a0e027208 */ /* 0x000fe40004000000 */
[----:B------:R-:W-:-:S07]  /*0650*/  FSEL R3, R15, R11, !P0 ;  /* 0x0000000b0f037208 */ /* 0x000fce0004000000 */
.L_x_13:
[----:B------:R-:W-:Y:S05]  /*0660*/  BSYNC.RECONVERGENT B2 ;  /* 0x0000000000027941 */ /* 0x000fea0003800200 */
.L_x_12:
[----:B------:R0:W5:Y:S04]  /*0670*/  LDG.E.64.CONSTANT R14, desc[UR10][R20.64+0x2000] ;  /* 0x0020000a140e7981 */ /* 0x000168000c1e9b00 */
[----:B------:R0:W5:Y:S04]  /*0680*/  LDG.E.64.CONSTANT R12, desc[UR10][R20.64+0x2008] ;  /* 0x0020080a140c7981 */ /* 0x000168000c1e9b00 */
[----:B------:R0:W5:Y:S04]  /*0690*/  LDG.E.64.CONSTANT R10, desc[UR10][R20.64+0x3000] ;  /* 0x0030000a140a7981 */ /* 0x000168000c1e9b00 */
[----:B------:R0:W5:Y:S02]  /*06a0*/  LDG.E.64.CONSTANT R16, desc[UR10][R20.64+0x3008] ;  /* 0x0030080a14107981 */ /* 0x000164000c1e9b00 */
[----:B-----5:R-:W-:Y:S01]  /*06b0*/  DSETP.GEU.AND P0, PT, R2, R6, PT ;  /* 0x000000060200722a */ /* 0x020fe20003f0e000 */
[----:B------:R-:W-:Y:S01]  /*06c0*/  BSSY.RECONVERGENT B2, `(.L_x_14) ;  /* 0x0000014000027945 */ /* 0x000fe20003800200 */
[----:B------:R-:W-:-:S02]  /*06d0*/  IMAD.MOV.U32 R26, RZ, RZ, R6 ;  /* 0x000000ffff1a7224 */ /* 0x000fc400078e0006 */
[----:B------:R-:W-:Y:S02]  /*06e0*/  IMAD.MOV.U32 R27, RZ, RZ, R7 ;  /* 0x000000ffff1b7224 */ /* 0x000fe400078e0007 */
[----:B------:R-:W-:Y:S02]  /*06f0*/  IMAD.MOV.U32 R29, RZ, RZ, R4 ;  /* 0x000000ffff1d7224 */ /* 0x000fe400078e0004 */
[----:B------:R-:W-:-:S06]  /*0700*/  IMAD.MOV.U32 R18, RZ, RZ, R5 ;  /* 0x000000ffff127224 */ /* 0x000fcc00078e0005 */
[----:B0-----:R-:W-:Y:S05]  /*0710*/  @!P0 BRA `(.L_x_15) ;  /* 0x0000000000388947 */ /* 0x001fea0003800000 */
        /* <DEDUP_REMOVED lines=14> */
.L_x_15:
[----:B------:R-:W-:Y:S05]  /*0800*/  BSYNC.RECONVERGENT B2 ;  /* 0x0000000000027941 */ /* 0x000fea0003800200 */
.L_x_14:
[----:B------:R-:W-:Y:S01]  /*0810*/  DSETP.GEU.AND P0, PT, R26, R14, PT ;  /* 0x0000000e1a00722a */ /* 0x000fe20003f0e000 */
[----:B------:R-:W-:Y:S01]  /*0820*/  BSSY.RECONVERGENT B2, `(.L_x_16) ;  /* 0x0000014000027945 */ /* 0x000fe20003800200 */
[----:B------:R-:W-:Y:S02]  /*0830*/  IMAD.MOV.U32 R2, RZ, RZ, R14 ;  /* 0x000000ffff027224 */ /* 0x000fe400078e000e */
[----:B------:R-:W-:Y:S02]  /*0840*/  IMAD.MOV.U32 R3, RZ, RZ, R15 ;  /* 0x000000ffff037224 */ /* 0x000fe400078e000f */
[----:B------:R-:W-:Y:S02]  /*0850*/  IMAD.MOV.U32 R5, RZ, RZ, R12 ;  /* 0x000000ffff057224 */ /* 0x000fe400078e000c */
[----:B------:R-:W-:-:S06]  /*0860*/  IMAD.MOV.U32 R7, RZ, RZ, R13 ;  /* 0x000000ffff077224 */ /* 0x000fcc00078e000d */
        /* <DEDUP_REMOVED lines=15> */
.L_x_17:
[----:B------:R-:W-:Y:S05]  /*0960*/  BSYNC.RECONVERGENT B2 ;  /* 0x0000000000027941 */ /* 0x000fea0003800200 */
.L_x_16:
        /* <DEDUP_REMOVED lines=21> */
.L_x_19:
[----:B------:R-:W-:Y:S05]  /*0ac0*/  BSYNC.RECONVERGENT B2 ;  /* 0x0000000000027941 */ /* 0x000fea0003800200 */
.L_x_18:
[----:B------:R-:W-:-:S05]  /*0ad0*/  VIADD R19, R19, 0x400 ;  /* 0x0000040013137836 */ /* 0x000fca0000000000 */
[----:B------:R-:W-:-:S13]  /*0ae0*/  ISETP.GE.AND P0, PT, R19, UR4, PT ;  /* 0x0000000413007c0c */ /* 0x000fda000bf06270 */
[----:B------:R-:W-:Y:S05]  /*0af0*/  @!P0 BRA `(.L_x_20) ;  /* 0xfffffff800708947 */ /* 0x000fea000383ffff */
.L_x_6:
[----:B------:R-:W-:Y:S05]  /*0b00*/  BSYNC.RECONVERGENT B1 ;  /* 0x0000000000017941 */ /* 0x000fea0003800200 */
.L_x_5:
[----:B------:R-:W2:Y:S02]  /*0b10*/  LDCU UR6, c[0x0][0x390] ;  /* 0x00007200ff0677ac */ /* 0x000ea40008000800 */
[----:B--2---:R-:W-:-:S09]  /*0b20*/  UISETP.GE.AND UP0, UPT, UR6, 0x100, UPT ;  /* 0x000001000600788c */ /* 0x004fd2000bf06270 */
[----:B------:R-:W-:Y:S05]  /*0b30*/  BRA.U !UP0, `(.L_x_21) ;  /* 0x0000001508507547 */ /* 0x000fea000b800000 */
[----:B0-----:R-:W0:Y:S01]  /*0b40*/  S2R R9, SR_LANEID ;  /* 0x0000000000097919 */ /* 0x001e220000000000 */
[----:B------:R-:W-:Y:S01]  /*0b50*/  BSSY.RECONVERGENT B1, `(.L_x_22) ;  /* 0x000001f000017945 */ /* 0x000fe20003800200 */
[----:B-----5:R-:W-:Y:S01]  /*0b60*/  IMAD.MOV.U32 R11, RZ, RZ, R12 ;  /* 0x000000ffff0b7224 */ /* 0x020fe200078e000c */
[----:B------:R2:W3:Y:S01]  /*0b70*/  SHFL.DOWN PT, R4, R14, 0x1, 0x1f ;  /* 0x08201f000e047f89 */ /* 0x0004e200000e0000 */
[----:B------:R-:W-:Y:S02]  /*0b80*/  IMAD.MOV.U32 R16, RZ, RZ, R13 ;  /* 0x000000ffff107224 */ /* 0x000fe400078e000d */
[----:B-1----:R-:W-:Y:S01]  /*0b90*/  IMAD.MOV.U32 R2, RZ, RZ, R14 ;  /* 0x000000ffff027224 */ /* 0x002fe200078e000e */
[----:B------:R2:W1:Y:S01]  /*0ba0*/  SHFL.DOWN PT, R5, R15, 0x1, 0x1f ;  /* 0x08201f000f057f89 */ /* 0x00046200000e0000 */
[----:B------:R-:W-:-:S03]  /*0bb0*/  IMAD.MOV.U32 R3, RZ, RZ, R15 ;  /* 0x000000ffff037224 */ /* 0x000fc600078e000f */
[----:B------:R2:W4:Y:S04]  /*0bc0*/  SHFL.DOWN PT, R7, R12, 0x1, 0x1f ;  /* 0x08201f000c077f89 */ /* 0x00052800000e0000 */
[----:B------:R2:W1:Y:S01]  /*0bd0*/  SHFL.DOWN PT, R17, R13, 0x1, 0x1f ;  /* 0x08201f000d117f89 */ /* 0x00046200000e0000 */
[----:B0-----:R-:W-:-:S13]  /*0be0*/  ISETP.GT.AND P0, PT, R9, 0x1e, PT ;  /* 0x0000001e0900780c */ /* 0x001fda0003f04270 */
[----:B-1234-:R-:W-:Y:S05]  /*0bf0*/  @P0 BRA `(.L_x_23) ;  /* 0x0000000000500947 */ /* 0x01efea0003800000 */
[----:B------:R-:W-:Y:S01]  /*0c00*/  DSETP.GEU.AND P0, PT, R14, R4, PT ;  /* 0x000000040e00722a */ /* 0x000fe20003f0e000 */
[----:B------:R-:W-:Y:S02]  /*0c10*/  IMAD.MOV.U32 R11, RZ, RZ, R7 ;  /* 0x000000ffff0b7224 */ /* 0x000fe400078e0007 */
[----:B------:R-:W-:Y:S02]  /*0c20*/  IMAD.MOV.U32 R16, RZ, RZ, R17 ;  /* 0x000000ffff107224 */ /* 0x000fe400078e0011 */
        /* <DEDUP_REMOVED lines=9> */
[CC--:B------:R-:W-:Y:S02]  /*0cc0*/  ISETP.LT.U32.AND P1, PT, R12.reuse, R7.reuse, PT ;  /* 0x000000070c00720c */ /* 0x0c0fe40003f21070 */
[C---:B------:R-:W-:Y:S02]  /*0cd0*/  ISETP.GE.U32.AND P0, PT, R12.reuse, R7, PT ;  /* 0x000000070c00720c */ /* 0x040fe40003f06070 */
[CC--:B------:R-:W-:Y:S02]  /*0ce0*/  ISETP.LT.AND.EX P1, PT, R13.reuse, R17.reuse, PT, P1 ;  /* 0x000000110d00720c */ /* 0x0c0fe40003f21310 */
[C---:B------:R-:W-:Y:S02]  /*0cf0*/  ISETP.GE.AND.EX P0, PT, R13.reuse, R17, PT, P0 ;  /* 0x000000110d00720c */ /* 0x040fe40003f06300 */
[----:B------:R-:W-:Y:S02]  /*0d00*/  SEL R11, R12, R7, P1 ;  /* 0x000000070c0b7207 */ /* 0x000fe40000800000 */
[----:B------:R-:W-:-:S02]  /*0d10*/  SEL R16, R13, R17, P1 ;  /* 0x000000110d107207 */ /* 0x000fc40000800000 */
[----:B------:R-:W-:Y:S02]  /*0d20*/  FSEL R2, R14, R4, !P0 ;  /* 0x000000040e027208 */ /* 0x000fe40004000000 */
[----:B------:R-:W-:-:S07]  /*0d30*/  FSEL R3, R15, R5, !P0 ;  /* 0x000000050f037208 */ /* 0x000fce0004000000 */
.L_x_23:
[----:B------:R-:W-:Y:S05]  /*0d40*/  BSYNC.RECONVERGENT B1 ;  /* 0x0000000000017941 */ /* 0x000fea0003800200 */
.L_x_22:
[----:B------:R-:W-:Y:S01]  /*0d50*/  ISETP.GT.AND P0, PT, R9, 0x1d, PT ;  /* 0x0000001d0900780c */ /* 0x000fe20003f04270 */
[----:B------:R0:W1:Y:S01]  /*0d60*/  SHFL.DOWN PT, R6, R2, 0x2, 0x1f ;  /* 0x08401f0002067f89 */ /* 0x00006200000e0000 */
[----:B------:R-:W-:Y:S01]  /*0d70*/  BSSY.RECONVERGENT B1, `(.L_x_24) ;  /* 0x000001d000017945 */ /* 0x000fe20003800200 */
[----:B------:R-:W-:Y:S02]  /*0d80*/  IMAD.MOV.U32 R8, RZ, RZ, R11 ;  /* 0x000000ffff087224 */ /* 0x000fe400078e000b */
[----:B------:R0:W2:Y:S01]  /*0d90*/  SHFL.DOWN PT, R7, R3, 0x2, 0x1f ;  /* 0x08401f0003077f89 */ /* 0x0000a200000e0000 */
[----:B------:R-:W-:Y:S02]  /*0da0*/  IMAD.MOV.U32 R10, RZ, RZ, R16 ;  /* 0x000000ffff0a7224 */ /* 0x000fe400078e0010 */
[----:B------:R-:W-:Y:S01]  /*0db0*/  IMAD.MOV.U32 R4, RZ, RZ, R2 ;  /* 0x000000ffff047224 */ /* 0x000fe200078e0002 */
[----:B------:R0:W3:Y:S01]  /*0dc0*/  SHFL.DOWN PT, R12, R11, 0x2, 0x1f ;  /* 0x08401f000b0c7f89 */ /* 0x0000e200000e0000 */
[----:B------:R-:W-:-:S03]  /*0dd0*/  IMAD.MOV.U32 R5, RZ, RZ, R3 ;  /* 0x000000ffff057224 */ /* 0x000fc600078e0003 */
[----:B------:R0:W4:Y:S01]  /*0de0*/  SHFL.DOWN PT, R13, R16, 0x2, 0x1f ;  /* 0x08401f00100d7f89 */ /* 0x00012200000e0000 */
[----:B------:R-:W-:Y:S05]  /*0df0*/  @P0 BRA `(.L_x_25) ;  /* 0x0000000000500947 */ /* 0x000fea0003800000 */
[----:B-12---:R-:W-:Y:S01]  /*0e00*/  DSETP.GEU.AND P0, PT, R2, R6, PT ;  /* 0x000000060200722a */ /* 0x006fe20003f0e000 */
[----:B---3--:R-:W-:Y:S02]  /*0e10*/  IMAD.MOV.U32 R8, RZ, RZ, R12 ;  /* 0x000000ffff087224 */ /* 0x008fe400078e000c */
[----:B----4-:R-:W-:Y:S02]  /*0e20*/  IMAD.MOV.U32 R10, RZ, RZ, R13 ;  /* 0x000000ffff0a7224 */ /* 0x010fe400078e000d */
        /* <DEDUP_REMOVED lines=17> */
.L_x_25:
[----:B------:R-:W-:Y:S05]  /*0f40*/  BSYNC.RECONVERGENT B1 ;  /* 0x0000000000017941 */ /* 0x000fea0003800200 */
.L_x_24:
[----:B------:R-:W-:Y:S01]  /*0f50*/  ISETP.GT.AND P0, PT, R9, 0x1b, PT ;  /* 0x0000001b0900780c */ /* 0x000fe20003f04270 */
[----:B-1----:R1:W1:Y:S01]  /*0f60*/  SHFL.DOWN PT, R6, R4, 0x4, 0x1f ;  /* 0x08801f0004067f89 */ /* 0x00226200000e0000 */
[----:B------:R-:W-:Y:S01]  /*0f70*/  BSSY.RECONVERGENT B1, `(.L_x_26) ;  /* 0x000001d000017945 */ /* 0x000fe20003800200 */
[----:B0-----:R-:W-:Y:S02]  /*0f80*/  IMAD.MOV.U32 R11, RZ, RZ, R8 ;  /* 0x000000ffff0b7224 */ /* 0x001fe400078e0008 */
[----:B--2---:R0:W2:Y:S01]  /*0f90*/  SHFL.DOWN PT, R7, R5, 0x4, 0x1f ;  /* 0x08801f0005077f89 */ /* 0x0040a200000e0000 */
[----:B---3--:R-:W-:Y:S02]  /*0fa0*/  IMAD.MOV.U32 R12, RZ, RZ, R10 ;  /* 0x000000ffff0c7224 */ /* 0x008fe400078e000a */
[----:B------:R-:W-:Y:S01]  /*0fb0*/  IMAD.MOV.U32 R2, RZ, RZ, R4 ;  /* 0x000000ffff027224 */ /* 0x000fe200078e0004 */
[----:B----4-:R0:W3:Y:S01]  /*0fc0*/  SHFL.DOWN PT, R13, R8, 0x4, 0x1f ;  /* 0x08801f00080d7f89 */ /* 0x0100e200000e0000 */
        /* <DEDUP_REMOVED lines=23> */
.L_x_27:
[----:B------:R-:W-:Y:S05]  /*1140*/  BSYNC.RECONVERGENT B1 ;  /* 0x0000000000017941 */ /* 0x000fea0003800200 */
.L_x_26:
[----:B------:R-:W-:Y:S01]  /*1150*/  ISETP.GT.AND P0, PT, R9, 0x17, PT ;  /* 0x000000170900780c */ /* 0x000fe20003f04270 */
[----:B-1----:R1:W1:Y:S01]  /*1160*/  SHFL.DOWN PT, R6, R2, 0x8, 0x1f ;  /* 0x09001f0002067f89 */ /* 0x00226200000e0000 */
[----:B------:R-:W-:Y:S01]  /*1170*/  BSSY.RECONVERGENT B1, `(.L_x_28) ;  /* 0x000001d000017945 */ /* 0x000fe20003800200 */
[----:B0-----:R-:W-:Y:S02]  /*1180*/  IMAD.MOV.U32 R8, RZ, RZ, R11 ;  /* 0x000000ffff087224 */ /* 0x001fe400078e000b */
[----:B--2---:R0:W2:Y:S01]  /*1190*/  SHFL.DOWN PT, R7, R3, 0x8, 0x1f ;  /* 0x09001f0003077f89 */ /* 0x0040a200000e0000 */
[----:B------:R-:W-:Y:S02]  /*11a0*/  IMAD.MOV.U32 R10, RZ, RZ, R12 ;  /* 0x000000ffff0a7224 */ /* 0x000fe400078e000c */
[----:B------:R-:W-:Y:S01]  /*11b0*/  IMAD.MOV.U32 R4, RZ, RZ, R2 ;  /* 0x000000ffff047224 */ /* 0x000fe200078e0002 */
[----:B------:R0:W0:Y:S01]  /*11c0*/  SHFL.DOWN PT, R14, R11, 0x8, 0x1f ;  /* 0x09001f000b0e7f89 */ /* 0x00002200000e0000 */
[----:B------:R-:W-:-:S03]  /*11d0*/  IMAD.MOV.U32 R5, RZ, RZ, R3 ;  /* 0x000000ffff057224 */ /* 0x000fc600078e0003 */
[----:B---3--:R3:W0:Y:S01]  /*11e0*/  SHFL.DOWN PT, R13, R12, 0x8, 0x1f ;  /* 0x09001f000c0d7f89 */ /* 0x00862200000e0000 */
[----:B------:R-:W-:Y:S05]  /*11f0*/  @P0 BRA `(.L_x_29) ;  /* 0x0000000000500947 */ /* 0x000fea0003800000 */
[----:B-12---:R-:W-:Y:S01]  /*1200*/  DSETP.GEU.AND P0, PT, R2, R6, PT ;  /* 0x000000060200722a */ /* 0x006fe20003f0e000 */
[----:B0-----:R-:W-:Y:S02]  /*1210*/  IMAD.MOV.U32 R8, RZ, RZ, R14 ;  /* 0x000000ffff087224 */ /* 0x001fe400078e000e */
        /* <DEDUP_REMOVED lines=18> */
.L_x_29:
[----:B------:R-:W-:Y:S05]  /*1340*/  BSYNC.RECONVERGENT B1 ;  /* 0x0000000000017941 */ /* 0x000fea0003800200 */
.L_x_28:
[----:B------:R-:W-:Y:S01]  /*1350*/  ISETP.GT.AND P0, PT, R9, 0xf, PT ;  /* 0x0000000f0900780c */ /* 0x000fe20003f04270 */
[----:B-1----:R1:W1:Y:S01]  /*1360*/  SHFL.DOWN PT, R2, R4, 0x10, 0x1f ;  /* 0x0a001f0004027f89 */ /* 0x00226200000e0000 */
[----:B------:R-:W-:Y:S01]  /*1370*/  BSSY.RECONVERGENT B1, `(.L_x_30) ;  /* 0x000001d000017945 */ /* 0x000fe20003800200 */
[----:B0-----:R-:W-:Y:S02]  /*1380*/  IMAD.MOV.U32 R14, RZ, RZ, R8 ;  /* 0x000000ffff0e7224 */ /* 0x001fe400078e0008 */
[----:B------:R0:W0:Y:S01]  /*1390*/  SHFL.DOWN PT, R3, R5, 0x10, 0x1f ;  /* 0x0a001f0005037f89 */ /* 0x00002200000e0000 */
[----:B----4-:R-:W-:Y:S02]  /*13a0*/  IMAD.MOV.U32 R15, RZ, RZ, R10 ;  /* 0x000000ffff0f7224 */ /* 0x010fe400078e000a */
[----:B---3--:R-:W-:Y:S01]  /*13b0*/  IMAD.MOV.U32 R12, RZ, RZ, R4 ;  /* 0x000000ffff0c7224 */ /* 0x008fe200078e0004 */
[----:B--2---:R2:W3:Y:S01]  /*13c0*/  SHFL.DOWN PT, R7, R8, 0x10, 0x1f ;  /* 0x0a001f0008077f89 */ /* 0x0044e200000e0000 */
[----:B------:R-:W-:-:S03]  /*13d0*/  IMAD.MOV.U32 R13, RZ, RZ, R5 ;  /* 0x000000ffff0d7224 */ /* 0x000fc600078e0005 */
[----:B------:R2:W4:Y:S01]  /*13e0*/  SHFL.DOWN PT, R11, R10, 0x10, 0x1f ;  /* 0x0a001f000a0b7f89 */ /* 0x00052200000e0000 */
[----:B------:R-:W-:Y:S05]  /*13f0*/  @P0 BRA `(.L_x_31) ;  /* 0x0000000000500947 */ /* 0x000fea0003800000 */
[----:B01----:R-:W-:Y:S01]  /*1400*/  DSETP.GEU.AND P0, PT, R4, R2, PT ;  /* 0x000000020400722a */ /* 0x003fe20003f0e000 */
        /* <DEDUP_REMOVED lines=19> */
.L_x_31:
[----:B------:R-:W-:Y:S05]  /*1540*/  BSYNC.RECONVERGENT B1 ;  /* 0x0000000000017941 */ /* 0x000fea0003800200 */
.L_x_30:
[----:B------:R-:W-:Y:S01]  /*1550*/  ISETP.NE.AND P0, PT, R9, RZ, PT ;  /* 0x000000ff0900720c */ /* 0x000fe20003f05270 */
[----:B------:R-:W-:-:S12]  /*1560*/  BSSY.RECONVERGENT B1, `(.L_x_32) ;  /* 0x000000a000017945 */ /* 0x000fd80003800200 */
[----:B------:R-:W-:Y:S05]  /*1570*/  @P0 BRA `(.L_x_33) ;  /* 0x0000000000200947 */ /* 0x000fea0003800000 */
[----:B-1----:R-:W1:Y:S01]  /*1580*/  S2R R4, SR_CgaCtaId ;  /* 0x0000000000047919 */ /* 0x002e620000008800 */
[----:B0-----:R-:W-:Y:S02]  /*1590*/  MOV R3, 0x400 ;  /* 0x0000040000037802 */ /* 0x001fe40000000f00 */
[----:B------:R-:W-:-:S04]  /*15a0*/  SHF.R.U32.HI R2, RZ, 0x1, R0 ;  /* 0x00000001ff027819 */ /* 0x000fc80000011600 */
[----:B------:R-:W-:Y:S02]  /*15b0*/  LOP3.LUT R2, R2, 0x1f0, RZ, 0xc0, !PT ;  /* 0x000001f002027812 */ /* 0x000fe400078ec0ff */
[----:B-1----:R-:W-:-:S05]  /*15c0*/  LEA R3, R4, R3, 0x18 ;  /* 0x0000000304037211 */ /* 0x002fca00078ec0ff */
[----:B------:R-:W-:-:S05]  /*15d0*/  IMAD.IADD R3, R2, 0x1, R3 ;  /* 0x0000000102037824 */ /* 0x000fca00078e0203 */
[----:B------:R0:W-:Y:S04]  /*15e0*/  STS.64 [R3+0x10], R14 ;  /* 0x0000100e03007388 */ /* 0x0001e80000000a00 */
[----:B------:R0:W-:Y:S02]  /*15f0*/  STS.64 [R3+0x8], R12 ;  /* 0x0000080c03007388 */ /* 0x0001e40000000a00 */
.L_x_33:
[----:B------:R-:W-:Y:S05]  /*1600*/  BSYNC.RECONVERGENT B1 ;  /* 0x0000000000017941 */ /* 0x000fea0003800200 */
.L_x_32:
[----:B------:R-:W-:Y:S01]  /*1610*/  BAR.SYNC.DEFER_BLOCKING 0x0 ;  /* 0x0000000000007b1d */ /* 0x000fe20000010000 */
[----:B------:R-:W-:-:S13]  /*1620*/  ISETP.NE.AND P1, PT, R0, RZ, PT ;  /* 0x000000ff0000720c */ /* 0x000fda0003f25270 */
[----:B------:R-:W-:Y:S05]  /*1630*/  @P1 BRA `(.L_x_34) ;  /* 0x0000005400901947 */ /* 0x000fea0003800000 */
[----:B0-----:R-:W0:Y:S01]  /*1640*/  S2R R3, SR_CgaCtaId ;  /* 0x0000000000037919 */ /* 0x001e220000008800 */
[----:B------:R-:W-:Y:S01]  /*1650*/  MOV R0, 0x400 ;  /* 0x0000040000007802 */ /* 0x000fe20000000f00 */
[----:B------:R-:W-:Y:S03]  /*1660*/  BSSY.RECONVERGENT B1, `(.L_x_35) ;  /* 0x000001a000017945 */ /* 0x000fe60003800200 */
[----:B0-----:R-:W-:-:S05]  /*1670*/  LEA R0, R3, R0, 0x18 ;  /* 0x0000000003007211 */ /* 0x001fca00078ec0ff */
[----:B------:R-:W0:Y:S04]  /*1680*/  LDS.64 R16, [R0+0x18] ;  /* 0x0000180000107984 */ /* 0x000e280000000a00 */
[----:B-1-3--:R-:W1:Y:S04]  /*1690*/  LDS.128 R4, [R0+0x20] ;  /* 0x0000200000047984 */ /* 0x00ae680000000c00 */
[----:B------:R3:W3:Y:S04]  /*16a0*/  LDS.64 R2, [R0+0x80] ;  /* 0x0000800000027984 */ /* 0x0006e80000000a00 */
[----:B--2-4-:R2:W4:Y:S01]  /*16b0*/  LDS.128 R8, [R0+0x30] ;  /* 0x0000300000087984 */ /* 0x0145220000000c00 */
[----:B0-----:R-:W-:Y:S01]  /*16c0*/  DSETP.GEU.AND P0, PT, R12, R16, PT ;  /* 0x000000100c00722a */ /* 0x001fe20003f0e000 */
[----:B------:R-:W-:-:S02]  /*16d0*/  IMAD.MOV.U32 R20, RZ, RZ, R16 ;  /* 0x000000ffff147224 */ /* 0x000fc400078e0010 */
[----:B------:R-:W-:Y:S02]  /*16e0*/  IMAD.MOV.U32 R21, RZ, RZ, R17 ;  /* 0x000000ffff157224 */ /* 0x000fe400078e0011 */
[----:B-1----:R-:W-:Y:S02]  /*16f0*/  IMAD.MOV.U32 R22, RZ, RZ, R4 ;  /* 0x000000ffff167224 */ /* 0x002fe400078e0004 */
[----:B------:R-:W-:-:S07]  /*1700*/  IMAD.MOV.U32 R23, RZ, RZ, R5 ;  /* 0x000000ffff177224 */ /* 0x000fce00078e0005 */
[----:B--234-:R-:W-:Y:S05]  /*1710*/  @!P0 BRA `(.L_x_36) ;  /* 0x0000000000388947 */ /* 0x01cfea0003800000 */
[----:B------:R-:W-:Y:S01]  /*1720*/  DSETP.GEU.AND P0, PT, R16, R12, PT ;  /* 0x0000000c1000722a */ /* 0x000fe20003f0e000 */
[----:B------:R-:W-:Y:S02]  /*1730*/  IMAD.MOV.U32 R20, RZ, RZ, R12 ;  /* 0x000000ffff147224 */ /* 0x000fe400078e000c */
[----:B------:R-:W-:Y:S02]  /*1740*/  IMAD.MOV.U32 R21, RZ, RZ, R13 ;  /* 0x000000ffff157224 */ /* 0x000fe400078e000d */
[----:B------:R-:W-:Y:S02]  /*1750*/  IMAD.MOV.U32 R22, RZ, RZ, R14 ;  /* 0x000000ffff167224 */ /* 0x000fe400078e000e */
[----:B------:R-:W-:-:S07]  /*1760*/  IMAD.MOV.U32 R23, RZ, RZ, R15 ;  /* 0x000000ffff177224 */ /* 0x000fce00078e000f */
[----:B------:R-:W-:Y:S05]  /*1770*/  @!P0 BRA `(.L_x_36) ;  /* 0x0000000000208947 */ /* 0x000fea0003800000 */
        /* <DEDUP_REMOVED lines=8> */
.L_x_36:
[----:B------:R-:W-:Y:S05]  /*1800*/  BSYNC.RECONVERGENT B1 ;  /* 0x0000000000017941 */ /* 0x000fea0003800200 */
.L_x_35:
[----:B------:R0:W1:Y:S01]  /*1810*/  LDS.128 R12, [R0+0x40] ;  /* 0x00004000000c7984 */ /* 0x0000620000000c00 */
[----:B------:R-:W-:Y:S01]  /*1820*/  DSETP.GEU.AND P0, PT, R20, R6, PT ;  /* 0x000000061400722a */ /* 0x000fe20003f0e000 */
[----:B------:R-:W-:Y:S01]  /*1830*/  BSSY.RECONVERGENT B1, `(.L_x_37) ;  /* 0x0000015000017945 */ /* 0x000fe20003800200 */
[----:B------:R-:W-:Y:S01]  /*1840*/  IMAD.MOV.U32 R4, RZ, RZ, R6 ;  /* 0x000000ffff047224 */ /* 0x000fe200078e0006 */
[----:B------:R0:W2:Y:S01]  /*1850*/  LDS.128 R16, [R0+0x50] ;  /* 0x0000500000107984 */ /* 0x0000a20000000c00 */
[----:B------:R-:W-:Y:S02]  /*1860*/  IMAD.MOV.U32 R5, RZ, RZ, R7 ;  /* 0x000000ffff057224 */ /* 0x000fe400078e0007 */
[----:B------:R-:W-:Y:S02]  /*1870*/  IMAD.MOV.U32 R27, RZ, RZ, R8 ;  /* 0x000000ffff1b7224 */ /* 0x000fe400078e0008 */
[----:B------:R-:W-:-:S06]  /*1880*/  IMAD.MOV.U32 R29, RZ, RZ, R9 ;  /* 0x000000ffff1d7224 */ /* 0x000fcc00078e0009 */
[----:B0-----:R-:W-:Y:S05]  /*1890*/  @!P0 BRA `(.L_x_38) ;  /* 0x0000000000388947 */ /* 0x001fea0003800000 */
[----:B------:R-:W-:Y:S01]  /*18a0*/  DSETP.GEU.AND P0, PT, R6, R20, PT ;  /* 0x000000140600722a */ /* 0x000fe20003f0e000 */
[----:B------:R-:W-:Y:S02]  /*18b0*/  IMAD.MOV.U32 R27, RZ, RZ, R22 ;  /* 0x000000ffff1b7224 */ /* 0x000fe400078e0016 */
[----:B------:R-:W-:Y:S02]  /*18c0*/  IMAD.MOV.U32 R29, RZ, RZ, R23 ;  /* 0x000000ffff1d7224 */ /* 0x000fe400078e0017 */
[----:B------:R-:W-:Y:S02]  /*18d0*/  IMAD.MOV.U32 R4, RZ, RZ, R20 ;  /* 0x000000ffff047224 */ /* 0x000fe400078e0014 */
[----:B------:R-:W-:-:S07]  /*18e0*/  IMAD.MOV.U32 R5, RZ, RZ, R21 ;  /* 0x000000ffff057224 */ /* 0x000fce00078e0015 */
[----:B------:R-:W-:Y:S05]  /*18f0*/  @!P0 BRA `(.L_x_38) ;  /* 0x0000000000208947 */ /* 0x000fea0003800000 */
        /* <DEDUP_REMOVED lines=8> */
.L_x_38:
[----:B------:R-:W-:Y:S05]  /*1980*/  BSYNC.RECONVERGENT B1 ;  /* 0x0000000000017941 */ /* 0x000fea0003800200 */
.L_x_37:
[----:B------:R-:W-:Y:S01]  /*1990*/  DSETP.GEU.AND P0, PT, R4, R10, PT ;  /* 0x0000000a0400722a */ /* 0x000fe20003f0e000 */
[----:B------:R-:W-:Y:S01]  /*19a0*/  BSSY.RECONVERGENT B1, `(.L_x_39) ;  /* 0x0000014000017945 */ /* 0x000fe20003800200 */
[----:B------:R-:W-:Y:S02]  /*19b0*/  IMAD.MOV.U32 R20, RZ, RZ, R10 ;  /* 0x000000ffff147224 */ /* 0x000fe400078e000a */
[----:B------:R-:W-:Y:S02]  /*19c0*/  IMAD.MOV.U32 R21, RZ, RZ, R11 ;  /* 0x000000ffff157224 */ /* 0x000fe400078e000b */
[----:B-1----:R-:W-:Y:S02]  /*19d0*/  IMAD.MOV.U32 R25, RZ, RZ, R12 ;  /* 0x000000ffff197224 */ /* 0x002fe400078e000c */
[----:B------:R-:W-:-:S06]  /*19e0*/  IMAD.MOV.U32 R23, RZ, RZ, R13 ;  /* 0x000000ffff177224 */ /* 0x000fcc00078e000d */
[----:B------:R-:W-:Y:S05]  /*19f0*/  @!P0 BRA `(.L_x_40) ;  /* 0x0000000000388947 */ /* 0x000fea0003800000 */
        /* <DEDUP_REMOVED lines=14> */
.L_x_40:
[----:B------:R-:W-:Y:S05]  /*1ae0*/  BSYNC.RECONVERGENT B1 ;  /* 0x0000000000017941 */ /* 0x000fea0003800200 */
.L_x_39:
[----:B------:R0:W1:Y:S01]  /*1af0*/  LDS.128 R8, [R0+0x60] ;  /* 0x0000600000087984 */ /* 0x0000620000000c00 */
[----:B------:R-:W-:Y:S01]  /*1b00*/  DSETP.GEU.AND P0, PT, R20, R14, PT ;  /* 0x0000000e1400722a */ /* 0x000fe20003f0e000 */
[----:B------:R-:W-:Y:S01]  /*1b10*/  BSSY.RECONVERGENT B1, `(.L_x_41) ;  /* 0x0000015000017945 */ /* 0x000fe20003800200 */
[----:B------:R-:W-:Y:S01]  /*1b20*/  IMAD.MOV.U32 R12, RZ, RZ, R14 ;  /* 0x000000ffff0c7224 */ /* 0x000fe200078e000e */
[----:B------:R0:W3:Y:S01]  /*1b30*/  LDS.128 R4, [R0+0x70] ;  /* 0x0000700000047984 */ /* 0x0000e20000000c00 */
[----:B------:R-:W-:Y:S02]  /*1b40*/  IMAD.MOV.U32 R13, RZ, RZ, R15 ;  /* 0x000000ffff0d7224 */ /* 0x000fe400078e000f */
[----:B--2---:R-:W-:Y:S02]  /*1b50*/  IMAD.MOV.U32 R27, RZ, RZ, R16 ;  /* 0x000000ffff1b7224 */ /* 0x004fe400078e0010 */
        /* <DEDUP_REMOVED lines=16> */
.L_x_42:
[----:B------:R-:W-:Y:S05]  /*1c60*/  BSYNC.RECONVERGENT B1 ;  /* 0x0000000000017941 */ /* 0x000fea0003800200 */
.L_x_41:
        /* <DEDUP_REMOVED lines=21> */
.L_x_44:
[----:B------:R-:W-:Y:S05]  /*1dc0*/  BSYNC.RECONVERGENT B1 ;  /* 0x0000000000017941 */ /* 0x000fea0003800200 */
.L_x_43:
[----:B------:R-:W-:Y:S01]  /*1dd0*/  DSETP.GEU.AND P0, PT, R14, R10, PT ;  /* 0x0000000a0e00722a */ /* 0x000fe20003f0e000 */
[----:B------:R-:W-:Y:S01]  /*1de0*/  BSSY.RECONVERGENT B1, `(.L_x_45) ;  /* 0x0000014000017945 */ /* 0x000fe20003800200 */
[----:B------:R-:W-:Y:S02]  /*1df0*/  IMAD.MOV.U32 R8, RZ, RZ, R10 ;  /* 0x000000ffff087224 */ /* 0x000fe400078e000a */
[----:B------:R-:W-:Y:S02]  /*1e00*/  IMAD.MOV.U32 R9, RZ, RZ, R11 ;  /* 0x000000ffff097224 */ /* 0x000fe400078e000b */
[----:B---3--:R-:W-:Y:S02]  /*1e10*/  IMAD.MOV.U32 R17, RZ, RZ, R4 ;  /* 0x000000ffff117224 */ /* 0x008fe400078e0004 */
        /* <DEDUP_REMOVED lines=16> */
.L_x_46:
[----:B------:R-:W-:Y:S05]  /*1f20*/  BSYNC.RECONVERGENT B1 ;  /* 0x0000000000017941 */ /* 0x000fea0003800200 */
.L_x_45:
[----:B------:R-:W-:Y:S01]  /*1f30*/  DSETP.GEU.AND P0, PT, R8, R6, PT ;  /* 0x000000060800722a */ /* 0x000fe20003f0e000 */
[----:B------:R-:W-:Y:S02]  /*1f40*/  IMAD.MOV.U32 R12, RZ, RZ, R6 ;  /* 0x000000ffff0c7224 */ /* 0x000fe400078e0006 */
[----:B------:R-:W-:Y:S02]  /*1f50*/  IMAD.MOV.U32 R13, RZ, RZ, R7 ;  /* 0x000000ffff0d7224 */ /* 0x000fe400078e0007 */
[----:B------:R-:W-:Y:S02]  /*1f60*/  IMAD.MOV.U32 R14, RZ, RZ, R2 ;  /* 0x000000ffff0e7224 */ /* 0x000fe400078e0002 */
[----:B------:R-:W-:-:S07]  /*1f70*/  IMAD.MOV.U32 R15, RZ, RZ, R3 ;  /* 0x000000ffff0f7224 */ /* 0x000fce00078e0003 */
        /* <DEDUP_REMOVED lines=14> */
[----:B------:R-:W-:Y:S01]  /*2060*/  SEL R15, R0, R3, P2 ;  /* 0x00000003000f7207 */ /* 0x000fe20001000000 */
[----:B------:R-:W-:Y:S06]  /*2070*/  BRA `(.L_x_34) ;  /* 0x0000004c00007947 */ /* 0x000fec0003800000 */
.L_x_21:
[----:B-1----:R-:W1:Y:S01]  /*2080*/  S2R R2, SR_LANEID ;  /* 0x0000000000027919 */ /* 0x002e620000000000 */
[----:B------:R-:W-:Y:S01]  /*2090*/  LOP3.LUT R3, R0, 0x3e0, RZ, 0xc0, !PT ;  /* 0x000003e000037812 */ /* 0x000fe200078ec0ff */
[----:B------:R-:W-:Y:S01]  /*20a0*/  BSSY.RECONVERGENT B1, `(.L_x_47) ;  /* 0x0000024000017945 */ /* 0x000fe20003800200 */
[----:B-----5:R-:W-:Y:S02]  /*20b0*/  IMAD.MOV.U32 R18, RZ, RZ, R12 ;  /* 0x000000ffff127224 */ /* 0x020fe400078e000c */
[----:B------:R-:W-:Y:S02]  /*20c0*/  IMAD.MOV.U32 R20, RZ, RZ, R13 ;  /* 0x000000ffff147224 */ /* 0x000fe400078e000d */
[----:B------:R-:W-:Y:S01]  /*20d0*/  VIADD R4, R3, 0x20 ;  /* 0x0000002003047836 */ /* 0x000fe20000000000 */
[----:B------:R-:W-:Y:S01]  /*20e0*/  LOP3.LUT R3, RZ, R3, RZ, 0x33, !PT ;  /* 0x00000003ff037212 */ /* 0x000fe200078e33ff */
[----:B------:R-:W-:Y:S02]  /*20f0*/  IMAD.MOV.U32 R6, RZ, RZ, R14 ;  /* 0x000000ffff067224 */ /* 0x000fe400078e000e */
[----:B------:R-:W-:Y:S01]  /*2100*/  IMAD.MOV.U32 R7, RZ, RZ, R15 ;  /* 0x000000ffff077224 */ /* 0x000fe200078e000f */
[----:B------:R-:W-:Y:S01]  /*2110*/  ISETP.GT.AND P0, PT, R4, UR6, PT ;  /* 0x0000000604007c0c */ /* 0x000fe2000bf04270 */
[----:B------:R-:W-:-:S05]  /*2120*/  VIADD R3, R3, UR6 ;  /* 0x0000000603037c36 */ /* 0x000fca0008000000 */
[----:B------:R-:W-:-:S05]  /*2130*/  SEL R3, R3, 0x1f, P0 ;  /* 0x0000001f03037807 */ /* 0x000fca0000000000 */
[----:B------:R2:W3:Y:S04]  /*2140*/  SHFL.DOWN PT, R4, R14, 0x1, R3 ;  /* 0x082000000e047989 */ /* 0x0004e800000e0003 */
[----:B------:R2:W4:Y:S04]  /*2150*/  SHFL.DOWN PT, R5, R15, 0x1, R3 ;  /* 0x082000000f057989 */ /* 0x00052800000e0003 */
[----:B0-----:R2:W0:Y:S01]  /*2160*/  SHFL.DOWN PT, R9, R12, 0x1, R3 ;  /* 0x082000000c097989 */ /* 0x00142200000e0003 */
[----:B-1----:R-:W-:-:S03]  /*2170*/  ISETP.GE.AND P0, PT, R2, R3, PT ;  /* 0x000000030200720c */ /* 0x002fc60003f06270 */
[----:B------:R2:W1:Y:S10]  /*2180*/  SHFL.DOWN PT, R11, R13, 0x1, R3 ;  /* 0x082000000d0b7989 */ /* 0x00047400000e0003 */
[----:B--2---:R-:W-:Y:S05]  /*2190*/  @P0 BRA `(.L_x_48) ;  /* 0x0000000000500947 */ /* 0x004fea0003800000 */
[----:B---34-:R-:W-:Y:S01]  /*21a0*/  DSETP.GEU.AND P0, PT, R14, R4, PT ;  /* 0x000000040e00722a */ /* 0x018fe20003f0e000 */
[----:B0-----:R-:W-:Y:S02]  /*21b0*/  IMAD.MOV.U32 R18, RZ, RZ, R9 ;  /* 0x000000ffff127224 */ /* 0x001fe400078e0009 */
[----:B-1----:R-:W-:Y:S02]  /*21c0*/  IMAD.MOV.U32 R20, RZ, RZ, R11 ;  /* 0x000000ffff147224 */ /* 0x002fe400078e000b */
        /* <DEDUP_REMOVED lines=17> */
.L_x_48:
[----:B------:R-:W-:Y:S05]  /*22e0*/  BSYNC.RECONVERGENT B1 ;  /* 0x0000000000017941 */ /* 0x000fea0003800200 */
.L_x_47:
[----:B---3--:R-:W-:Y:S01]  /*22f0*/  VIADD R4, R2, 0x2 ;  /* 0x0000000202047836 */ /* 0x008fe20000000000 */
[----:B------:R2:W3:Y:S01]  /*2300*/  SHFL.DOWN PT, R8, R6, 0x2, R3 ;  /* 0x0840000006087989 */ /* 0x0004e200000e0003 */
[----:B------:R-:W-:Y:S01]  /*2310*/  BSSY.RECONVERGENT B1, `(.L_x_49) ;  /* 0x000001e000017945 */ /* 0x000fe20003800200 */
[----:B------:R-:W-:Y:S02]  /*2320*/  IMAD.MOV.U32 R10, RZ, RZ, R18 ;  /* 0x000000ffff0a7224 */ /* 0x000fe400078e0012 */
[----:B------:R-:W-:Y:S01]  /*2330*/  ISETP.GT.AND P0, PT, R4, R3, PT ;  /* 0x000000030400720c */ /* 0x000fe20003f04270 */
[----:B0-----:R2:W0:Y:S01]  /*2340*/  SHFL.DOWN PT, R9, R7, 0x2, R3 ;  /* 0x0840000007097989 */ /* 0x00142200000e0003 */
[----:B------:R-:W-:Y:S02]  /*2350*/  IMAD.MOV.U32 R16, RZ, RZ, R20 ;  /* 0x000000ffff107224 */ /* 0x000fe400078e0014 */
[----:B------:R-:W-:Y:S01]  /*2360*/  IMAD.MOV.U32 R4, RZ, RZ, R6 ;  /* 0x000000ffff047224 */ /* 0x000fe200078e0006 */
[----:B-1----:R2:W1:Y:S01]  /*2370*/  SHFL.DOWN PT, R11, R18, 0x2, R3 ;  /* 0x08400000120b7989 */ /* 0x00246200000e0003 */
[----:B----4-:R-:W-:-:S03]  /*2380*/  IMAD.MOV.U32 R5, RZ, RZ, R7 ;  /* 0x000000ffff057224 */ /* 0x010fc600078e0007 */
[----:B------:R2:W4:Y:S04]  /*2390*/  SHFL.DOWN PT, R13, R20, 0x2, R3 ;  /* 0x08400000140d7989 */ /* 0x00052800000e0003 */
[----:B------:R-:W-:Y:S05]  /*23a0*/  @P0 BRA `(.L_x_50) ;  /* 0x0000000000500947 */ /* 0x000fea0003800000 */
[----:B0--3--:R-:W-:Y:S01]  /*23b0*/  DSETP.GEU.AND P0, PT, R6, R8, PT ;  /* 0x000000080600722a */ /* 0x009fe20003f0e000 */
[----:B-1----:R-:W-:Y:S02]  /*23c0*/  IMAD.MOV.U32 R10, RZ, RZ, R11 ;  /* 0x000000ffff0a7224 */ /* 0x002fe400078e000b */
        /* <DEDUP_REMOVED lines=18> */
.L_x_50:
[----:B------:R-:W-:Y:S05]  /*24f0*/  BSYNC.RECONVERGENT B1 ;  /* 0x0000000000017941 */ /* 0x000fea0003800200 */
.L_x_49:
[----:B--2---:R-:W-:Y:S01]  /*2500*/  VIADD R6, R2, 0x4 ;  /* 0x0000000402067836 */ /* 0x004fe20000000000 */
[----:B---3--:R2:W3:Y:S01]  /*2510*/  SHFL.DOWN PT, R8, R4, 0x4, R3 ;  /* 0x0880000004087989 */ /* 0x0084e200000e0003 */
[----:B------:R-:W-:Y:S01]  /*2520*/  BSSY.RECONVERGENT B1, `(.L_x_51) ;  /* 0x000001e000017945 */ /* 0x000fe20003800200 */
[----:B------:R-:W-:Y:S02]  /*2530*/  IMAD.MOV.U32 R12, RZ, RZ, R10 ;  /* 0x000000ffff0c7224 */ /* 0x000fe400078e000a */
[----:B------:R-:W-:Y:S01]  /*2540*/  ISETP.GT.AND P0, PT, R6, R3, PT ;  /* 0x000000030600720c */ /* 0x000fe20003f04270 */
[----:B0-----:R2:W0:Y:S01]  /*2550*/  SHFL.DOWN PT, R9, R5, 0x4, R3 ;  /* 0x0880000005097989 */ /* 0x00142200000e0003 */
[----:B------:R-:W-:Y:S02]  /*2560*/  IMAD.MOV.U32 R14, RZ, RZ, R16 ;  /* 0x000000ffff0e7224 */ /* 0x000fe400078e0010 */
[----:B------:R-:W-:Y:S01]  /*2570*/  IMAD.MOV.U32 R6, RZ, RZ, R4 ;  /* 0x000000ffff067224 */ /* 0x000fe200078e0004 */
[----:B-1----:R2:W1:Y:S01]  /*2580*/  SHFL.DOWN PT, R11, R10, 0x4, R3 ;  /* 0x088000000a0b7989 */ /* 0x00246200000e0003 */
[----:B------:R-:W-:-:S03]  /*2590*/  IMAD.MOV.U32 R7, RZ, RZ, R5 ;  /* 0x000000ffff077224 */ /* 0x000fc600078e0005 */
[----:B----4-:R2:W4:Y:S04]  /*25a0*/  SHFL.DOWN PT, R13, R16, 0x4, R3 ;  /* 0x08800000100d7989 */ /* 0x01052800000e0003 */
        /* <DEDUP_REMOVED lines=21> */
.L_x_52:
[----:B------:R-:W-:Y:S05]  /*2700*/  BSYNC.RECONVERGENT B1 ;  /* 0x0000000000017941 */ /* 0x000fea0003800200 */
.L_x_51:
        /* <DEDUP_REMOVED lines=32> */
.L_x_54:
[----:B------:R-:W-:Y:S05]  /*2910*/  BSYNC.RECONVERGENT B1 ;  /* 0x0000000000017941 */ /* 0x000fea0003800200 */
.L_x_53:
[----:B---3--:R-:W-:Y:S01]  /*2920*/  VIADD R8, R2, 0x10 ;  /* 0x0000001002087836 */ /* 0x008fe20000000000 */
[----:B--2---:R2:W3:Y:S01]  /*2930*/  SHFL.DOWN PT, R6, R4, 0x10, R3 ;  /* 0x0a00000004067989 */ /* 0x0044e200000e0003 */
[----:B------:R-:W-:Y:S01]  /*2940*/  BSSY.RECONVERGENT B1, `(.L_x_55) ;  /* 0x000001e000017945 */ /* 0x000fe20003800200 */
[----:B------:R-:W-:Y:S02]  /*2950*/  IMAD.MOV.U32 R14, RZ, RZ, R10 ;  /* 0x000000ffff0e7224 */ /* 0x000fe400078e000a */
[----:B------:R-:W-:Y:S01]  /*2960*/  ISETP.GT.AND P0, PT, R8, R3, PT ;  /* 0x000000030800720c */ /* 0x000fe20003f04270 */
[----:B------:R2:W2:Y:S01]  /*2970*/  SHFL.DOWN PT, R7, R5, 0x10, R3 ;  /* 0x0a00000005077989 */ /* 0x0004a200000e0003 */
[----:B------:R-:W-:Y:S02]  /*2980*/  IMAD.MOV.U32 R15, RZ, RZ, R16 ;  /* 0x000000ffff0f7224 */ /* 0x000fe400078e0010 */
[----:B------:R-:W-:Y:S01]  /*2990*/  IMAD.MOV.U32 R12, RZ, RZ, R4 ;  /* 0x000000ffff0c7224 */ /* 0x000fe200078e0004 */
[----:B0-----:R0:W0:Y:S01]  /*29a0*/  SHFL.DOWN PT, R9, R10, 0x10, R3 ;  /* 0x0a0000000a097989 */ /* 0x00102200000e0003 */
[----:B----4-:R-:W-:-:S03]  /*29b0*/  IMAD.MOV.U32 R13, RZ, RZ, R5 ;  /* 0x000000ffff0d7224 */ /* 0x010fc600078e0005 */
[----:B-1----:R1:W4:Y:S04]  /*29c0*/  SHFL.DOWN PT, R11, R16, 0x10, R3 ;  /* 0x0a000000100b7989 */ /* 0x00232800000e0003 */
[----:B------:R-:W-:Y:S05]  /*29d0*/  @P0 BRA `(.L_x_56) ;  /* 0x0000000000500947 */ /* 0x000fea0003800000 */
[----:B--23--:R-:W-:Y:S01]  /*29e0*/  DSETP.GEU.AND P0, PT, R4, R6, PT ;  /* 0x000000060400722a */ /* 0x00cfe20003f0e000 */
[----:B0-----:R-:W-:Y:S02]  /*29f0*/  IMAD.MOV.U32 R14, RZ, RZ, R9 ;  /* 0x000000ffff0e7224 */ /* 0x001fe400078e0009 */
        /* <DEDUP_REMOVED lines=18> */
.L_x_56:
[----:B------:R-:W-:Y:S05]  /*2b20*/  BSYNC.RECONVERGENT B1 ;  /* 0x0000000000017941 */ /* 0x000fea0003800200 */
.L_x_55:
[----:B------:R-:W-:Y:S01]  /*2b30*/  ISETP.NE.AND P0, PT, R2, RZ, PT ;  /* 0x000000ff0200720c */ /* 0x000fe20003f05270 */
[----:B------:R-:W-:-:S12]  /*2b40*/  BSSY.RECONVERGENT B1, `(.L_x_57) ;  /* 0x000000a000017945 */ /* 0x000fd80003800200 */
[----:B------:R-:W-:Y:S05]  /*2b50*/  @P0 BRA `(.L_x_58) ;  /* 0x0000000000200947 */ /* 0x000fea0003800000 */
[----:B--2---:R-:W2:Y:S01]  /*2b60*/  S2R R4, SR_CgaCtaId ;  /* 0x0000000000047919 */ /* 0x004ea20000008800 */
[----:B01----:R-:W-:Y:S02]  /*2b70*/  MOV R3, 0x400 ;  /* 0x0000040000037802 */ /* 0x003fe40000000f00 */
[----:B------:R-:W-:-:S04]  /*2b80*/  SHF.R.U32.HI R2, RZ, 0x1, R0 ;  /* 0x00000001ff027819 */ /* 0x000fc80000011600 */
[----:B------:R-:W-:Y:S02]  /*2b90*/  LOP3.LUT R2, R2, 0x1f0, RZ, 0xc0, !PT ;  /* 0x000001f002027812 */ /* 0x000fe400078ec0ff */
[----:B--2---:R-:W-:-:S05]  /*2ba0*/  LEA R3, R4, R3, 0x18 ;  /* 0x0000000304037211 */ /* 0x004fca00078ec0ff */
[----:B------:R-:W-:-:S05]  /*2bb0*/  IMAD.IADD R3, R2, 0x1, R3 ;  /* 0x0000000102037824 */ /* 0x000fca00078e0203 */
[----:B------:R0:W-:Y:S04]  /*2bc0*/  STS.64 [R3+0x10], R14 ;  /* 0x0000100e03007388 */ /* 0x0001e80000000a00 */
[----:B------:R0:W-:Y:S02]  /*2bd0*/  STS.64 [R3+0x8], R12 ;  /* 0x0000080c03007388 */ /* 0x0001e40000000a00 */
.L_x_58:
[----:B------:R-:W-:Y:S05]  /*2be0*/  BSYNC.RECONVERGENT B1 ;  /* 0x0000000000017941 */ /* 0x000fea0003800200 */
.L_x_57:
[----:B------:R-:W-:Y:S01]  /*2bf0*/  BAR.SYNC.DEFER_BLOCKING 0x0 ;  /* 0x0000000000007b1d */ /* 0x000fe20000010000 */
[----:B------:R-:W-:-:S13]  /*2c00*/  ISETP.NE.AND P1, PT, R0, RZ, PT ;  /* 0x000000ff0000720c */ /* 0x000fda0003f25270 */
[----:B------:R-:W-:Y:S05]  /*2c10*/  @P1 BRA `(.L_x_34) ;  /* 0x0000004000181947 */ /* 0x000fea0003800000 */
[----:B------:R-:W-:Y:S01]  /*2c20*/  UISETP.GE.AND UP0, UPT, UR6, 0x21, UPT ;  /* 0x000000210600788c */ /* 0x000fe2000bf06270 */
[----:B----4-:R-:W-:Y:S02]  /*2c30*/  IMAD.MOV.U32 R11, RZ, RZ, R14 ;  /* 0x000000ffff0b7224 */ /* 0x010fe400078e000e */
[----:B------:R-:W-:Y:S02]  /*2c40*/  IMAD.MOV.U32 R8, RZ, RZ, R15 ;  /* 0x000000ffff087224 */ /* 0x000fe400078e000f */
[----:B------:R-:W-:Y:S02]  /*2c50*/  IMAD.MOV.U32 R2, RZ, RZ, R12 ;  /* 0x000000ffff027224 */ /* 0x000fe400078e000c */
[----:B012---:R-:W-:Y:S02]  /*2c60*/  IMAD.MOV.U32 R3, RZ, RZ, R13 ;  /* 0x000000ffff037224 */ /* 0x007fe400078e000d */
[----:B------:R-:W-:Y:S05]  /*2c70*/  BRA.U !UP0, `(.L_x_59) ;  /* 0x00000001086c7547 */ /* 0x000fea000b800000 */
[----:B------:R-:W0:Y:S01]  /*2c80*/  S2UR UR5, SR_CgaCtaId ;  /* 0x00000000000579c3 */ /* 0x000e220000008800 */
[----:B------:R-:W-:Y:S01]  /*2c90*/  UMOV UR4, 0x400 ;  /* 0x0000040000047882 */ /* 0x000fe20000000000 */
[----:B------:R-:W-:Y:S01]  /*2ca0*/  BSSY.RECONVERGENT B1, `(.L_x_59) ;  /* 0x0000018000017945 */ /* 0x000fe20003800200 */
[----:B0-----:R-:W-:-:S09]  /*2cb0*/  ULEA UR4, UR5, UR4, 0x18 ;  /* 0x0000000405047291 */ /* 0x001fd2000f8ec0ff */
[----:B------:R-:W0:Y:S04]  /*2cc0*/  LDS.64 R4, [UR4+0x18] ;  /* 0x00001804ff047984 */ /* 0x000e280008000a00 */
[----:B---3--:R-:W1:Y:S01]  /*2cd0*/  LDS.64 R6, [UR4+0x20] ;  /* 0x00002004ff067984 */ /* 0x008e620008000a00 */
[----:B0-----:R-:W-:Y:S01]  /*2ce0*/  DSETP.GEU.AND P0, PT, R12, R4, PT ;  /* 0x000000040c00722a */ /* 0x001fe20003f0e000 */
[----:B------:R-:W-:Y:S02]  /*2cf0*/  IMAD.MOV.U32 R2, RZ, RZ, R4 ;  /* 0x000000ffff027224 */ /* 0x000fe400078e0004 */
[----:B------:R-:W-:Y:S02]  /*2d00*/  IMAD.MOV.U32 R3, RZ, RZ, R5 ;  /* 0x000000ffff037224 */ /* 0x000fe400078e0005 */
[----:B-1----:R-:W-:-:S02]  /*2d10*/  IMAD.MOV.U32 R11, RZ, RZ, R6 ;  /* 0x000000ffff0b7224 */ /* 0x002fc400078e0006 */
        /* <DEDUP_REMOVED lines=16> */
.L_x_60:
[----:B------:R-:W-:Y:S05]  /*2e20*/  BSYNC.RECONVERGENT B1 ;  /* 0x0000000000017941 */ /* 0x000fea0003800200 */
.L_x_59:
[----:B------:R-:W-:Y:S01]  /*2e30*/  UISETP.GE.AND UP0, UPT, UR6, 0x41, UPT ;  /* 0x000000410600788c */ /* 0x000fe2000bf06270 */
[----:B------:R-:W-:Y:S02]  /*2e40*/  IMAD.MOV.U32 R9, RZ, RZ, R11 ;  /* 0x000000ffff097224 */ /* 0x000fe400078e000b */
[----:B------:R-:W-:Y:S02]  /*2e50*/  IMAD.MOV.U32 R0, RZ, RZ, R8 ;  /* 0x000000ffff007224 */ /* 0x000fe400078e0008 */
[----:B------:R-:W-:Y:S02]  /*2e60*/  IMAD.MOV.U32 R4, RZ, RZ, R2 ;  /* 0x000000ffff047224 */ /* 0x000fe400078e0002 */
[----:B------:R-:W-:Y:S02]  /*2e70*/  IMAD.MOV.U32 R5, RZ, RZ, R3 ;  /* 0x000000ffff057224 */ /* 0x000fe400078e0003 */
[----:B------:R-:W-:Y:S05]  /*2e80*/  BRA.U !UP0, `(.L_x_61) ;  /* 0x00000001086c7547 */ /* 0x000fea000b800000 */
[----:B------:R-:W0:Y:S01]  /*2e90*/  S2UR UR5, SR_CgaCtaId ;  /* 0x00000000000579c3 */ /* 0x000e220000008800 */
[----:B------:R-:W-:Y:S01]  /*2ea0*/  UMOV UR4, 0x400 ;  /* 0x0000040000047882 */ /* 0x000fe20000000000 */
[----:B------:R-:W-:Y:S01]  /*2eb0*/  BSSY.RECONVERGENT B1, `(.L_x_61) ;  /* 0x0000018000017945 */ /* 0x000fe20003800200 */
[----:B0-----:R-:W-:-:S09]  /*2ec0*/  ULEA UR4, UR5, UR4, 0x18 ;  /* 0x0000000405047291 */ /* 0x001fd2000f8ec0ff */
[----:B---3--:R-:W0:Y:S04]  /*2ed0*/  LDS.64 R6, [UR4+0x28] ;  /* 0x00002804ff067984 */ /* 0x008e280008000a00 */
[----:B------:R-:W1:Y:S01]  /*2ee0*/  LDS.64 R12, [UR4+0x30] ;  /* 0x00003004ff0c7984 */ /* 0x000e620008000a00 */
        /* <DEDUP_REMOVED lines=20> */
.L_x_62:
[----:B------:R-:W-:Y:S05]  /*3030*/  BSYNC.RECONVERGENT B1 ;  /* 0x0000000000017941 */ /* 0x000fea0003800200 */
.L_x_61:
        /* <DEDUP_REMOVED lines=32> */
.L_x_64:
[----:B------:R-:W-:Y:S05]  /*3240*/  BSYNC.RECONVERGENT B1 ;  /* 0x0000000000017941 */ /* 0x000fea0003800200 */
.L_x_63:
        /* <DEDUP_REMOVED lines=32> */
.L_x_66:
[----:B------:R-:W-:Y:S05]  /*3450*/  BSYNC.RECONVERGENT B1 ;  /* 0x0000000000017941 */ /* 0x000fea0003800200 */
.L_x_65:
        /* <DEDUP_REMOVED lines=32> */
.L_x_68:
[----:B------:R-:W-:Y:S05]  /*3660*/  BSYNC.RECONVERGENT B1 ;  /* 0x0000000000017941 */ /* 0x000fea0003800200 */
.L_x_67:
        /* <DEDUP_REMOVED lines=32> */
.L_x_70:
[----:B------:R-:W-:Y:S05]  /*3870*/  BSYNC.RECONVERGENT B1 ;  /* 0x0000000000017941 */ /* 0x000fea0003800200 */
.L_x_69:
[----:B------:R-:W-:Y:S01]  /*3880*/  UISETP.GE.AND UP0, UPT, UR6, 0xe1, UPT ;  /* 0x000000e10600788c */ /* 0x000fe2000bf06270 */
[----:B------:R-:W-:Y:S02]  /*3890*/  IMAD.MOV.U32 R14, RZ, RZ, R9 ;  /* 0x000000ffff0e7224 */ /* 0x000fe400078e0009 */
[----:B------:R-:W-:Y:S02]  /*38a0*/  IMAD.MOV.U32 R15, RZ, RZ, R0 ;  /* 0x000000ffff0f7224 */ /* 0x000fe400078e0000 */
[----:B------:R-:W-:Y:S02]  /*38b0*/  IMAD.MOV.U32 R12, RZ, RZ, R4 ;  /* 0x000000ffff0c7224 */ /* 0x000fe400078e0004 */
[----:B------:R-:W-:Y:S02]  /*38c0*/  IMAD.MOV.U32 R13, RZ, RZ, R5 ;  /* 0x000000ffff0d7224 */ /* 0x000fe400078e0005 */
[----:B------:R-:W-:Y:S05]  /*38d0*/  BRA.U !UP0, `(.L_x_34) ;  /* 0x0000003108e87547 */ /* 0x000fea000b800000 */
[----:B------:R-:W0:Y:S01]  /*38e0*/  S2UR UR5, SR_CgaCtaId ;  /* 0x00000000000579c3 */ /* 0x000e220000008800 */
[----:B------:R-:W-:Y:S02]  /*38f0*/  UMOV UR4, 0x400 ;  /* 0x0000040000047882 */ /* 0x000fe40000000000 */
        /* <DEDUP_REMOVED lines=24> */
.L_x_2:
[----:B------:R-:W1:Y:S01]  /*3a80*/  S2R R0, SR_TID.X ;  /* 0x0000000000007919 */ /* 0x000e620000002100 */
[----:B------:R-:W1:Y:S02]  /*3a90*/  LDC.64 R2, c[0x0][0x380] ;  /* 0x0000e000ff027b82 */ /* 0x000e640000000a00 */
[----:B-1----:R-:W-:-:S05]  /*3aa0*/  IMAD.WIDE.U32 R2, R0, 0x10, R2 ;  /* 0x0000001000027825 */ /* 0x002fca00078e0002 */
[----:B0-----:R-:W2:Y:S04]  /*3ab0*/  LDG.E.64.CONSTANT R18, desc[UR10][R2.64] ;  /* 0x0000000a02127981 */ /* 0x001ea8000c1e9b00 */
[----:B------:R-:W2:Y:S04]  /*3ac0*/  LDG.E.64.CONSTANT R16, desc[UR10][R2.64+0x1000] ;  /* 0x0010000a02107981 */ /* 0x000ea8000c1e9b00 */
[----:B------:R-:W3:Y:S04]  /*3ad0*/  LDG.E.64.CONSTANT R20, desc[UR10][R2.64+0x8] ;  /* 0x0000080a02147981 */ /* 0x000ee8000c1e9b00 */
[----:B------:R-:W3:Y:S04]  /*3ae0*/  LDG.E.64.CONSTANT R14, desc[UR10][R2.64+0x1008] ;  /* 0x0010080a020e7981 */ /* 0x000ee8000c1e9b00 */
[----:B------:R-:W4:Y:S04]  /*3af0*/  LDG.E.64.CONSTANT R12, desc[UR10][R2.64+0x2000] ;  /* 0x0020000a020c7981 */ /* 0x000f28000c1e9b00 */
[----:B------:R-:W5:Y:S04]  /*3b00*/  LDG.E.64.CONSTANT R10, desc[UR10][R2.64+0x2008] ;  /* 0x0020080a020a7981 */ /* 0x000f68000c1e9b00 */
[----:B------:R-:W5:Y:S04]  /*3b10*/  LDG.E.64.CONSTANT R6, desc[UR10][R2.64+0x3000] ;  /* 0x0030000a02067981 */ /* 0x000f68000c1e9b00 */
[----:B------:R-:W5:Y:S04]  /*3b20*/  LDG.E.64.CONSTANT R4, desc[UR10][R2.64+0x3008] ;  /* 0x0030080a02047981 */ /* 0x000f68000c1e9b00 */
[----:B------:R-:W5:Y:S04]  /*3b30*/  LDG.E.64.CONSTANT R28, desc[UR10][R2.64+0x4000] ;  /* 0x0040000a021c7981 */ /* 0x000f68000c1e9b00 */
[----:B------:R-:W5:Y:S01]  /*3b40*/  LDG.E.64.CONSTANT R8, desc[UR10][R2.64+0x4008] ;  /* 0x0040080a02087981 */ /* 0x000f62000c1e9b00 */
[----:B------:R-:W-:Y:S01]  /*3b50*/  UISETP.GE.U32.AND UP0, UPT, UR8, 0xa00, UPT ;  /* 0x00000a000800788c */ /* 0x000fe2000bf06070 */
[----:B------:R-:W-:Y:S01]  /*3b60*/  UMOV UR9, 0x500 ;  /* 0x0000050000097882 */ /* 0x000fe20000000000 */
[----:B------:R-:W-:Y:S01]  /*3b70*/  UMOV UR4, URZ ;  /* 0x000000ff00047c82 */ /* 0x000fe20008000000 */
[----:B--2---:R-:W-:-:S14]  /*3b80*/  DSETP.GEU.AND P2, PT, R18, R16, PT ;  /* 0x000000101200722a */ /* 0x004fdc0003f4e000 */
[----:B---3--:R-:W-:-:S04]  /*3b90*/  @P2 ISETP.GE.U32.AND P0, PT, R20, R14, PT ;  /* 0x0000000e1400220c */ /* 0x008fc80003f06070 */
[----:B------:R-:W-:-:S13]  /*3ba0*/  @P2 ISETP.GE.AND.EX P0, PT, R21, R15, PT, P0 ;  /* 0x0000000f1500220c */ /* 0x000fda0003f06300 */
[----:B------:R-:W-:-:S06]  /*3bb0*/  @P2 DSETP.LT.OR P0, PT, R16, R18, !P0 ;  /* 0x000000121000222a */ /* 0x000fcc0004701400 */
[----:B------:R-:W-:Y:S02]  /*3bc0*/  @P2 FSEL R18, R18, R16, P0 ;  /* 0x0000001012122208 */ /* 0x000fe40000000000 */
[----:B------:R-:W-:Y:S02]  /*3bd0*/  @P2 FSEL R19, R19, R17, P0 ;  /* 0x0000001113132208 */ /* 0x000fe40000000000 */
[----:B------:R-:W-:Y:S01]  /*3be0*/  @P2 SEL R14, R20, R14, P0 ;  /* 0x0000000e140e2207 */ /* 0x000fe20000000000 */
[----:B------:R-:W-:Y:S01]  /*3bf0*/  @P2 IMAD.MOV.U32 R16, RZ, RZ, R18 ;  /* 0x000000ffff102224 */ /* 0x000fe200078e0012 */
[----:B------:R-:W-:Y:S01]  /*3c00*/  @P2 SEL R15, R21, R15, P0 ;  /* 0x0000000f150f2207 */ /* 0x000fe20000000000 */
[----:B------:R-:W-:-:S06]  /*3c10*/  @P2 IMAD.MOV.U32 R17, RZ, RZ, R19 ;  /* 0x000000ffff112224 */ /* 0x000fcc00078e0013 */
[----:B----4-:R-:W-:-:S14]  /*3c20*/  DSETP.GEU.AND P1, PT, R16, R12, PT ;  /* 0x0000000c1000722a */ /* 0x010fdc0003f2e000 */
[----:B-----5:R-:W-:-:S04]  /*3c30*/  @P1 ISETP.GE.U32.AND P0, PT, R14, R10, PT ;  /* 0x0000000a0e00120c */ /* 0x020fc80003f06070 */
[----:B------:R-:W-:-:S13]  /*3c40*/  @P1 ISETP.GE.AND.EX P0, PT, R15, R11, PT, P0 ;  /* 0x0000000b0f00120c */ /* 0x000fda0003f06300 */
[----:B------:R-:W-:-:S06]  /*3c50*/  @P1 DSETP.GT.OR P0, PT, R16, R12, !P0 ;  /* 0x0000000c1000122a */ /* 0x000fcc0004704400 */
[----:B------:R-:W-:Y:S02]  /*3c60*/  @P1 FSEL R16, R16, R12, P0 ;  /* 0x0000000c10101208 */ /* 0x000fe40000000000 */
[----:B------:R-:W-:Y:S02]  /*3c70*/  @P1 FSEL R17, R17, R13, P0 ;  /* 0x0000000d11111208 */ /* 0x000fe40000000000 */
[----:B------:R-:W-:Y:S01]  /*3c80*/  @P1 SEL R10, R14, R10, P0 ;  /* 0x0000000a0e0a1207 */ /* 0x000fe20000000000 */
[----:B------:R-:W-:Y:S01]  /*3c90*/  @P1 IMAD.MOV.U32 R12, RZ, RZ, R16 ;  /* 0x000000ffff0c1224 */ /* 0x000fe200078e0010 */
[----:B------:R-:W-:Y:S01]  /*3ca0*/  @P1 SEL R11, R15, R11, P0 ;  /* 0x0000000b0f0b1207 */ /* 0x000fe20000000000 */
[----:B------:R-:W-:-:S06]  /*3cb0*/  @P1 IMAD.MOV.U32 R13, RZ, RZ, R17 ;  /* 0x000000ffff0d1224 */ /* 0x000fcc00078e0011 */
[----:B------:R-:W-:-:S14]  /*3cc0*/  DSETP.GEU.AND P2, PT, R12, R6, PT ;  /* 0x000000060c00722a */ /* 0x000fdc0003f4e000 */
[----:B------:R-:W-:-:S04]  /*3cd0*/  @P2 ISETP.GE.U32.AND P0, PT, R10, R4, PT ;  /* 0x000000040a00220c */ /* 0x000fc80003f06070 */
        /* <DEDUP_REMOVED lines=17> */
[----:B------:R-:W-:Y:S01]  /*3df0*/  @P1 IMAD.MOV.U32 R29, RZ, RZ, R7 ;  /* 0x000000ffff1d1224 */ /* 0x000fe200078e0007 */
[----:B------:R-:W-:Y:S06]  /*3e00*/  BRA.U !UP0, `(.L_x_71) ;  /* 0x0000000d08987547 */ /* 0x000fec000b800000 */
[----:B------:R-:W-:-:S04]  /*3e10*/  UIADD3 UR9, UP0, UPT, UR8, -0xa00, URZ ;  /* 0xfffff60008097890 */ /* 0x000fc8000ff1e0ff */
[----:B------:R-:W-:Y:S02]  /*3e20*/  ULEA.HI.X.SX32 UR8, UR8, 0xffffffff, 0x1, UP0 ;  /* 0xffffffff08087891 */ /* 0x000fe400080f0eff */
[----:B------:R-:W-:Y:S02]  /*3e30*/  UIMAD.WIDE.U32 UR12, UR9, -0x33333333, URZ ;  /* 0xcccccccd090c78a5 */ /* 0x000fe4000f8e00ff */
[----:B------:R-:W-:Y:S02]  /*3e40*/  UIMAD.WIDE.U32 UR4, UR8, -0x33333333, URZ ;  /* 0xcccccccd080478a5 */ /* 0x000fe4000f8e00ff */
[----:B------:R-:W-:Y:S02]  /*3e50*/  UISETP.GE.U32.AND UP1, UPT, UR9, 0x500, UPT ;  /* 0x000005000900788c */ /* 0x000fe4000bf26070 */
[----:B------:R-:W-:Y:S02]  /*3e60*/  UIMAD.WIDE.U32 UR4, UP0, UR9, -0x33333334, UR4 ;  /* 0xcccccccc090478a5 */ /* 0x000fe4000f800004 */
[----:B------:R-:W-:-:S02]  /*3e70*/  UISETP.GE.U32.AND.EX UP1, UPT, UR8, URZ, UPT, UP1 ;  /* 0x000000ff0800728c */ /* 0x000fc4000bf26110 */
[----:B------:R-:W-:Y:S02]  /*3e80*/  UIADD3.X UR7, UPT, UPT, URZ, URZ, URZ, UP0, !UPT ;  /* 0x000000ffff077290 */ /* 0x000fe400087fe4ff */
[----:B------:R-:W-:Y:S01]  /*3e90*/  UIADD3 URZ, UP0, UPT, UR13, UR4, URZ ;  /* 0x000000040dff7290 */ /* 0x000fe2000ff1e0ff */
[----:B------:R-:W-:Y:S01]  /*3ea0*/  UMOV UR6, UR5 ;  /* 0x0000000500067c82 */ /* 0x000fe20008000000 */
[----:B------:R-:W-:Y:S02]  /*3eb0*/  UMOV UR9, 0x500 ;  /* 0x0000050000097882 */ /* 0x000fe40000000000 */
[----:B------:R-:W-:-:S04]  /*3ec0*/  UIMAD.WIDE.U32.X UR6, UR8, -0x33333334, UR6, UP0 ;  /* 0xcccccccc080678a5 */ /* 0x000fc800080e0406 */
[----:B------:R-:W-:-:S04]  /*3ed0*/  USHF.R.U64 UR5, UR6, 0xa, UR7 ;  /* 0x0000000a06057899 */ /* 0x000fc80008001207 */
[----:B------:R-:W-:-:S04]  /*3ee0*/  ULOP3.LUT UR4, UR5, 0x1, URZ, 0xc0, !UPT ;  /* 0x0000000105047892 */ /* 0x000fc8000f8ec0ff */
[----:B------:R-:W-:-:S03]  /*3ef0*/  UISETP.NE.U32.AND UP0, UPT, UR4, 0x1, UPT ;  /* 0x000000010400788c */ /* 0x000fc6000bf05070 */
[----:B------:R-:W-:Y:S01]  /*3f00*/  UMOV UR4, URZ ;  /* 0x000000ff00047c82 */ /* 0x000fe20008000000 */
[----:B------:R-:W-:Y:S01]  /*3f10*/  UISETP.NE.U32.AND.EX UP0, UPT, URZ, URZ, UPT, UP0 ;  /* 0x000000ffff00728c */ /* 0x000fe2000bf05100 */
[----:B------:R-:W-:Y:S10]  /*3f20*/  BRA.U !UP1, `(.L_x_72) ;  /* 0x0000000909307547 */ /* 0x000ff4000b800000 */
[----:B------:R-:W0:Y:S01]  /*3f30*/  LDCU.64 UR8, c[0x0][0x380] ;  /* 0x00007000ff0877ac */ /* 0x000e220008000a00 */
[----:B------:R-:W-:Y:S01]  /*3f40*/  UIADD3 UR5, UP1, UPT, UR5, 0x1, URZ ;  /* 0x0000000105057890 */ /* 0x000fe2000ff3e0ff */
[----:B------:R-:W-:-:S03]  /*3f50*/  UMOV UR4, URZ ;  /* 0x000000ff00047c82 */ /* 0x000fc60008000000 */
[----:B------:R-:W-:Y:S02]  /*3f60*/  ULEA.HI.X UR6, UR7, URZ, URZ, 0x16, UP1 ;  /* 0x000000ff07067291 */ /* 0x000fe400088fb4ff */
[----:B------:R-:W-:Y:S02]  /*3f70*/  ULOP3.LUT UR5, UR5, 0xfffffffe, URZ, 0xc0, !UPT ;  /* 0xfffffffe05057892 */ /* 0x000fe4000f8ec0ff */
[----:B------:R-:W-:Y:S01]  /*3f80*/  ULOP3.LUT UR6, UR6, 0x7fffff, URZ, 0xc0, !UPT ;  /* 0x007fffff06067892 */ /* 0x000fe2000f8ec0ff */
[----:B0-----:R-:W-:-:S04]  /*3f90*/  LEA R4, P0, R0, UR8, 0x4 ;  /* 0x0000000800047c11 */ /* 0x001fc8000f8020ff */
[----:B------:R-:W-:Y:S02]  /*3fa0*/  IADD3 R4, P1, PT, R4, 0xe008, RZ ;  /* 0x0000e00804047810 */ /* 0x000fe40007f3e0ff */
[----:B------:R-:W-:Y:S01]  /*3fb0*/  LEA.HI.X R0, R0, UR9, RZ, 0x4, P0 ;  /* 0x0000000900007c11 */ /* 0x000fe200080f24ff */
[----:B------:R-:W-:-:S04]  /*3fc0*/  UMOV UR9, 0x500 ;  /* 0x0000050000097882 */ /* 0x000fc80000000000 */
[----:B------:R-:W-:-:S07]  /*3fd0*/  IMAD.X R5, RZ, RZ, R0, P1 ;  /* 0x000000ffff057224 */ /* 0x000fce00008e0600 */
.L_x_73:
[----:B------:R-:W2:Y:S04]  /*3fe0*/  LDG.E.64.CONSTANT R12, desc[UR10][R4.64+-0x9008] ;  /* 0xff6ff80a040c7981 */ /* 0x000ea8000c1e9b00 */
[----:B------:R-:W3:Y:S04]  /*3ff0*/  LDG.E.64.CONSTANT R16, desc[UR10][R4.64+-0x9000] ;  /* 0xff70000a04107981 */ /* 0x000ee8000c1e9b00 */
[----:B------:R-:W4:Y:S04]  /*4000*/  LDG.E.64.CONSTANT R18, desc[UR10][R4.64+-0x8008] ;  /* 0xff7ff80a04127981 */ /* 0x000f28000c1e9b00 */
[----:B------:R-:W5:Y:S04]  /*4010*/  LDG.E.64.CONSTANT R20, desc[UR10][R4.64+-0x8000] ;  /* 0xff80000a04147981 */ /* 0x000f68000c1e9b00 */
[----:B------:R-:W5:Y:S04]  /*4020*/  LDG.E.64.CONSTANT R22, desc[UR10][R4.64+-0x7008] ;  /* 0xff8ff80a04167981 */ /* 0x000f68000c1e9b00 */
[----:B------:R-:W5:Y:S04]  /*4030*/  LDG.E.64.CONSTANT R24, desc[UR10][R4.64+-0x7000] ;  /* 0xff90000a04187981 */ /* 0x000f68000c1e9b00 */
[----:B------:R-:W5:Y:S04]  /*4040*/  LDG.E.64.CONSTANT R26, desc[UR10][R4.64+-0x6008] ;  /* 0xff9ff80a041a7981 */ /* 0x000f68000c1e9b00 */
[----:B------:R-:W5:Y:S04]  /*4050*/  LDG.E.64.CONSTANT R6, desc[UR10][R4.64+-0x6000] ;  /* 0xffa0000a04067981 */ /* 0x000f68000c1e9b00 */
[----:B------:R-:W5:Y:S01]  /*4060*/  LDG.E.64.CONSTANT R14, desc[UR10][R4.64+-0x4000] ;  /* 0xffc0000a040e7981 */ /* 0x000f62000c1e9b00 */
[----:B--2---:R-:W-:-:S14]  /*4070*/  DSETP.GEU.AND P2, PT, R28, R12, PT ;  /* 0x0000000c1c00722a */ /* 0x004fdc0003f4e000 */
[----:B---3--:R-:W-:-:S04]  /*4080*/  @P2 ISETP.GE.U32.AND P0, PT, R8, R16, PT ;  /* 0x000000100800220c */ /* 0x008fc80003f06070 */
[----:B------:R-:W-:-:S13]  /*4090*/  @P2 ISETP.GE.AND.EX P0, PT, R9, R17, PT, P0 ;  /* 0x000000110900220c */ /* 0x000fda0003f06300 */
[----:B------:R-:W-:-:S06]  /*40a0*/  @P2 DSETP.GT.OR P0, PT, R28, R12, !P0 ;  /* 0x0000000c1c00222a */ /* 0x000fcc0004704400 */
[----:B------:R-:W-:Y:S02]  /*40b0*/  @P2 FSEL R11, R29, R13, P0 ;  /* 0x0000000d1d0b2208 */ /* 0x000fe40000000000 */
[----:B------:R-:W-:Y:S02]  /*40c0*/  @P2 FSEL R0, R28, R12, P0 ;  /* 0x0000000c1c002208 */ /* 0x000fe40000000000 */
[----:B------:R-:W2:Y:S01]  /*40d0*/  LDG.E.64.CONSTANT R28, desc[UR10][R4.64+-0x5008] ;  /* 0xffaff80a041c7981 */ /* 0x000ea2000c1e9b00 */
[----:B------:R-:W-:Y:S02]  /*40e0*/  @P2 IMAD.MOV.U32 R13, RZ, RZ, R11 ;  /* 0x000000ffff0d2224 */ /* 0x000fe400078e000b */
[----:B------:R-:W-:Y:S01]  /*40f0*/  @P2 IMAD.MOV.U32 R12, RZ, RZ, R0 ;  /* 0x000000ffff0c2224 */ /* 0x000fe200078e0000 */
[----:B------:R-:W3:Y:S05]  /*4100*/  LDG.E.64.CONSTANT R10, desc[UR10][R4.64+-0x5000] ;  /* 0xffb0000a040a7981 */ /* 0x000eea000c1e9b00 */
[----:B----4-:R-:W-:Y:S01]  /*4110*/  DSETP.GEU.AND P1, PT, R12, R18, PT ;  /* 0x000000120c00722a */ /* 0x010fe20003f2e000 */
[----:B------:R-:W-:-:S02]  /*4120*/  @P2 SEL R16, R8, R16, P0 ;  /* 0x0000001008102207 */ /* 0x000fc40000000000 */
[----:B------:R-:W-:-:S11]  /*4130*/  @P2 SEL R17, R9, R17, P0 ;  /* 0x0000001109112207 */ /* 0x000fd60000000000 */
[----:B-----5:R-:W-:-:S04]  /*4140*/  @P1 ISETP.GE.U32.AND P0, PT, R16, R20, PT ;  /* 0x000000141000120c */ /* 0x020fc80003f06070 */
[----:B------:R-:W-:-:S13]  /*4150*/  @P1 ISETP.GE.AND.EX P0, PT, R17, R21, PT, P0 ;  /* 0x000000151100120c */ /* 0x000fda0003f06300 */
[----:B------:R-:W-:-:S06]  /*4160*/  @P1 DSETP.GT.OR P0, PT, R12, R18, !P0 ;  /* 0x000000120c00122a */ /* 0x000fcc0004704400 */
[----:B------:R-:W-:Y:S02]  /*4170*/  @P1 FSEL R0, R12, R18, P0 ;  /* 0x000000120c001208 */ /* 0x000fe40000000000 */
[----:B------:R-:W-:Y:S02]  /*4180*/  @P1 FSEL R9, R13, R19, P0 ;  /* 0x000000130d091208 */ /* 0x000fe40000000000 */
[----:B------:R-:W4:Y:S01]  /*4190*/  LDG.E.64.CONSTANT R12, desc[UR10][R4.64+-0x4008] ;  /* 0xffbff80a040c7981 */ /* 0x000f22000c1e9b00 */
[----:B------:R-:W-:Y:S02]  /*41a0*/  @P1 IMAD.MOV.U32 R18, RZ, RZ, R0 ;  /* 0x000000ffff121224 */ /* 0x000fe400078e0000 */
[----:B------:R-:W-:Y:S01]  /*41b0*/  @P1 IMAD.MOV.U32 R19, RZ, RZ, R9 ;  /* 0x000000ffff131224 */ /* 0x000fe200078e0009 */
[----:B------:R-:W-:Y:S01]  /*41c0*/  @P1 SEL R20, R16, R20, P0 ;  /* 0x0000001410141207 */ /* 0x000fe20000000000 */
[----:B------:R-:W5:Y:S04]  /*41d0*/  LDG.E.64.CONSTANT R8, desc[UR10][R4.64] ;  /* 0x0000000a04087981 */ /* 0x000f68000c1e9b00 */
[----:B------:R-:W-:Y:S01]  /*41e0*/  DSETP.GEU.AND P2, PT, R18, R22, PT ;  /* 0x000000161200722a */ /* 0x000fe20003f4e000 */
[----:B------:R-:W-:-:S02]  /*41f0*/  @P1 SEL R21, R17, R21, P0 ;  /* 0x0000001511151207 */ /* 0x000fc40000000000 */
[----:B------:R-:W5:Y:S11]  /*4200*/  LDG.E.64.CONSTANT R16, desc[UR10][R4.64+-0x3008] ;  /* 0xffcff80a04107981 */ /* 0x000f76000c1e9b00 */
[----:B------:R-:W-:-:S04]  /*4210*/  @P2 ISETP.GE.U32.AND P0, PT, R20, R24, PT ;  /* 0x000000181400220c */ /* 0x000fc80003f06070 */
[----:B------:R-:W-:-:S13]  /*4220*/  @P2 ISETP.GE.AND.EX P0, PT, R21, R25, PT, P0 ;  /* 0x000000191500220c */ /* 0x000fda0003f06300 */
[----:B------:R-:W-:-:S06]  /*4230*/  @P2 DSETP.GT.OR P0, PT, R18, R22, !P0 ;  /* 0x000000161200222a */ /* 0x000fcc0004704400 */
[----:B------:R-:W-:Y:S02]  /*4240*/  @P2 FSEL R0, R18, R22, P0 ;  /* 0x0000001612002208 */ /* 0x000fe40000000000 */
[----:B------:R-:W-:-:S03]  /*4250*/  @P2 FSEL R19, R19, R23, P0 ;  /* 0x0000001713132208 */ /* 0x000fc60000000000 */
[----:B------:R-:W-:Y:S02]  /*4260*/  @P2 IMAD.MOV.U32 R22, RZ, RZ, R0 ;  /* 0x000000ffff162224 */ /* 0x000fe400078e0000 */
[----:B------:R-:W-:Y:S02]  /*4270*/  @P2 IMAD.MOV.U32 R23, RZ, RZ, R19 ;  /* 0x000000ffff172224 */ /* 0x000fe400078e0013 */
[----:B------:R-:W5:Y:S04]  /*4280*/  LDG.E.64.CONSTANT R18, desc[UR10][R4.64+-0x3000] ;  /* 0xffd0000a04127981 */ /* 0x000f68000c1e9b00 */
[----:B------:R-:W-:Y:S01]  /*4290*/  DSETP.GEU.AND P1, PT, R22, R26, PT ;  /* 0x0000001a1600722a */ /* 0x000fe20003f2e000 */
[----:B------:R-:W-:Y:S02]  /*42a0*/  @P2 SEL R24, R20, R24, P0 ;  /* 0x0000001814182207 */ /* 0x000fe40000000000 */
[----:B------:R-:W-:-:S02]  /*42b0*/  @P2 SEL R25, R21, R25, P0 ;  /* 0x0000001915192207 */ /* 0x000fc40000000000 */
[----:B------:R-:W5:Y:S09]  /*42c0*/  LDG.E.64.CONSTANT R20, desc[UR10][R4.64+-0x2008] ;  /* 0xffdff80a04147981 */ /* 0x000f72000c1e9b00 */
[----:B------:R-:W-:-:S04]  /*42d0*/  @P1 ISETP.GE.U32.AND P0, PT, R24, R6, PT ;  /* 0x000000061800120c */ /* 0x000fc80003f06070 */
[----:B------:R-:W-:-:S13]  /*42e0*/  @P1 ISETP.GE.AND.EX P0, PT, R25, R7, PT, P0 ;  /* 0x000000071900120c */ /* 0x000fda0003f06300 */
[----:B------:R-:W-:-:S06]  /*42f0*/  @P1 DSETP.GT.OR P0, PT, R22, R26, !P0 ;  /* 0x0000001a1600122a */ /* 0x000fcc0004704400 */
[----:B------:R-:W-:Y:S02]  /*4300*/  @P1 FSEL R0, R22, R26, P0 ;  /* 0x0000001a16001208 */ /* 0x000fe40000000000 */
[----:B------:R-:W-:-:S03]  /*4310*/  @P1 FSEL R23, R23, R27, P0 ;  /* 0x0000001b17171208 */ /* 0x000fc60000000000 */
[----:B------:R-:W-:Y:S02]  /*4320*/  @P1 IMAD.MOV.U32 R26, RZ, RZ, R0 ;  /* 0x000000ffff1a1224 */ /* 0x000fe400078e0000 */
[----:B------:R-:W-:Y:S02]  /*4330*/  @P1 IMAD.MOV.U32 R27, RZ, RZ, R23 ;  /* 0x000000ffff1b1224 */ /* 0x000fe400078e0017 */
[----:B------:R-:W5:Y:S01]  /*4340*/  LDG.E.64.CONSTANT R22, desc[UR10][R4.64+-0x2000] ;  /* 0xffe0000a04167981 */ /* 0x000f62000c1e9b00 */
[----:B------:R-:W-:Y:S02]  /*4350*/  @P1 SEL R6, R24, R6, P0 ;  /* 0x0000000618061207 */ /* 0x000fe40000000000 */
[----:B------:R-:W-:Y:S02]  /*4360*/  @P1 SEL R7, R25, R7, P0 ;  /* 0x0000000719071207 */ /* 0x000fe40000000000 */
[----:B------:R-:W5:Y:S01]  /*4370*/  LDG.E.64.CONSTANT R24, desc[UR10][R4.64+-0x1008] ;  /* 0xffeff80a04187981 */ /* 0x000f62000c1e9b00 */
[----:B--2---:R-:W-:-:S14]  /*4380*/  DSETP.GEU.AND P2, PT, R26, R28, PT ;  /* 0x0000001c1a00722a */ /* 0x004fdc0003f4e000 */
[----:B---3--:R-:W-:-:S04]  /*4390*/  @P2 ISETP.GE.U32.AND P0, PT, R6, R10, PT ;  /* 0x0000000a0600220c */ /* 0x008fc80003f06070 */
[----:B------:R-:W-:-:S13]  /*43a0*/  @P2 ISETP.GE.AND.EX P0, PT, R7, R11, PT, P0 ;  /* 0x0000000b0700220c */ /* 0x000fda0003f06300 */
[----:B------:R-:W-:-:S06]  /*43b0*/  @P2 DSETP.GT.OR P0, PT, R26, R28, !P0 ;  /* 0x0000001c1a00222a */ /* 0x000fcc0004704400 */
[----:B------:R-:W-:Y:S02]  /*43c0*/  @P2 FSEL R0, R26, R28, P0 ;  /* 0x0000001c1a002208 */ /* 0x000fe40000000000 */
[----:B------:R-:W-:-:S03]  /*43d0*/  @P2 FSEL R27, R27, R29, P0 ;  /* 0x0000001d1b1b2208 */ /* 0x000fc60000000000 */
[----:B------:R-:W-:Y:S02]  /*43e0*/  @P2 IMAD.MOV.U32 R28, RZ, RZ, R0 ;  /* 0x000000ffff1c2224 */ /* 0x000fe400078e0000 */
[----:B------:R-:W-:Y:S02]  /*43f0*/  @P2 IMAD.MOV.U32 R29, RZ, RZ, R27 ;  /* 0x000000ffff1d2224 */ /* 0x000fe400078e001b */
[----:B------:R-:W2:Y:S04]  /*4400*/  LDG.E.64.CONSTANT R26, desc[UR10][R4.64+-0x1000] ;  /* 0xfff0000a041a7981 */ /* 0x000ea8000c1e9b00 */
[----:B----4-:R-:W-:Y:S01]  /*4410*/  DSETP.GEU.AND P1, PT, R28, R12, PT ;  /* 0x0000000c1c00722a */ /* 0x010fe20003f2e000 */
[----:B------:R-:W-:Y:S02]  /*4420*/  @P2 SEL R10, R6, R10, P0 ;  /* 0x0000000a060a2207 */ /* 0x000fe40000000000 */
[----:B------:R-:W-:-:S11]  /*4430*/  @P2 SEL R11, R7, R11, P0 ;  /* 0x0000000b070b2207 */ /* 0x000fd60000000000 */
[----:B------:R-:W-:-:S04]  /*4440*/  @P1 ISETP.GE.U32.AND P0, PT, R10, R14, PT ;  /* 0x0000000e0a00120c */ /* 0x000fc80003f06070 */
[----:B------:R-:W-:-:S13]  /*4450*/  @P1 ISETP.GE.AND.EX P0, PT, R11, R15, PT, P0 ;  /* 0x0000000f0b00120c */ /* 0x000fda0003f06300 */
[----:B------:R-:W-:-:S06]  /*4460*/  @P1 DSETP.GT.OR P0, PT, R28, R12, !P0 ;  /* 0x0000000c1c00122a */ /* 0x000fcc0004704400 */
[----:B------:R-:W-:Y:S02]  /*4470*/  @P1 FSEL R0, R28, R12, P0 ;  /* 0x0000000c1c001208 */ /* 0x000fe40000000000 */
[----:B------:R-:W-:Y:S02]  /*4480*/  @P1 FSEL R7, R29, R13, P0 ;  /* 0x0000000d1d071208 */ /* 0x000fe40000000000 */
[----:B------:R-:W3:Y:S01]  /*4490*/  LDG.E.64.CONSTANT R28, desc[UR10][R4.64+-0x8] ;  /* 0xfffff80a041c7981 */ /* 0x000ee2000c1e9b00 */
[----:B------:R-:W-:Y:S02]  /*44a0*/  @P1 IMAD.MOV.U32 R12, RZ, RZ, R0 ;  /* 0x000000ffff0c1224 */ /* 0x000fe400078e0000 */
[----:B------:R-:W-:-:S06]  /*44b0*/  @P1 IMAD.MOV.U32 R13, RZ, RZ, R7 ;  /* 0x000000ffff0d1224 */ /* 0x000fcc00078e0007 */
[----:B-----5:R-:W-:Y:S01]  /*44c0*/  DSETP.GEU.AND P2, PT, R12, R16, PT ;  /* 0x000000100c00722a */ /* 0x020fe20003f4e000 */
[----:B------:R-:W-:Y:S02]  /*44d0*/  @P1 SEL R14, R10, R14, P0 ;  /* 0x0000000e0a0e1207 */ /* 0x000fe40000000000 */
[----:B------:R-:W-:-:S11]  /*44e0*/  @P1 SEL R15, R11, R15, P0 ;  /* 0x0000000f0b0f1207 */ /* 0x000fd60000000000 */
[----:B------:R-:W-:-:S04]  /*44f0*/  @P2 ISETP.GE.U32.AND P0, PT, R14, R18, PT ;  /* 0x000000120e00220c */ /* 0x000fc80003f06070 */
[----:B------:R-:W-:-:S13]  /*4500*/  @P2 ISETP.GE.AND.EX P0, PT, R15, R19, PT, P0 ;  /* 0x000000130f00220c */ /* 0x000fda0003f06300 */
[----:B------:R-:W-:-:S06]  /*4510*/  @P2 DSETP.GT.OR P0, PT, R12, R16, !P0 ;  /* 0x000000100c00222a */ /* 0x000fcc0004704400 */
[----:B------:R-:W-:Y:S02]  /*4520*/  @P2 FSEL R0, R12, R16, P0 ;  /* 0x000000100c002208 */ /* 0x000fe40000000000 */
[----:B------:R-:W-:-:S03]  /*4530*/  @P2 FSEL R13, R13, R17, P0 ;  /* 0x000000110d0d2208 */ /* 0x000fc60000000000 */
[----:B------:R-:W-:Y:S02]  /*4540*/  @P2 IMAD.MOV.U32 R16, RZ, RZ, R0 ;  /* 0x000000ffff102224 */ /* 0x000fe400078e0000 */
[----:B------:R-:W-:-:S06]  /*4550*/  @P2 IMAD.MOV.U32 R17, RZ, RZ, R13 ;  /* 0x000000ffff112224 */ /* 0x000fcc00078e000d */
[----:B------:R-:W-:Y:S01]  /*4560*/  DSETP.GEU.AND P1, PT, R16, R20, PT ;  /* 0x000000141000722a */ /* 0x000fe20003f2e000 */
        /* <DEDUP_REMOVED lines=11> */
[----:B------:R-:W-:Y:S01]  /*4620*/  @P1 SEL R23, R19, R23, P0 ;  /* 0x0000001713171207 */ /* 0x000fe20000000000 */
[----:B------:R-:W-:-:S04]  /*4630*/  UIADD3 UR5, UP1, UPT, UR5, -0x2, URZ ;  /* 0xfffffffe05057890 */ /* 0x000fc8000ff3e0ff */
[----:B------:R-:W-:Y:S02]  /*4640*/  UIADD3.X UR6, UPT, UPT, UR6, -0x1, URZ, UP1, !UPT ;  /* 0xffffffff06067890 */ /* 0x000fe40008ffe4ff */
[----:B------:R-:W-:-:S04]  /*4650*/  UISETP.NE.U32.AND UP1, UPT, UR5, URZ, UPT ;  /* 0x000000ff0500728c */ /* 0x000fc8000bf25070 */
[----:B------:R-:W-:Y:S02]  /*4660*/  UISETP.NE.AND.EX UP1, UPT, UR6, URZ, UPT, UP1 ;  /* 0x000000ff0600728c */ /* 0x000fe4000bf25310 */
[----:B------:R-:W-:-:S04]  /*4670*/  UIADD3 UR9, UP2, UPT, UR9, 0xa00, URZ ;  /* 0x00000a0009097890 */ /* 0x000fc8000ff5e0ff */
[----:B------:R-:W-:Y:S01]  /*4680*/  UIADD3.X UR4, UPT, UPT, URZ, UR4, URZ, UP2, !UPT ;  /* 0x00000004ff047290 */ /* 0x000fe200097fe4ff */
[----:B--2---:R-:W-:-:S04]  /*4690*/  @P2 ISETP.GE.U32.AND P0, PT, R22, R26, PT ;  /* 0x0000001a1600220c */ /* 0x004fc80003f06070 */
[----:B------:R-:W-:-:S13]  /*46a0*/  @P2 ISETP.GE.AND.EX P0, PT, R23, R27, PT, P0 ;  /* 0x0000001b1700220c */ /* 0x000fda0003f06300 */
[----:B------:R-:W-:-:S06]  /*46b0*/  @P2 DSETP.GT.OR P0, PT, R20, R24, !P0 ;  /* 0x000000181400222a */ /* 0x000fcc0004704400 */
[----:B------:R-:W-:Y:S02]  /*46c0*/  @P2 FSEL R0, R20, R24, P0 ;  /* 0x0000001814002208 */ /* 0x000fe40000000000 */
[----:B------:R-:W-:-:S03]  /*46d0*/  @P2 FSEL R21, R21, R25, P0 ;  /* 0x0000001915152208 */ /* 0x000fc60000000000 */
[----:B------:R-:W-:Y:S02]  /*46e0*/  @P2 IMAD.MOV.U32 R24, RZ, RZ, R0 ;  /* 0x000000ffff182224 */ /* 0x000fe400078e0000 */
[----:B------:R-:W-:Y:S01]  /*46f0*/  @P2 IMAD.MOV.U32 R25, RZ, RZ, R21 ;  /* 0x000000ffff192224 */ /* 0x000fe200078e0015 */
[----:B------:R-:W-:-:S05]  /*4700*/  @P2 SEL R26, R22, R26, P0 ;  /* 0x0000001a161a2207 */ /* 0x000fca0000000000 */
[----:B---3--:R-:W-:Y:S01]  /*4710*/  DSETP.GEU.AND P1, PT, R24, R28, PT ;  /* 0x0000001c1800722a */ /* 0x008fe20003f2e000 */
[----:B------:R-:W-:-:S13]  /*4720*/  @P2 SEL R27, R23, R27, P0 ;  /* 0x0000001b171b2207 */ /* 0x000fda0000000000 */
[----:B------:R-:W-:-:S04]  /*4730*/  @P1 ISETP.GE.U32.AND P0, PT, R26, R8, PT ;  /* 0x000000081a00120c */ /* 0x000fc80003f06070 */
[----:B------:R-:W-:Y:S02]  /*4740*/  @P1 ISETP.GE.AND.EX P0, PT, R27, R9, PT, P0 ;  /* 0x000000091b00120c */ /* 0x000fe40003f06300 */
[----:B------:R-:W-:-:S11]  /*4750*/  IADD3 R4, P2, PT, R4, 0xa000, RZ ;  /* 0x0000a00004047810 */ /* 0x000fd60007f5e0ff */
[----:B------:R-:W-:Y:S01]  /*4760*/  @P1 DSETP.GT.OR P0, PT, R24, R28, !P0 ;  /* 0x0000001c1800122a */ /* 0x000fe20004704400 */
[----:B------:R-:W-:-:S05]  /*4770*/  IMAD.X R5, RZ, RZ, R5, P2 ;  /* 0x000000ffff057224 */ /* 0x000fca00010e0605 */
[----:B------:R-:W-:Y:S02]  /*4780*/  @P1 FSEL R0, R24, R28, P0 ;  /* 0x0000001c18001208 */ /* 0x000fe40000000000 */
[----:B------:R-:W-:Y:S02]  /*4790*/  @P1 FSEL R25, R25, R29, P0 ;  /* 0x0000001d19191208 */ /* 0x000fe40000000000 */
[----:B------:R-:W-:Y:S01]  /*47a0*/  @P1 SEL R8, R26, R8, P0 ;  /* 0x000000081a081207 */ /* 0x000fe20000000000 */
[----:B------:R-:W-:Y:S01]  /*47b0*/  @P1 IMAD.MOV.U32 R28, RZ, RZ, R0 ;  /* 0x000000ffff1c1224 */ /* 0x000fe200078e0000 */
[----:B------:R-:W-:Y:S01]  /*47c0*/  @P1 SEL R9, R27, R9, P0 ;  /* 0x000000091b091207 */ /* 0x000fe20000000000 */
[----:B------:R-:W-:Y:S01]  /*47d0*/  @P1 IMAD.MOV.U32 R29, RZ, RZ, R25 ;  /* 0x000000ffff1d1224 */ /* 0x000fe200078e0019 */
[----:B------:R-:W-:Y:S06]  /*47e0*/  BRA.U UP1, `(.L_x_73) ;  /* 0xfffffff501fc7547 */ /* 0x000fec000b83ffff */
.L_x_72:
[----:B------:R-:W-:Y:S05]  /*47f0*/  BRA.U !UP0, `(.L_x_71) ;  /* 0x00000005081c7547 */ /* 0x000fea000b800000 */
[----:B------:R-:W-:Y:S02]  /*4800*/  IMAD.U32 R25, RZ, RZ, UR9 ;  /* 0x00000009ff197e24 */ /* 0x000fe4000f8e00ff */
[----:B------:R-:W-:Y:S02]  /*4810*/  IMAD.U32 R5, RZ, RZ, UR9 ;  /* 0x00000009ff057e24 */ /* 0x000fe4000f8e00ff */
[----:B------:R-:W-:Y:S01]  /*4820*/  IMAD.U32 R0, RZ, RZ, UR4 ;  /* 0x00000004ff007e24 */ /* 0x000fe2000f8e00ff */
[----:B------:R-:W-:-:S04]  /*4830*/  LEA R24, P0, R25, R2, 0x4 ;  /* 0x0000000219187211 */ /* 0x000fc800078020ff */
[----:B------:R-:W-:-:S05]  /*4840*/  LEA.HI.X R25, R5, R3, R0, 0x4, P0 ;  /* 0x0000000305197211 */ /* 0x000fca00000f2400 */
        /* <DEDUP_REMOVED lines=8> */
[----:B------:R-:W5:Y:S04]  /*48d0*/  LDG.E.64.CONSTANT R2, desc[UR10][R24.64+0x4000] ;  /* 0x0040000a18027981 */ /* 0x000f68000c1e9b00 */
[----:B------:R-:W5:Y:S01]  /*48e0*/  LDG.E.64.CONSTANT R6, desc[UR10][R24.64+0x4008] ;  /* 0x0040080a18067981 */ /* 0x000f62000c1e9b00 */
[----:B------:R-:W-:-:S04]  /*48f0*/  UIADD3 UR9, UP0, UPT, UR9, 0x500, URZ ;  /* 0x0000050009097890 */ /* 0x000fc8000ff1e0ff */
[----:B------:R-:W-:Y:S01]  /*4900*/  UIADD3.X UR4, UPT, UPT, URZ, UR4, URZ, UP0, !UPT ;  /* 0x00000004ff047290 */ /* 0x000fe200087fe4ff */
[----:B--2---:R-:W-:-:S14]  /*4910*/  DSETP.GEU.AND P2, PT, R28, R22, PT ;  /* 0x000000161c00722a */ /* 0x004fdc0003f4e000 */
[----:B---3--:R-:W-:-:S04]  /*4920*/  @P2 ISETP.GE.U32.AND P0, PT, R8, R20, PT ;  /* 0x000000140800220c */ /* 0x008fc80003f06070 */
        /* <DEDUP_REMOVED lines=47> */
[----:B------:R-:W-:Y:S02]  /*4c20*/  @P2 IMAD.MOV.U32 R3, RZ, RZ, R11 ;  /* 0x000000ffff032224 */ /* 0x000fe400078e000b */
[----:B------:R-:W-:Y:S02]  /*4c30*/  IMAD.MOV.U32 R8, RZ, RZ, R6 ;  /* 0x000000ffff087224 */ /* 0x000fe400078e0006 */
[----:B------:R-:W-:-:S02]  /*4c40*/  IMAD.MOV.U32 R9, RZ, RZ, R7 ;  /* 0x000000ffff097224 */ /* 0x000fc400078e0007 */
[----:B------:R-:W-:Y:S02]  /*4c50*/  IMAD.MOV.U32 R28, RZ, RZ, R2 ;  /* 0x000000ffff1c7224 */ /* 0x000fe400078e0002 */
[----:B------:R-:W-:-:S07]  /*4c60*/  IMAD.MOV.U32 R29, RZ, RZ, R3 ;  /* 0x000000ffff1d7224 */ /* 0x000fce00078e0003 */
.L_x_71:
[----:B------:R-:W0:Y:S01]  /*4c70*/  LDCU UR6, c[0x0][0x390] ;  /* 0x00007200ff0677ac */ /* 0x000e220008000800 */
[----:B------:R-:W1:Y:S01]  /*4c80*/  S2R R0, SR_TID.X ;  /* 0x0000000000007919 */ /* 0x000e620000002100 */
[----:B0-----:R-:W-:Y:S02]  /*4c90*/  USHF.R.S32.HI UR5, URZ, 0x1f, UR6 ;  /* 0x0000001fff057899 */ /* 0x001fe40008011406 */
[----:B------:R-:W-:-:S04]  /*4ca0*/  UISETP.GE.U32.AND UP0, UPT, UR9, UR6, UPT ;  /* 0x000000060900728c */ /* 0x000fc8000bf06070 */
[----:B------:R-:W-:-:S09]  /*4cb0*/  UISETP.GE.AND.EX UP0, UPT, UR4, UR5, UPT, UP0 ;  /* 0x000000050400728c */ /* 0x000fd2000bf06300 */
[----:B-1----:R-:W-:Y:S05]  /*4cc0*/  BRA.U UP0, `(.L_x_74) ;  /* 0x0000000900a07547 */ /* 0x002fea000b800000 */
[----:B------:R-:W-:Y:S01]  /*4cd0*/  UIADD3 UR5, UPT, UPT, -UR9, UR6, URZ ;  /* 0x0000000609057290 */ /* 0x000fe2000fffe1ff */
[----:B------:R-:W-:Y:S05]  /*4ce0*/  BSSY.RECONVERGENT B1, `(.L_x_74) ;  /* 0x00000a6000017945 */ /* 0x000fea0003800200 */
[----:B------:R-:W-:-:S13]  /*4cf0*/  ISETP.GE.AND P0, PT, R0, UR5, PT ;  /* 0x0000000500007c0c */ /* 0x000fda000bf06270 */
[----:B------:R-:W-:Y:S05]  /*4d00*/  @P0 BRA `(.L_x_75) ;  /* 0x00000008008c0947 */ /* 0x000fea0003800000 */
[----:B------:R-:W-:Y:S01]  /*4d10*/  IMAD.U32 R3, RZ, RZ, UR6 ;  /* 0x00000006ff037e24 */ /* 0x000fe2000f8e00ff */
[----:B------:R-:W-:Y:S01]  /*4d20*/  LOP3.LUT R2, RZ, R0, RZ, 0x33, !PT ;  /* 0x00000000ff027212 */ /* 0x000fe200078e33ff */
[----:B------:R-:W-:Y:S01]  /*4d30*/  BSSY.RECONVERGENT B2, `(.L_x_76) ;  /* 0x0000032000027945 */ /* 0x000fe20003800200 */
[----:B------:R-:W-:Y:S02]  /*4d40*/  IMAD.MOV.U32 R16, RZ, RZ, R0 ;  /* 0x000000ffff107224 */ /* 0x000fe400078e0000 */
[----:B------:R-:W-:-:S04]  /*4d50*/  IADD3 R14, PT, PT, R3, -UR9, R2 ;  /* 0x80000009030e7c10 */ /* 0x000fc8000fffe002 */
[----:B------:R-:W-:-:S04]  /*4d60*/  LOP3.LUT R2, R14, 0x300, RZ, 0xc0, !PT ;  /* 0x000003000e027812 */ /* 0x000fc800078ec0ff */
[----:B------:R-:W-:-:S13]  /*4d70*/  ISETP.NE.AND P0, PT, R2, 0x300, PT ;  /* 0x000003000200780c */ /* 0x000fda0003f05270 */
[----:B------:R-:W-:Y:S05]  /*4d80*/  @!P0 BRA `(.L_x_77) ;  /* 0x0000000000b08947 */ /* 0x000fea0003800000 */
[----:B------:R-:W0:Y:S01]  /*4d90*/  LDCU.64 UR12, c[0x0][0x380] ;  /* 0x00007000ff0c77ac */ /* 0x000e220008000a00 */
[----:B------:R-:W-:Y:S01]  /*4da0*/  IADD3 R5, P0, PT, R0, UR9, RZ ;  /* 0x0000000900057c10 */ /* 0x000fe2000ff1e0ff */
[----:B------:R-:W-:Y:S01]  /*4db0*/  IMAD.MOV.U32 R16, RZ, RZ, R0 ;  /* 0x000000ffff107224 */ /* 0x000fe200078e0000 */
[----:B------:R-:W-:-:S03]  /*4dc0*/  LEA.HI R2, R14, 0x1, RZ, 0x18 ;  /* 0x000000010e027811 */ /* 0x000fc600078fc0ff */
[----:B------:R-:W-:Y:S01]  /*4dd0*/  IMAD.X R4, RZ, RZ, UR4, P0 ;  /* 0x00000004ff047e24 */ /* 0x000fe200080e06ff */
[----:B------:R-:W-:-:S05]  /*4de0*/  LOP3.LUT R2, R2, 0x3, RZ, 0xc0, !PT ;  /* 0x0000000302027812 */ /* 0x000fca00078ec0ff */
[----:B------:R-:W-:Y:S01]  /*4df0*/  IMAD.MOV R12, RZ, RZ, -R2 ;  /* 0x000000ffff0c7224 */ /* 0x000fe200078e0a02 */
[----:B0-----:R-:W-:-:S04]  /*4e00*/  LEA R13, P1, R5, UR12, 0x4 ;  /* 0x0000000c050d7c11 */ /* 0x001fc8000f8220ff */
[----:B------:R-:W-:-:S09]  /*4e10*/  LEA.HI.X R5, R5, UR13, R4, 0x4, P1 ;  /* 0x0000000d05057c11 */ /* 0x000fd200088f2404 */
.L_x_80:
[----:B------:R-:W-:-:S05]  /*4e20*/  IMAD.MOV.U32 R4, RZ, RZ, R13 ;  /* 0x000000ffff047224 */ /* 0x000fca00078e000d */
[----:B------:R-:W2:Y:S04]  /*4e30*/  LDG.E.64.CONSTANT R6, desc[UR10][R4.64] ;  /* 0x0000000a04067981 */ /* 0x000ea8000c1e9b00 */
[----:B------:R-:W3:Y:S01]  /*4e40*/  LDG.E.64.CONSTANT R2, desc[UR10][R4.64+0x8] ;  /* 0x0000080a04027981 */ /* 0x000ee2000c1e9b00 */
[----:B------:R-:W-:Y:S01]  /*4e50*/  VIADD R12, R12, 0x1 ;  /* 0x000000010c0c7836 */ /* 0x000fe20000000000 */
[----:B------:R-:W-:Y:S01]  /*4e60*/  BSSY.RECONVERGENT B3, `(.L_x_78) ;  /* 0x000001b000037945 */ /* 0x000fe20003800200 */
[----:B------:R-:W-:Y:S01]  /*4e70*/  IMAD.MOV.U32 R15, RZ, RZ, R8 ;  /* 0x000000ffff0f7224 */ /* 0x000fe200078e0008 */
        /* <DEDUP_REMOVED lines=25> */
.L_x_79:
[----:B------:R-:W-:Y:S05]  /*5010*/  BSYNC.RECONVERGENT B3 ;  /* 0x0000000000037941 */ /* 0x000fea0003800200 */
.L_x_78:
[----:B------:R-:W-:Y:S02]  /*5020*/  IMAD.X R5, RZ, RZ, R5, P3 ;  /* 0x000000ffff057224 */ /* 0x000fe400018e0605 */
[----:B------:R-:W-:Y:S01]  /*5030*/  VIADD R16, R16, 0x100 ;  /* 0x0000010010107836 */ /* 0x000fe20000000000 */
[----:B------:R-:W-:Y:S06]  /*5040*/  @P2 BRA `(.L_x_80) ;  /* 0xfffffffc00742947 */ /* 0x000fec000383ffff */
.L_x_77:
[----:B------:R-:W-:Y:S05]  /*5050*/  BSYNC.RECONVERGENT B2 ;  /* 0x0000000000027941 */ /* 0x000fea0003800200 */
.L_x_76:
[----:B------:R-:W-:-:S13]  /*5060*/  ISETP.GE.U32.AND P0, PT, R14, 0x300, PT ;  /* 0x000003000e00780c */ /* 0x000fda0003f06070 */
[----:B------:R-:W-:Y:S05]  /*5070*/  @!P0 BRA `(.L_x_75) ;  /* 0x0000000400b08947 */ /* 0x000fea0003800000 */
[----:B------:R-:W0:Y:S01]  /*5080*/  LDCU.64 UR12, c[0x0][0x380] ;  /* 0x00007000ff0c77ac */ /* 0x000e220008000a00 */
[----:B------:R-:W-:-:S05]  /*5090*/  IADD3 R11, P0, PT, R16, UR9, RZ ;  /* 0x00000009100b7c10 */ /* 0x000fca000ff1e0ff */
[----:B------:R-:W-:Y:S01]  /*50a0*/  IMAD.X R2, RZ, RZ, UR4, P0 ;  /* 0x00000004ff027e24 */ /* 0x000fe200080e06ff */
[----:B0-----:R-:W-:-:S04]  /*50b0*/  LEA R10, P1, R11, UR12, 0x4 ;  /* 0x0000000c0b0a7c11 */ /* 0x001fc8000f8220ff */
[----:B------:R-:W-:Y:S02]  /*50c0*/  IADD3 R10, P0, PT, R10, 0x3008, RZ ;  /* 0x000030080a0a7810 */ /* 0x000fe40007f1e0ff */
[----:B------:R-:W-:-:S05]  /*50d0*/  LEA.HI.X R11, R11, UR13, R2, 0x4, P1 ;  /* 0x0000000d0b0b7c11 */ /* 0x000fca00088f2402 */
[----:B------:R-:W-:-:S07]  /*50e0*/  IMAD.X R11, RZ, RZ, R11, P0 ;  /* 0x000000ffff0b7224 */ /* 0x000fce00000e060b */
.L_x_89:
[----:B------:R-:W2:Y:S04]  /*50f0*/  LDG.E.64.CONSTANT R12, desc[UR10][R10.64+-0x3008] ;  /* 0xffcff80a0a0c7981 */ /* 0x000ea8000c1e9b00 */
[----:B------:R-:W3:Y:S04]  /*5100*/  LDG.E.64.CONSTANT R14, desc[UR10][R10.64+-0x3000] ;  /* 0xffd0000a0a0e7981 */ /* 0x000ee8000c1e9b00 */
[----:B------:R0:W5:Y:S04]  /*5110*/  LDG.E.64.CONSTANT R6, desc[UR10][R10.64+-0x2008] ;  /* 0xffdff80a0a067981 */ /* 0x000168000c1e9b00 */
        /* <DEDUP_REMOVED lines=22> */
.L_x_82:
[----:B------:R-:W-:Y:S05]  /*5280*/  BSYNC.RECONVERGENT B2 ;  /* 0x0000000000027941 */ /* 0x000fea0003800200 */
.L_x_81:
        /* <DEDUP_REMOVED lines=25> */
.L_x_84:
[----:B------:R-:W-:Y:S05]  /*5420*/  BSYNC.RECONVERGENT B2 ;  /* 0x0000000000027941 */ /* 0x000fea0003800200 */
.L_x_83:
        /* <DEDUP_REMOVED lines=21> */
.L_x_86:
[----:B------:R-:W-:Y:S05]  /*5580*/  BSYNC.RECONVERGENT B2 ;  /* 0x0000000000027941 */ /* 0x000fea0003800200 */
.L_x_85:
        /* <DEDUP_REMOVED lines=21> */
.L_x_88:
[----:B------:R-:W-:Y:S05]  /*56e0*/  BSYNC.RECONVERGENT B2 ;  /* 0x0000000000027941 */ /* 0x000fea0003800200 */
.L_x_87:
[----:B------:R-:W-:Y:S01]  /*56f0*/  VIADD R16, R16, 0x400 ;  /* 0x0000040010107836 */ /* 0x000fe20000000000 */
[----:B------:R-:W-:-:S04]  /*5700*/  IADD3 R10, P1, PT, R10, 0x4000, RZ ;  /* 0x000040000a0a7810 */ /* 0x000fc80007f3e0ff */
[----:B------:R-:W-:Y:S01]  /*5710*/  ISETP.GE.AND P0, PT, R16, UR5, PT ;  /* 0x0000000510007c0c */ /* 0x000fe2000bf06270 */
[----:B------:R-:W-:-:S12]  /*5720*/  IMAD.X R11, RZ, RZ, R11, P1 ;  /* 0x000000ffff0b7224 */ /* 0x000fd800008e060b */
[----:B------:R-:W-:Y:S05]  /*5730*/  @!P0 BRA `(.L_x_89) ;  /* 0xfffffff8006c8947 */ /* 0x000fea000383ffff */
.L_x_75:
[----:B------:R-:W-:Y:S05]  /*5740*/  BSYNC.RECONVERGENT B1 ;  /* 0x0000000000017941 */ /* 0x000fea0003800200 */
.L_x_74:
[----:B------:R-:W0:Y:S01]  /*5750*/  S2R R10, SR_LANEID ;  /* 0x00000000000a7919 */ /* 0x000e220000000000 */
[----:B------:R-:W-:Y:S01]  /*5760*/  BSSY.RECONVERGENT B1, `(.L_x_90) ;  /* 0x000001f000017945 */ /* 0x000fe20003800200 */
[----:B------:R-:W-:Y:S01]  /*5770*/  IMAD.MOV.U32 R11, RZ, RZ, R8 ;  /* 0x000000ffff0b7224 */ /* 0x000fe200078e0008 */
[----:B------:R1:W2:Y:S01]  /*5780*/  SHFL.DOWN PT, R4, R28, 0x1, 0x1f ;  /* 0x08201f001c047f89 */ /* 0x0002a200000e0000 */
[----:B------:R-:W-:Y:S02]  /*5790*/  IMAD.MOV.U32 R12, RZ, RZ, R9 ;  /* 0x000000ffff0c7224 */ /* 0x000fe400078e0009 */
[----:B------:R-:W-:Y:S01]  /*57a0*/  IMAD.MOV.U32 R2, RZ, RZ, R28 ;  /* 0x000000ffff027224 */ /* 0x000fe200078e001c */
[----:B------:R1:W3:Y:S01]  /*57b0*/  SHFL.DOWN PT, R5, R29, 0x1, 0x1f ;  /* 0x08201f001d057f89 */ /* 0x0002e200000e0000 */
        /* <DEDUP_REMOVED lines=25> */
.L_x_91:
[----:B------:R-:W-:Y:S05]  /*5950*/  BSYNC.RECONVERGENT B1 ;  /* 0x0000000000017941 */ /* 0x000fea0003800200 */
.L_x_90:
        /* <DEDUP_REMOVED lines=31> */
.L_x_93:
[----:B------:R-:W-:Y:S05]  /*5b50*/  BSYNC.RECONVERGENT B1 ;  /* 0x0000000000017941 */ /* 0x000fea0003800200 */
.L_x_92:
[----:B------:R-:W-:Y:S01]  /*5b60*/  ISETP.GT.AND P0, PT, R10, 0x1b, PT ;  /* 0x0000001b0a00780c */ /* 0x000fe20003f04270 */
[----:B-1----:R1:W1:Y:S01]  /*5b70*/  SHFL.DOWN PT, R6, R4, 0x4, 0x1f ;  /* 0x08801f0004067f89 */ /* 0x00226200000e0000 */
[----:B------:R-:W-:Y:S01]  /*5b80*/  BSSY.RECONVERGENT B1, `(.L_x_94) ;  /* 0x000001d000017945 */ /* 0x000fe20003800200 */
[----:B0-----:R-:W-:Y:S02]  /*5b90*/  IMAD.MOV.U32 R11, RZ, RZ, R8 ;  /* 0x000000ffff0b7224 */ /* 0x001fe400078e0008 */
[----:B--2---:R0:W2:Y:S01]  /*5ba0*/  SHFL.DOWN PT, R7, R5, 0x4, 0x1f ;  /* 0x08801f0005077f89 */ /* 0x0040a200000e0000 */
[----:B------:R-:W-:Y:S02]  /*5bb0*/  IMAD.MOV.U32 R12, RZ, RZ, R9 ;  /* 0x000000ffff0c7224 */ /* 0x000fe400078e0009 */
[----:B------:R-:W-:Y:S01]  /*5bc0*/  IMAD.MOV.U32 R2, RZ, RZ, R4 ;  /* 0x000000ffff027224 */ /* 0x000fe200078e0004 */
[----:B----4-:R0:W4:Y:S01]  /*5bd0*/  SHFL.DOWN PT, R13, R8, 0x4, 0x1f ;  /* 0x08801f00080d7f89 */ /* 0x01012200000e0000 */
[----:B------:R-:W-:-:S03]  /*5be0*/  IMAD.MOV.U32 R3, RZ, RZ, R5 ;  /* 0x000000ffff037224 */ /* 0x000fc600078e0005 */
[----:B---3--:R0:W3:Y:S01]  /*5bf0*/  SHFL.DOWN PT, R14, R9, 0x4, 0x1f ;  /* 0x08801f00090e7f89 */ /* 0x0080e200000e0000 */
[----:B------:R-:W-:Y:S05]  /*5c00*/  @P0 BRA `(.L_x_95) ;  /* 0x0000000000500947 */ /* 0x000fea0003800000 */
[----:B-12---:R-:W-:Y:S01]  /*5c10*/  DSETP.GEU.AND P0, PT, R4, R6, PT ;  /* 0x000000060400722a */ /* 0x006fe20003f0e000 */
[----:B----4-:R-:W-:Y:S02]  /*5c20*/  IMAD.MOV.U32 R11, RZ, RZ, R13 ;  /* 0x000000ffff0b7224 */ /* 0x010fe400078e000d */
        /* <DEDUP_REMOVED lines=18> */
.L_x_95:
[----:B------:R-:W-:Y:S05]  /*5d50*/  BSYNC.RECONVERGENT B1 ;  /* 0x0000000000017941 */ /* 0x000fea0003800200 */
.L_x_94:
[----:B------:R-:W-:Y:S01]  /*5d60*/  ISETP.GT.AND P0, PT, R10, 0x17, PT ;  /* 0x000000170a00780c */ /* 0x000fe20003f04270 */
[----:B-1----:R1:W1:Y:S01]  /*5d70*/  SHFL.DOWN PT, R6, R2, 0x8, 0x1f ;  /* 0x09001f0002067f89 */ /* 0x00226200000e0000 */
[----:B------:R-:W-:Y:S01]  /*5d80*/  BSSY.RECONVERGENT B1, `(.L_x_96) ;  /* 0x000001d000017945 */ /* 0x000fe20003800200 */
[----:B0-----:R-:W-:Y:S02]  /*5d90*/  IMAD.MOV.U32 R8, RZ, RZ, R11 ;  /* 0x000000ffff087224 */ /* 0x001fe400078e000b */
[----:B--2---:R0:W2:Y:S01]  /*5da0*/  SHFL.DOWN PT, R7, R3, 0x8, 0x1f ;  /* 0x09001f0003077f89 */ /* 0x0040a200000e0000 */
[----:B------:R-:W-:Y:S02]  /*5db0*/  IMAD.MOV.U32 R9, RZ, RZ, R12 ;  /* 0x000000ffff097224 */ /* 0x000fe400078e000c */
[----:B------:R-:W-:Y:S01]  /*5dc0*/  IMAD.MOV.U32 R4, RZ, RZ, R2 ;  /* 0x000000ffff047224 */ /* 0x000fe200078e0002 */
[----:B---3--:R0:W3:Y:S01]  /*5dd0*/  SHFL.DOWN PT, R14, R11, 0x8, 0x1f ;  /* 0x09001f000b0e7f89 */ /* 0x0080e200000e0000 */
[----:B------:R-:W-:-:S03]  /*5de0*/  IMAD.MOV.U32 R5, RZ, RZ, R3 ;  /* 0x000000ffff057224 */ /* 0x000fc600078e0003 */
[----:B----4-:R0:W4:Y:S01]  /*5df0*/  SHFL.DOWN PT, R13, R12, 0x8, 0x1f ;  /* 0x09001f000c0d7f89 */ /* 0x01012200000e0000 */
        /* <DEDUP_REMOVED lines=21> */
.L_x_97:
[----:B------:R-:W-:Y:S05]  /*5f50*/  BSYNC.RECONVERGENT B1 ;  /* 0x0000000000017941 */ /* 0x000fea0003800200 */
.L_x_96:
[----:B------:R-:W-:Y:S01]  /*5f60*/  ISETP.GT.AND P0, PT, R10, 0xf, PT ;  /* 0x0000000f0a00780c */ /* 0x000fe20003f04270 */
[----:B-1----:R1:W1:Y:S01]  /*5f70*/  SHFL.DOWN PT, R2, R4, 0x10, 0x1f ;  /* 0x0a001f0004027f89 */ /* 0x00226200000e0000 */
[----:B------:R-:W-:Y:S01]  /*5f80*/  BSSY.RECONVERGENT B1, `(.L_x_98) ;  /* 0x000001d000017945 */ /* 0x000fe20003800200 */
[----:B---3--:R-:W-:Y:S02]  /*5f90*/  IMAD.MOV.U32 R14, RZ, RZ, R8 ;  /* 0x000000ffff0e7224 */ /* 0x008fe400078e0008 */
[----:B0-----:R0:W3:Y:S01]  /*5fa0*/  SHFL.DOWN PT, R3, R5, 0x10, 0x1f ;  /* 0x0a001f0005037f89 */ /* 0x0010e200000e0000 */
[----:B------:R-:W-:Y:S02]  /*5fb0*/  IMAD.MOV.U32 R15, RZ, RZ, R9 ;  /* 0x000000ffff0f7224 */ /* 0x000fe400078e0009 */
[----:B------:R-:W-:Y:S01]  /*5fc0*/  IMAD.MOV.U32 R12, RZ, RZ, R4 ;  /* 0x000000ffff0c7224 */ /* 0x000fe200078e0004 */
[----:B--2---:R0:W2:Y:S01]  /*5fd0*/  SHFL.DOWN PT, R7, R8, 0x10, 0x1f ;  /* 0x0a001f0008077f89 */ /* 0x0040a200000e0000 */
[----:B----4-:R-:W-:-:S03]  /*5fe0*/  IMAD.MOV.U32 R13, RZ, RZ, R5 ;  /* 0x000000ffff0d7224 */ /* 0x010fc600078e0005 */
[----:B------:R0:W4:Y:S01]  /*5ff0*/  SHFL.DOWN PT, R6, R9, 0x10, 0x1f ;  /* 0x0a001f0009067f89 */ /* 0x00012200000e0000 */
[----:B------:R-:W-:Y:S05]  /*6000*/  @P0 BRA `(.L_x_99) ;  /* 0x0000000000500947 */ /* 0x000fea0003800000 */
[----:B-1-3--:R-:W-:Y:S01]  /*6010*/  DSETP.GEU.AND P0, PT, R4, R2, PT ;  /* 0x000000020400722a */ /* 0x00afe20003f0e000 */
[----:B--2---:R-:W-:Y:S02]  /*6020*/  IMAD.MOV.U32 R14, RZ, RZ, R7 ;  /* 0x000000ffff0e7224 */ /* 0x004fe400078e0007 */
        /* <DEDUP_REMOVED lines=18> */
.L_x_99:
[----:B------:R-:W-:Y:S05]  /*6150*/  BSYNC.RECONVERGENT B1 ;  /* 0x0000000000017941 */ /* 0x000fea0003800200 */
.L_x_98:
[----:B------:R-:W-:Y:S01]  /*6160*/  ISETP.NE.AND P0, PT, R10, RZ, PT ;  /* 0x000000ff0a00720c */ /* 0x000fe20003f05270 */
[----:B------:R-:W-:-:S12]  /*6170*/  BSSY.RECONVERGENT B1, `(.L_x_100) ;  /* 0x000000a000017945 */ /* 0x000fd80003800200 */
[----:B------:R-:W-:Y:S05]  /*6180*/  @P0 BRA `(.L_x_101) ;  /* 0x0000000000200947 */ /* 0x000fea0003800000 */
[----:B-1----:R-:W1:Y:S01]  /*6190*/  S2R R4, SR_CgaCtaId ;  /* 0x0000000000047919 */ /* 0x002e620000008800 */
[----:B---3--:R-:W-:Y:S02]  /*61a0*/  MOV R3, 0x400 ;  /* 0x0000040000037802 */ /* 0x008fe40000000f00 */
[----:B------:R-:W-:-:S04]  /*61b0*/  SHF.R.U32.HI R2, RZ, 0x1, R0 ;  /* 0x00000001ff027819 */ /* 0x000fc80000011600 */
[----:B------:R-:W-:Y:S02]  /*61c0*/  LOP3.LUT R2, R2, 0x1f0, RZ, 0xc0, !PT ;  /* 0x000001f002027812 */ /* 0x000fe400078ec0ff */
[----:B-1----:R-:W-:-:S05]  /*61d0*/  LEA R3, R4, R3, 0x18 ;  /* 0x0000000304037211 */ /* 0x002fca00078ec0ff */
[----:B------:R-:W-:-:S05]  /*61e0*/  IMAD.IADD R3, R2, 0x1, R3 ;  /* 0x0000000102037824 */ /* 0x000fca00078e0203 */
[----:B------:R1:W-:Y:S04]  /*61f0*/  STS.64 [R3+0x10], R14 ;  /* 0x0000100e03007388 */ /* 0x0003e80000000a00 */
[----:B------:R1:W-:Y:S02]  /*6200*/  STS.64 [R3+0x8], R12 ;  /* 0x0000080c03007388 */ /* 0x0003e40000000a00 */
.L_x_101:
[----:B------:R-:W-:Y:S05]  /*6210*/  BSYNC.RECONVERGENT B1 ;  /* 0x0000000000017941 */ /* 0x000fea0003800200 */
.L_x_100:
[----:B------:R-:W-:Y:S01]  /*6220*/  BAR.SYNC.DEFER_BLOCKING 0x0 ;  /* 0x0000000000007b1d */ /* 0x000fe20000010000 */
[----:B------:R-:W-:-:S13]  /*6230*/  ISETP.NE.AND P1, PT, R0, RZ, PT ;  /* 0x000000ff0000720c */ /* 0x000fda0003f25270 */
[----:B------:R-:W-:Y:S05]  /*6240*/  @P1 BRA `(.L_x_34) ;  /* 0x00000008008c1947 */ /* 0x000fea0003800000 */
[----:B-1-3--:R-:W1:Y:S01]  /*6250*/  S2R R3, SR_CgaCtaId ;  /* 0x0000000000037919 */ /* 0x00ae620000008800 */
[----:B------:R-:W-:Y:S01]  /*6260*/  MOV R0, 0x400 ;  /* 0x0000040000007802 */ /* 0x000fe20000000f00 */
[----:B------:R-:W-:Y:S03]  /*6270*/  BSSY.RECONVERGENT B1, `(.L_x_102) ;  /* 0x000001a000017945 */ /* 0x000fe60003800200 */
[----:B-1----:R-:W-:-:S05]  /*6280*/  LEA R0, R3, R0, 0x18 ;  /* 0x0000000003007211 */ /* 0x002fca00078ec0ff */
[----:B------:R-:W1:Y:S04]  /*6290*/  LDS.64 R16, [R0+0x18] ;  /* 0x0000180000107984 */ /* 0x000e680000000a00 */
[----:B0-2-4-:R-:W0:Y:S04]  /*62a0*/  LDS.128 R4, [R0+0x20] ;  /* 0x0000200000047984 */ /* 0x015e280000000c00 */
[----:B------:R2:W3:Y:S04]  /*62b0*/  LDS.64 R2, [R0+0x80] ;  /* 0x0000800000027984 */ /* 0x0004e80000000a00 */
[----:B------:R2:W4:Y:S01]  /*62c0*/  LDS.128 R8, [R0+0x30] ;  /* 0x0000300000087984 */ /* 0x0005220000000c00 */
[----:B-1----:R-:W-:Y:S01]  /*62d0*/  DSETP.GEU.AND P0, PT, R12, R16, PT ;  /* 0x000000100c00722a */ /* 0x002fe20003f0e000 */
[----:B------:R-:W-:-:S02]  /*62e0*/  IMAD.MOV.U32 R20, RZ, RZ, R16 ;  /* 0x000000ffff147224 */ /* 0x000fc400078e0010 */
[----:B------:R-:W-:Y:S02]  /*62f0*/  IMAD.MOV.U32 R21, RZ, RZ, R17 ;  /* 0x000000ffff157224 */ /* 0x000fe400078e0011 */
[----:B0-----:R-:W-:Y:S02]  /*6300*/  IMAD.MOV.U32 R23, RZ, RZ, R4 ;  /* 0x000000ffff177224 */ /* 0x001fe400078e0004 */
        /* <DEDUP_REMOVED lines=16> */
.L_x_103:
[----:B------:R-:W-:Y:S05]  /*6410*/  BSYNC.RECONVERGENT B1 ;  /* 0x0000000000017941 */ /* 0x000fea0003800200 */
.L_x_102:
        /* <DEDUP_REMOVED lines=23> */
.L_x_105:
[----:B------:R-:W-:Y:S05]  /*6590*/  BSYNC.RECONVERGENT B1 ;  /* 0x0000000000017941 */ /* 0x000fea0003800200 */
.L_x_104:
        /* <DEDUP_REMOVED lines=21> */
.L_x_107:
[----:B------:R-:W-:Y:S05]  /*66f0*/  BSYNC.RECONVERGENT B1 ;  /* 0x0000000000017941 */ /* 0x000fea0003800200 */
.L_x_106:
        /* <DEDUP_REMOVED lines=23> */
.L_x_109:
[----:B------:R-:W-:Y:S05]  /*6870*/  BSYNC.RECONVERGENT B1 ;  /* 0x0000000000017941 */ /* 0x000fea0003800200 */
.L_x_108:
        /* <DEDUP_REMOVED lines=21> */
.L_x_111:
[----:B------:R-:W-:Y:S05]  /*69d0*/  BSYNC.RECONVERGENT B1 ;  /* 0x0000000000017941 */ /* 0x000fea0003800200 */
.L_x_110:
        /* <DEDUP_REMOVED lines=21> */
.L_x_113:
[----:B------:R-:W-:Y:S05]  /*6b30*/  BSYNC.RECONVERGENT B1 ;  /* 0x0000000000017941 */ /* 0x000fea0003800200 */
.L_x_112:
        /* <DEDUP_REMOVED lines=20> */
.L_x_34:
[----:B------:R-:W-:Y:S05]  /*6c80*/  BSYNC.RECONVERGENT B0 ;  /* 0x0000000000007941 */ /* 0x000fea0003800200 */
.L_x_1:
[----:B------:R-:W-:Y:S05]  /*6c90*/  @P1 EXIT ;  /* 0x000000000000194d */ /* 0x000fea0003800000 */
[----:B0123--:R-:W0:Y:S02]  /*6ca0*/  LDC.64 R2, c[0x0][0x388] ;  /* 0x0000e200ff027b82 */ /* 0x00fe240000000a00 */
[----:B0-----:R-:W-:Y:S04]  /*6cb0*/  STG.E.64 desc[UR10][R2.64], R12 ;  /* 0x0000000c02007986 */ /* 0x001fe8000c101b0a */
[----:B------:R-:W-:Y:S01]  /*6cc0*/  STG.E.64 desc[UR10][R2.64+0x8], R14 ;  /* 0x0000080e02007986 */ /* 0x000fe2000c101b0a */
[----:B------:R-:W-:Y:S05]  /*6cd0*/  EXIT ;  /* 0x000000000000794d */ /* 0x000fea0003800000 */
.L_x_114:
        /* <DEDUP_REMOVED lines=10> */
.L_x_709:


//--------------------- .text._ZN6thrust24THRUST_300001_SM_1000_NS8cuda_cub4core6detail13_kernel_agentINS1_8__reduce10DrainAgentIlEEJN3cub18CUB_300001_SM_10009GridQueueIyEElEEEvDpT0_ --------------------------
	.section	.text._ZN6thrust24THRUST_300001_SM_1000_NS8cuda_cub4core6detail13_kernel_agentINS1_8__reduce10DrainAgentIlEEJN3cub18CUB_300001_SM_10009GridQueueIyEElEEEvDpT0_,"ax",@progbits
	.align	128
        .global         _ZN6thrust24THRUST_300001_SM_1000_NS8cuda_cub4core6detail13_kernel_agentINS1_8__reduce10DrainAgentIlEEJN3cub18CUB_300001_SM_10009GridQueueIyEElEEEvDpT0_
        .type           _ZN6thrust24THRUST_300001_SM_1000_NS8cuda_cub4core6detail13_kernel_agentINS1_8__reduce10DrainAgentIlEEJN3cub18CUB_300001_SM_10009GridQueueIyEElEEEvDpT0_,@function
        .size           _ZN6thrust24THRUST_300001_SM_1000_NS8cuda_cub4core6detail13_kernel_agentINS1_8__reduce10DrainAgentIlEEJN3cub18CUB_300001_SM_10009GridQueueIyEElEEEvDpT0_,(.L_x_710 - _ZN6thrust24THRUST_300001_SM_1000_NS8cuda_cub4core6detail13_kernel_agentINS1_8__reduce10DrainAgentIlEEJN3cub18CUB_300001_SM_10009GridQueueIyEElEEEvDpT0_)
        .other          _ZN6thrust24THRUST_300001_SM_1000_NS8cuda_cub4core6detail13_kernel_agentINS1_8__reduce10DrainAgentIlEEJN3cub18CUB_300001_SM_10009GridQueueIyEElEEEvDpT0_,@"STO_CUDA_ENTRY STV_DEFAULT"
_ZN6thrust24THRUST_300001_SM_1000_NS8cuda_cub4core6detail13_kernel_agentINS1_8__reduce10DrainAgentIlEEJN3cub18CUB_300001_SM_10009GridQueueIyEElEEEvDpT0_:
.text._ZN6thrust24THRUST_300001_SM_1000_NS8cuda_cub4core6detail13_kernel_agentINS1_8__reduce10DrainAgentIlEEJN3cub18CUB_300001_SM_10009GridQueueIyEElEEEvDpT0_:
[----:B------:R-:W-:Y:S08]  /*0000*/  LDC R1, c[0x0][0x37c] ;  /* 0x0000df00ff017b82 */ /* 0x000ff00000000800 */
[----:B------:R-:W0:Y:S01]  /*0010*/  LDC.64 R2, c[0x0][0x380] ;  /* 0x0000e000ff027b82 */ /* 0x000e220000000a00 */
[----:B------:R-:W0:Y:S07]  /*0020*/  LDCU.64 UR4, c[0x0][0x358] ;  /* 0x00006b00ff0477ac */ /* 0x000e2e0008000a00 */
[----:B------:R-:W1:Y:S01]  /*0030*/  LDC.64 R4, c[0x0][0x388] ;  /* 0x0000e200ff047b82 */ /* 0x000e620000000a00 */
[----:B0-----:R-:W-:Y:S04]  /*0040*/  STG.E.64 desc[UR4][R2.64+0x8], RZ ;  /* 0x000008ff02007986 */ /* 0x001fe8000c101b04 */
[----:B-1----:R-:W-:Y:S01]  /*0050*/  STG.E.64 desc[UR4][R2.64], R4 ;  /* 0x0000000402007986 */ /* 0x002fe2000c101b04 */
[----:B------:R-:W-:Y:S05]  /*0060*/  EXIT ;  /* 0x000000000000794d */ /* 0x000fea0003800000 */
.L_x_115:
        /* <DEDUP_REMOVED lines=9> */
.L_x_710:


//--------------------- .text._ZN6thrust24THRUST_300001_SM_1000_NS8cuda_cub4core6detail13_kernel_agentINS1_8__reduce11ReduceAgentINS0_12zip_iteratorIN4cuda3std3__45tupleIJNS0_10device_ptrIdEENS0_17counting_iteratorIlNS0_11use_defaultESF_SF_EEEEEEEPNSB_IJdlEEESJ_lNS1_9__extrema9arg_max_fIdlNSA_4lessIdEEEEEEJSI_SK_lN3cub18CUB_300001_SM_100013GridEvenShareIlEENSS_9GridQueueIyEESP_EEEvDpT0_ --------------------------
	.section	.text._ZN6thrust24THRUST_300001_SM_1000_NS8cuda_cub4core6detail13_kernel_agentINS1_8__reduce11ReduceAgentINS0_12zip_iteratorIN4cuda3std3__45tupleIJNS0_10device_ptrIdEENS0_17counting_iteratorIlNS0_11use_defaultESF_SF_EEEEEEEPNSB_IJdlEEESJ_lNS1_9__extrema9arg_max_fIdlNSA_4lessIdEEEEEEJSI_SK_lN3cub18CUB_300001_SM_100013GridEvenShareIlEENSS_9GridQueueIyEESP_EEEvDpT0_,"ax",@progbits
	.align	128
        .global         _ZN6thrust24THRUST_300001_SM_1000_NS8cuda_cub4core6detail13_kernel_agentINS1_8__reduce11ReduceAgentINS0_12zip_iteratorIN4cuda3std3__45tupleIJNS0_10device_ptrIdEENS0_17counting_iteratorIlNS0_11use_defaultESF_SF_EEEEEEEPNSB_IJdlEEESJ_lNS1_9__extrema9arg_max_fIdlNSA_4lessIdEEEEEEJSI_SK_lN3cub18CUB_300001_SM_100013GridEvenShareIlEENSS_9GridQueueIyEESP_EEEvDpT0_
        .type           _ZN6thrust24THRUST_300001_SM_1000_NS8cuda_cub4core6detail13_kernel_agentINS1_8__reduce11ReduceAgentINS0_12zip_iteratorIN4cuda3std3__45tupleIJNS0_10device_ptrIdEENS0_17counting_iteratorIlNS0_11use_defaultESF_SF_EEEEEEEPNSB_IJdlEEESJ_lNS1_9__extrema9arg_max_fIdlNSA_4lessIdEEEEEEJSI_SK_lN3cub18CUB_300001_SM_100013GridEvenShareIlEENSS_9GridQueueIyEESP_EEEvDpT0_,@function
        .size           _ZN6thrust24THRUST_300001_SM_1000_NS8cuda_cub4core6detail13_kernel_agentINS1_8__reduce11ReduceAgentINS0_12zip_iteratorIN4cuda3std3__45tupleIJNS0_10device_ptrIdEENS0_17counting_iteratorIlNS0_11use_defaultESF_SF_EEEEEEEPNSB_IJdlEEESJ_lNS1_9__extrema9arg_max_fIdlNSA_4lessIdEEEEEEJSI_SK_lN3cub18CUB_300001_SM_100013GridEvenShareIlEENSS_9GridQueueIyEESP_EEEvDpT0_,(.L_x_711 - _ZN6thrust24THRUST_300001_SM_1000_NS8cuda_cub4core6detail13_kernel_agentINS1_8__reduce11ReduceAgentINS0_12zip_iteratorIN4cuda3std3__45tupleIJNS0_10device_ptrIdEENS0_17counting_iteratorIlNS0_11use_defaultESF_SF_EEEEEEEPNSB_IJdlEEESJ_lNS1_9__extrema9arg_max_fIdlNSA_4lessIdEEEEEEJSI_SK_lN3cub18CUB_300001_SM_100013GridEvenShareIlEENSS_9GridQueueIyEESP_EEEvDpT0_)
        .other          _ZN6thrust24THRUST_300001_SM_1000_NS8cuda_cub4core6detail13_kernel_agentINS1_8__reduce11ReduceAgentINS0_12zip_iteratorIN4cuda3std3__45tupleIJNS0_10device_ptrIdEENS0_17counting_iteratorIlNS0_11use_defaultESF_SF_EEEEEEEPNSB_IJdlEEESJ_lNS1_9__extrema9arg_max_fIdlNSA_4lessIdEEEEEEJSI_SK_lN3cub18CUB_300001_SM_100013GridEvenShareIlEENSS_9GridQueueIyEESP_EEEvDpT0_,@"STO_CUDA_ENTRY STV_DEFAULT"
_ZN6thrust24THRUST_300001_SM_1000_NS8cuda_cub4core6detail13_kernel_agentINS1_8__reduce11ReduceAgentINS0_12zip_iteratorIN4cuda3std3__45tupleIJNS0_10device_ptrIdEENS0_17counting_iteratorIlNS0_11use_defaultESF_SF_EEEEEEEPNSB_IJdlEEESJ_lNS1_9__extrema9arg_max_fIdlNSA_4lessIdEEEEEEJSI_SK_lN3cub18CUB_300001_SM_100013GridEvenShareIlEENSS_9GridQueueIyEESP_EEEvDpT0_:
.text._ZN6thrust24THRUST_300001_SM_1000_NS8cuda_cub4core6detail13_kernel_agentINS1_8__reduce11ReduceAgentINS0_12zip_iteratorIN4cuda3std3__45tupleIJNS0_10device_ptrIdEENS0_17counting_iteratorIlNS0_11use_defaultESF_SF_EEEEEEEPNSB_IJdlEEESJ_lNS1_9__extrema9arg_max_fIdlNSA_4lessIdEEEEEEJSI_SK_lN3cub18CUB_300001_SM_100013GridEvenShareIlEENSS_9GridQueueIyEESP_EEEvDpT0_:
[----:B------:R-:W-:Y:S01]  /*0000*/  LDC R1, c[0x0][0x37c] ;  /* 0x0000df00ff017b82 */ /* 0x000fe20000000800 */
[----:B------:R-:W0:Y:S01]  /*0010*/  S2R R0, SR_CTAID.X ;  /* 0x0000000000007919 */ /* 0x000e220000002500 */
[----:B------:R-:W1:Y:S01]  /*0020*/  LDCU.64 UR4, c[0x0][0x398] ;  /* 0x00007300ff0477ac */ /* 0x000e620008000a00 */
[----:B------:R-:W-:Y:S01]  /*0030*/  BSSY.RECONVERGENT B0, `(.L_x_116) ;  /* 0x0000689000007945 */ /* 0x000fe20003800200 */
[----:B------:R-:W2:Y:S01]  /*0040*/  LDCU UR6, c[0x0][0x370] ;  /* 0x00006e00ff0677ac */ /* 0x000ea20008000800 */
[----:B------:R-:W3:Y:S01]  /*0050*/  LDCU.64 UR10, c[0x0][0x358] ;  /* 0x00006b00ff0a77ac */ /* 0x000ee20008000a00 */
[----:B-1----:R-:W-:Y:S02]  /*0060*/  IMAD.U32 R25, RZ, RZ, UR4 ;  /* 0x00000004ff197e24 */ /* 0x002fe4000f8e00ff */
[----:B------:R-:W-:Y:S01]  /*0070*/  IMAD.U32 R16, RZ, RZ, UR5 ;  /* 0x00000005ff107e24 */ /* 0x000fe2000f8e00ff */
[----:B--2---:R-:W-:Y:S01]  /*0080*/  UIMAD UR6, UR6, 0x500, URZ ;  /* 0x00000500060678a4 */ /* 0x004fe2000f8e02ff */
[----:B0-----:R-:W-:-:S05]  /*0090*/  IMAD R8, R0, 0x500, RZ ;  /* 0x0000050000087824 */ /* 0x001fca00078e02ff */
[----:B------:R-:W-:-:S04]  /*00a0*/  IADD3 R2, P1, PT, R8, 0x500, RZ ;  /* 0x0000050008027810 */ /* 0x000fc80007f3e0ff */
[----:B------:R-:W-:Y:S01]  /*00b0*/  ISETP.GT.U32.AND P0, PT, R2, R25, PT ;  /* 0x000000190200720c */ /* 0x000fe20003f04070 */
[----:B------:R-:W-:-:S05]  /*00c0*/  IMAD.X R3, RZ, RZ, RZ, P1 ;  /* 0x000000ffff037224 */ /* 0x000fca00008e06ff */
[----:B------:R-:W-:-:S13]  /*00d0*/  ISETP.GT.AND.EX P0, PT, R3, R16, PT, P0 ;  /* 0x000000100300720c */ /* 0x000fda0003f04300 */
[----:B---3--:R-:W-:Y:S05]  /*00e0*/  @!P0 BRA `(.L_x_117) ;  /* 0x0000003800e48947 */ /* 0x008fea0003800000 */
[----:B------:R-:W0:Y:S01]  /*00f0*/  S2R R10, SR_TID.X ;  /* 0x00000000000a7919 */ /* 0x000e220000002100 */
[----:B------:R-:W-:Y:S01]  /*0100*/  IMAD.IADD R9, R25, 0x1, -R8 ;  /* 0x0000000119097824 */ /* 0x000fe200078e0a08 */
[----:B------:R-:W-:Y:S01]  /*0110*/  BSSY.RECONVERGENT B1, `(.L_x_118) ;  /* 0x000000f000017945 */ /* 0x000fe20003800200 */
[----:B------:R-:W-:Y:S02]  /*0120*/  CS2R R20, SRZ ;  /* 0x0000000000147805 */ /* 0x000fe4000001ff00 */
[----:B------:R-:W-:Y:S02]  /*0130*/  CS2R R14, SRZ ;  /* 0x00000000000e7805 */ /* 0x000fe4000001ff00 */
[----:B0-----:R-:W-:Y:S01]  /*0140*/  ISETP.GE.AND P0, PT, R10, R9, PT ;  /* 0x000000090a00720c */ /* 0x001fe20003f06270 */
[----:B------:R-:W-:-:S12]  /*0150*/  IMAD.MOV.U32 R6, RZ, RZ, R10 ;  /* 0x000000ffff067224 */ /* 0x000fd800078e000a */
[----:B------:R-:W-:Y:S05]  /*0160*/  @P0 BRA `(.L_x_119) ;  /* 0x0000000000240947 */ /* 0x000fea0003800000 */
[----:B------:R-:W0:Y:S01]  /*0170*/  LDCU.128 UR4, c[0x0][0x380] ;  /* 0x00007000ff0477ac */ /* 0x000e220008000c00 */
[----:B------:R-:W-:-:S05]  /*0180*/  IADD3 R21, P0, PT, R8, R10, RZ ;  /* 0x0000000a08157210 */ /* 0x000fca0007f1e0ff */
[----:B------:R-:W-:Y:S01]  /*0190*/  IMAD.X R20, RZ, RZ, RZ, P0 ;  /* 0x000000ffff147224 */ /* 0x000fe200000e06ff */
[----:B0-----:R-:W-:-:S04]  /*01a0*/  LEA R14, P1, R21, UR4, 0x3 ;  /* 0x00000004150e7c11 */ /* 0x001fc8000f8218ff */
[----:B------:R-:W-:-:S06]  /*01b0*/  LEA.HI.X R15, R21, UR5, R20, 0x3, P1 ;  /* 0x00000005150f7c11 */ /* 0x000fcc00088f1c14 */
[----:B------:R-:W5:Y:S01]  /*01c0*/  LDG.E.64 R14, desc[UR10][R14.64] ;  /* 0x0000000a0e0e7981 */ /* 0x000f62000c1e1b00 */
[----:B------:R-:W-:Y:S01]  /*01d0*/  IADD3 R21, P0, PT, R21, UR6, RZ ;  /* 0x0000000615157c10 */ /* 0x000fe2000ff1e0ff */
[----:B------:R-:W-:-:S03]  /*01e0*/  VIADD R6, R10, 0x100 ;  /* 0x000001000a067836 */ /* 0x000fc60000000000 */
[----:B------:R-:W-:-:S09]  /*01f0*/  IADD3.X R20, PT, PT, R20, UR7, RZ, P0, !PT ;  /* 0x0000000714147c10 */ /* 0x000fd200087fe4ff */
.L_x_119:
[----:B------:R-:W-:Y:S05]  /*0200*/  BSYNC.RECONVERGENT B1 ;  /* 0x0000000000017941 */ /* 0x000fea0003800200 */
.L_x_118:
[----:B------:R-:W-:Y:S01]  /*0210*/  ISETP.GE.AND P0, PT, R6, R9, PT ;  /* 0x000000090600720c */ /* 0x000fe20003f06270 */
[----:B------:R-:W-:-:S12]  /*0220*/  BSSY.RECONVERGENT B1, `(.L_x_120) ;  /* 0x00000af000017945 */ /* 0x000fd80003800200 */
[----:B------:R-:W-:Y:S05]  /*0230*/  @P0 BRA `(.L_x_121) ;  /* 0x0000000800b40947 */ /* 0x000fea0003800000 */
[----:B------:R-:W-:Y:S01]  /*0240*/  LOP3.LUT R2, RZ, R6, RZ, 0x33, !PT ;  /* 0x00000006ff027212 */ /* 0x000fe200078e33ff */
[----:B------:R-:W-:Y:S03]  /*0250*/  BSSY.RECONVERGENT B2, `(.L_x_122) ;  /* 0x0000034000027945 */ /* 0x000fe60003800200 */
[----:B------:R-:W-:-:S04]  /*0260*/  IADD3 R25, PT, PT, -R8, R25, R2 ;  /* 0x0000001908197210 */ /* 0x000fc80007ffe102 */
[----:B------:R-:W-:-:S04]  /*0270*/  LOP3.LUT R2, R25, 0x300, RZ, 0xc0, !PT ;  /* 0x0000030019027812 */ /* 0x000fc800078ec0ff */
[----:B------:R-:W-:-:S13]  /*0280*/  ISETP.NE.AND P0, PT, R2, 0x300, PT ;  /* 0x000003000200780c */ /* 0x000fda0003f05270 */
[----:B------:R-:W-:Y:S05]  /*0290*/  @!P0 BRA `(.L_x_123) ;  /* 0x0000000000bc8947 */ /* 0x000fea0003800000 */
[----:B------:R-:W0:Y:S01]  /*02a0*/  LDCU.128 UR4, c[0x0][0x380] ;  /* 0x00007000ff0477ac */ /* 0x000e220008000c00 */
[----:B------:R-:W-:Y:S02]  /*02b0*/  IADD3 R12, P0, PT, R8, R6, RZ ;  /* 0x00000006080c7210 */ /* 0x000fe40007f1e0ff */
[----:B------:R-:W-:-:S03]  /*02c0*/  LEA.HI R2, R25, 0x1, RZ, 0x18 ;  /* 0x0000000119027811 */ /* 0x000fc600078fc0ff */
[----:B------:R-:W-:Y:S01]  /*02d0*/  IMAD.X R3, RZ, RZ, RZ, P0 ;  /* 0x000000ffff037224 */ /* 0x000fe200000e06ff */
[----:B------:R-:W-:-:S05]  /*02e0*/  LOP3.LUT R2, R2, 0x3, RZ, 0xc0, !PT ;  /* 0x0000000302027812 */ /* 0x000fca00078ec0ff */
[----:B------:R-:W-:Y:S01]  /*02f0*/  IMAD.MOV R7, RZ, RZ, -R2 ;  /* 0x000000ffff077224 */ /* 0x000fe200078e0a02 */
[C---:B0-----:R-:W-:Y:S02]  /*0300*/  IADD3 R13, P1, PT, R12.reuse, UR6, RZ ;  /* 0x000000060c0d7c10 */ /* 0x041fe4000ff3e0ff */
[C---:B------:R-:W-:Y:S02]  /*0310*/  LEA R11, P2, R12.reuse, UR4, 0x3 ;  /* 0x000000040c0b7c11 */ /* 0x040fe4000f8418ff */
[----:B------:R-:W-:Y:S02]  /*0320*/  IADD3.X R16, PT, PT, R3, UR7, RZ, P1, !PT ;  /* 0x0000000703107c10 */ /* 0x000fe40008ffe4ff */
[----:B------:R-:W-:-:S09]  /*0330*/  LEA.HI.X R12, R12, UR5, R3, 0x3, P2 ;  /* 0x000000050c0c7c11 */ /* 0x000fd200090f1c03 */
.L_x_126:
[----:B------:R-:W-:Y:S02]  /*0340*/  IMAD.MOV.U32 R2, RZ, RZ, R11 ;  /* 0x000000ffff027224 */ /* 0x000fe400078e000b */
[----:B------:R-:W-:-:S06]  /*0350*/  IMAD.MOV.U32 R3, RZ, RZ, R12 ;  /* 0x000000ffff037224 */ /* 0x000fcc00078e000c */
[----:B------:R-:W2:Y:S01]  /*0360*/  LDG.E.64 R2, desc[UR10][R2.64] ;  /* 0x0000000a02027981 */ /* 0x000ea2000c1e1b00 */
[----:B------:R-:W-:Y:S01]  /*0370*/  VIADD R7, R7, 0x1 ;  /* 0x0000000107077836 */ /* 0x000fe20000000000 */
[----:B------:R-:W-:Y:S01]  /*0380*/  BSSY.RECONVERGENT B3, `(.L_x_124) ;  /* 0x000001b000037945 */ /* 0x000fe20003800200 */
[----:B------:R-:W-:Y:S01]  /*0390*/  IMAD.MOV.U32 R18, RZ, RZ, R21 ;  /* 0x000000ffff127224 */ /* 0x000fe200078e0015 */
[----:B------:R-:W-:Y:S01]  /*03a0*/  IADD3 R11, P3, PT, R11, 0x800, RZ ;  /* 0x000008000b0b7810 */ /* 0x000fe20007f7e0ff */
[----:B------:R-:W-:Y:S01]  /*03b0*/  IMAD.MOV.U32 R17, RZ, RZ, R20 ;  /* 0x000000ffff117224 */ /* 0x000fe200078e0014 */
[----:B------:R-:W-:Y:S01]  /*03c0*/  ISETP.NE.AND P2, PT, R7, RZ, PT ;  /* 0x000000ff0700720c */ /* 0x000fe20003f45270 */
[----:B-----5:R-:W-:Y:S02]  /*03d0*/  IMAD.MOV.U32 R4, RZ, RZ, R14 ;  /* 0x000000ffff047224 */ /* 0x020fe400078e000e */
[----:B------:R-:W-:Y:S02]  /*03e0*/  IMAD.MOV.U32 R5, RZ, RZ, R15 ;  /* 0x000000ffff057224 */ /* 0x000fe400078e000f */
[----:B------:R-:W-:-:S02]  /*03f0*/  IMAD.MOV.U32 R21, RZ, RZ, R13 ;  /* 0x000000ffff157224 */ /* 0x000fc400078e000d */
[----:B------:R-:W-:Y:S01]  /*0400*/  IMAD.MOV.U32 R20, RZ, RZ, R16 ;  /* 0x000000ffff147224 */ /* 0x000fe200078e0010 */
[----:B--2---:R-:W-:Y:S01]  /*0410*/  DSETP.GEU.AND P0, PT, R14, R2, PT ;  /* 0x000000020e00722a */ /* 0x004fe20003f0e000 */
[----:B------:R-:W-:Y:S02]  /*0420*/  IMAD.MOV.U32 R14, RZ, RZ, R2 ;  /* 0x000000ffff0e7224 */ /* 0x000fe400078e0002 */
[----:B------:R-:W-:-:S11]  /*0430*/  IMAD.MOV.U32 R15, RZ, RZ, R3 ;  /* 0x000000ffff0f7224 */ /* 0x000fd600078e0003 */
        /* <DEDUP_REMOVED lines=15> */
.L_x_125:
[----:B------:R-:W-:Y:S05]  /*0530*/  BSYNC.RECONVERGENT B3 ;  /* 0x0000000000037941 */ /* 0x000fea0003800200 */
.L_x_124:
[----:B------:R-:W-:Y:S01]  /*0540*/  IADD3 R13, P0, PT, R13, 0x100, RZ ;  /* 0x000001000d0d7810 */ /* 0x000fe20007f1e0ff */
[----:B------:R-:W-:Y:S02]  /*0550*/  VIADD R6, R6, 0x100 ;  /* 0x0000010006067836 */ /* 0x000fe40000000000 */
[----:B------:R-:W-:Y:S02]  /*0560*/  IMAD.X R12, RZ, RZ, R12, P3 ;  /* 0x000000ffff0c7224 */ /* 0x000fe400018e060c */
[----:B------:R-:W-:Y:S01]  /*0570*/  IMAD.X R16, RZ, RZ, R16, P0 ;  /* 0x000000ffff107224 */ /* 0x000fe200000e0610 */
[----:B------:R-:W-:Y:S07]  /*0580*/  @P2 BRA `(.L_x_126) ;  /* 0xfffffffc006c2947 */ /* 0x000fee000383ffff */
.L_x_123:
[----:B------:R-:W-:Y:S05]  /*0590*/  BSYNC.RECONVERGENT B2 ;  /* 0x0000000000027941 */ /* 0x000fea0003800200 */
.L_x_122:
[----:B------:R-:W-:-:S13]  /*05a0*/  ISETP.GE.U32.AND P0, PT, R25, 0x300, PT ;  /* 0x000003001900780c */ /* 0x000fda0003f06070 */
[----:B------:R-:W-:Y:S05]  /*05b0*/  @!P0 BRA `(.L_x_121) ;  /* 0x0000000400d48947 */ /* 0x000fea0003800000 */
[----:B------:R-:W0:Y:S01]  /*05c0*/  LDC.64 R4, c[0x0][0x380] ;  /* 0x0000e000ff047b82 */ /* 0x000e220000000a00 */
[----:B------:R-:W-:-:S07]  /*05d0*/  VIADD R11, R6, 0x200 ;  /* 0x00000200060b7836 */ /* 0x000fce0000000000 */
[----:B------:R-:W1:Y:S02]  /*05e0*/  LDC.64 R2, c[0x0][0x388] ;  /* 0x0000e200ff027b82 */ /* 0x000e640000000a00 */
.L_x_135:
[----:B------:R-:W-:-:S05]  /*05f0*/  VIADD R7, R11, 0xfffffe00 ;  /* 0xfffffe000b077836 */ /* 0x000fca0000000000 */
[----:B------:R-:W-:-:S04]  /*0600*/  IADD3 R13, P0, PT, R8, R7, RZ ;  /* 0x00000007080d7210 */ /* 0x000fc80007f1e0ff */
[----:B------:R-:W-:Y:S02]  /*0610*/  LEA.HI.X.SX32 R12, R7, RZ, 0x1, P0 ;  /* 0x000000ff070c7211 */ /* 0x000fe400000f0eff */
[----:B0-----:R-:W-:-:S04]  /*0620*/  LEA R16, P0, R13, R4, 0x3 ;  /* 0x000000040d107211 */ /* 0x001fc800078018ff */
[----:B------:R-:W-:-:S05]  /*0630*/  LEA.HI.X R17, R13, R5, R12, 0x3, P0 ;  /* 0x000000050d117211 */ /* 0x000fca00000f1c0c */
[----:B------:R-:W2:Y:S04]  /*0640*/  LDG.E.64 R18, desc[UR10][R16.64] ;  /* 0x0000000a10127981 */ /* 0x000ea8000c1e1b00 */
[----:B-----5:R0:W5:Y:S01]  /*0650*/  LDG.E.64 R6, desc[UR10][R16.64+0x800] ;  /* 0x0008000a10067981 */ /* 0x020162000c1e1b00 */
[----:B-1----:R-:W-:Y:S01]  /*0660*/  IADD3 R24, P1, PT, R13, R2, RZ ;  /* 0x000000020d187210 */ /* 0x002fe20007f3e0ff */
[----:B------:R-:W-:Y:S04]  /*0670*/  BSSY.RECONVERGENT B2, `(.L_x_127) ;  /* 0x0000016000027945 */ /* 0x000fe80003800200 */
[----:B------:R-:W-:-:S02]  /*0680*/  IMAD.X R25, R12, 0x1, R3, P1 ;  /* 0x000000010c197824 */ /* 0x000fc400008e0603 */
[----:B------:R-:W-:Y:S02]  /*0690*/  IMAD.MOV.U32 R23, RZ, RZ, R24 ;  /* 0x000000ffff177224 */ /* 0x000fe400078e0018 */
[----:B------:R-:W-:Y:S01]  /*06a0*/  IMAD.MOV.U32 R22, RZ, RZ, R25 ;  /* 0x000000ffff167224 */ /* 0x000fe200078e0019 */
[----:B--2---:R-:W-:Y:S01]  /*06b0*/  DSETP.GEU.AND P0, PT, R14, R18, PT ;  /* 0x000000120e00722a */ /* 0x004fe20003f0e000 */
[----:B------:R-:W-:Y:S02]  /*06c0*/  IMAD.MOV.U32 R12, RZ, RZ, R18 ;  /* 0x000000ffff0c7224 */ /* 0x000fe400078e0012 */
[----:B------:R-:W-:-:S11]  /*06d0*/  IMAD.MOV.U32 R13, RZ, RZ, R19 ;  /* 0x000000ffff0d7224 */ /* 0x000fd600078e0013 */
        /* <DEDUP_REMOVED lines=15> */
.L_x_128:
[----:B------:R-:W-:Y:S05]  /*07d0*/  BSYNC.RECONVERGENT B2 ;  /* 0x0000000000027941 */ /* 0x000fea0003800200 */
.L_x_127:
[----:B------:R0:W5:Y:S04]  /*07e0*/  LDG.E.64 R14, desc[UR10][R16.64+0x1000] ;  /* 0x0010000a100e7981 */ /* 0x000168000c1e1b00 */
[----:B------:R0:W5:Y:S02]  /*07f0*/  LDG.E.64 R18, desc[UR10][R16.64+0x1800] ;  /* 0x0018000a10127981 */ /* 0x000164000c1e1b00 */
[----:B-----5:R-:W-:Y:S01]  /*0800*/  DSETP.GEU.AND P0, PT, R12, R6, PT ;  /* 0x000000060c00722a */ /* 0x020fe20003f0e000 */
[----:B------:R-:W-:Y:S01]  /*0810*/  VIADD R21, R11, 0xffffff00 ;  /* 0xffffff000b157836 */ /* 0x000fe20000000000 */
[----:B------:R-:W-:Y:S04]  /*0820*/  BSSY.RECONVERGENT B2, `(.L_x_129) ;  /* 0x0000017000027945 */ /* 0x000fe80003800200 */
[----:B------:R-:W-:-:S02]  /*0830*/  SHF.R.S32.HI R20, RZ, 0x1f, R21 ;  /* 0x0000001fff147819 */ /* 0x000fc40000011415 */
[----:B------:R-:W-:Y:S01]  /*0840*/  IADD3 R26, P1, P2, R21, R2, R8 ;  /* 0x00000002151a7210 */ /* 0x000fe20007a3e008 */
[----:B------:R-:W-:-:S03]  /*0850*/  IMAD.MOV.U32 R21, RZ, RZ, R7 ;  /* 0x000000ffff157224 */ /* 0x000fc600078e0007 */
[----:B------:R-:W-:Y:S01]  /*0860*/  IADD3.X R27, PT, PT, R20, R3, RZ, P1, P2 ;  /* 0x00000003141b7210 */ /* 0x000fe20000fe44ff */
[----:B------:R-:W-:Y:S02]  /*0870*/  IMAD.MOV.U32 R24, RZ, RZ, R26 ;  /* 0x000000ffff187224 */ /* 0x000fe400078e001a */
[----:B------:R-:W-:Y:S02]  /*0880*/  IMAD.MOV.U32 R20, RZ, RZ, R6 ;  /* 0x000000ffff147224 */ /* 0x000fe400078e0006 */
[----:B------:R-:W-:Y:S01]  /*0890*/  IMAD.MOV.U32 R25, RZ, RZ, R27 ;  /* 0x000000ffff197224 */ /* 0x000fe200078e001b */
[----:B0-----:R-:W-:Y:S06]  /*08a0*/  @!P0 BRA `(.L_x_130) ;  /* 0x0000000000388947 */ /* 0x001fec0003800000 */
        /* <DEDUP_REMOVED lines=14> */
.L_x_130:
[----:B------:R-:W-:Y:S05]  /*0990*/  BSYNC.RECONVERGENT B2 ;  /* 0x0000000000027941 */ /* 0x000fea0003800200 */
.L_x_129:
[----:B------:R-:W-:Y:S01]  /*09a0*/  DSETP.GEU.AND P0, PT, R20, R14, PT ;  /* 0x0000000e1400722a */ /* 0x000fe20003f0e000 */
[----:B------:R-:W-:Y:S01]  /*09b0*/  SHF.R.S32.HI R6, RZ, 0x1f, R11 ;  /* 0x0000001fff067819 */ /* 0x000fe2000001140b */
[----:B------:R-:W-:Y:S01]  /*09c0*/  BSSY.RECONVERGENT B2, `(.L_x_131) ;  /* 0x0000017000027945 */ /* 0x000fe20003800200 */
[C---:B------:R-:W-:Y:S01]  /*09d0*/  IADD3 R23, P1, P2, R11.reuse, R2, R8 ;  /* 0x000000020b177210 */ /* 0x040fe20007a3e008 */
[----:B------:R-:W-:Y:S02]  /*09e0*/  VIADD R17, R11, 0x100 ;  /* 0x000001000b117836 */ /* 0x000fe40000000000 */
[----:B------:R-:W-:Y:S01]  /*09f0*/  IMAD.MOV.U32 R7, RZ, RZ, R15 ;  /* 0x000000ffff077224 */ /* 0x000fe200078e000f */
[----:B------:R-:W-:Y:S01]  /*0a00*/  IADD3.X R16, PT, PT, R6, R3, RZ, P1, P2 ;  /* 0x0000000306107210 */ /* 0x000fe20000fe44ff */
[----:B------:R-:W-:Y:S02]  /*0a10*/  IMAD.MOV.U32 R12, RZ, RZ, R23 ;  /* 0x000000ffff0c7224 */ /* 0x000fe400078e0017 */
[----:B------:R-:W-:-:S02]  /*0a20*/  IMAD.MOV.U32 R6, RZ, RZ, R14 ;  /* 0x000000ffff067224 */ /* 0x000fc400078e000e */
[----:B------:R-:W-:Y:S02]  /*0a30*/  IMAD.MOV.U32 R13, RZ, RZ, R16 ;  /* 0x000000ffff0d7224 */ /* 0x000fe400078e0010 */
        /* <DEDUP_REMOVED lines=15> */
.L_x_132:
[----:B------:R-:W-:Y:S05]  /*0b30*/  BSYNC.RECONVERGENT B2 ;  /* 0x0000000000027941 */ /* 0x000fea0003800200 */
.L_x_131:
[----:B------:R-:W-:Y:S01]  /*0b40*/  DSETP.GEU.AND P0, PT, R6, R18, PT ;  /* 0x000000120600722a */ /* 0x000fe20003f0e000 */
[----:B------:R-:W-:Y:S01]  /*0b50*/  SHF.R.S32.HI R14, RZ, 0x1f, R17 ;  /* 0x0000001fff0e7819 */ /* 0x000fe20000011411 */
[----:B------:R-:W-:Y:S01]  /*0b60*/  BSSY.RECONVERGENT B2, `(.L_x_133) ;  /* 0x0000016000027945 */ /* 0x000fe20003800200 */
[----:B------:R-:W-:Y:S01]  /*0b70*/  IADD3 R17, P1, P2, R17, R2, R8 ;  /* 0x0000000211117210 */ /* 0x000fe20007a3e008 */
[----:B------:R-:W-:-:S03]  /*0b80*/  IMAD.MOV.U32 R15, RZ, RZ, R19 ;  /* 0x000000ffff0f7224 */ /* 0x000fc600078e0013 */
[----:B------:R-:W-:Y:S01]  /*0b90*/  IADD3.X R16, PT, PT, R14, R3, RZ, P1, P2 ;  /* 0x000000030e107210 */ /* 0x000fe20000fe44ff */
[----:B------:R-:W-:Y:S02]  /*0ba0*/  IMAD.MOV.U32 R21, RZ, RZ, R17 ;  /* 0x000000ffff157224 */ /* 0x000fe400078e0011 */
[----:B------:R-:W-:Y:S02]  /*0bb0*/  IMAD.MOV.U32 R14, RZ, RZ, R18 ;  /* 0x000000ffff0e7224 */ /* 0x000fe400078e0012 */
        /* <DEDUP_REMOVED lines=16> */
.L_x_134:
[----:B------:R-:W-:Y:S05]  /*0cc0*/  BSYNC.RECONVERGENT B2 ;  /* 0x0000000000027941 */ /* 0x000fea0003800200 */
.L_x_133:
[C---:B------:R-:W-:Y:S02]  /*0cd0*/  VIADD R6, R11.reuse, 0x200 ;  /* 0x000002000b067836 */ /* 0x040fe40000000000 */
[----:B------:R-:W-:-:S03]  /*0ce0*/  VIADD R11, R11, 0x400 ;  /* 0x000004000b0b7836 */ /* 0x000fc60000000000 */
[----:B------:R-:W-:-:S13]  /*0cf0*/  ISETP.GE.AND P0, PT, R6, R9, PT ;  /* 0x000000090600720c */ /* 0x000fda0003f06270 */
[----:B------:R-:W-:Y:S05]  /*0d00*/  @!P0 BRA `(.L_x_135) ;  /* 0xfffffff800388947 */ /* 0x000fea000383ffff */
.L_x_121:
[----:B------:R-:W-:Y:S05]  /*0d10*/  BSYNC.RECONVERGENT B1 ;  /* 0x0000000000017941 */ /* 0x000fea0003800200 */
.L_x_120:
[----:B------:R-:W-:-:S13]  /*0d20*/  ISETP.GE.AND P0, PT, R9, 0x100, PT ;  /* 0x000001000900780c */ /* 0x000fda0003f06270 */
[----:B------:R-:W-:Y:S05]  /*0d30*/  @!P0 BRA `(.L_x_136) ;  /* 0x0000001400508947 */ /* 0x000fea0003800000 */
[----:B------:R-:W0:Y:S01]  /*0d40*/  S2R R11, SR_LANEID ;  /* 0x00000000000b7919 */ /* 0x000e220000000000 */
[----:B------:R-:W-:Y:S01]  /*0d50*/  BSSY.RECONVERGENT B1, `(.L_x_137) ;  /* 0x000001f000017945 */ /* 0x000fe20003800200 */
[----:B------:R-:W-:Y:S01]  /*0d60*/  IMAD.MOV.U32 R12, RZ, RZ, R21 ;  /* 0x000000ffff0c7224 */ /* 0x000fe200078e0015 */
[----:B-----5:R1:W2:Y:S01]  /*0d70*/  SHFL.DOWN PT, R4, R14, 0x1, 0x1f ;  /* 0x08201f000e047f89 */ /* 0x0202a200000e0000 */
        /* <DEDUP_REMOVED lines=9> */
[----:B------:R-:W-:Y:S01]  /*0e10*/  IMAD.MOV.U32 R12, RZ, RZ, R6 ;  /* 0x000000ffff0c7224 */ /* 0x000fe200078e0006 */
[----:B------:R-:W-:Y:S01]  /*0e20*/  MOV R13, R7 ;  /* 0x00000007000d7202 */ /* 0x000fe20000000f00 */
[----:B------:R-:W-:Y:S02]  /*0e30*/  IMAD.MOV.U32 R2, RZ, RZ, R4 ;  /* 0x000000ffff027224 */ /* 0x000fe400078e0004 */
[----:B------:R-:W-:-:S09]  /*0e40*/  IMAD.MOV.U32 R3, RZ, RZ, R5 ;  /* 0x000000ffff037224 */ /* 0x000fd200078e0005 */
        /* <DEDUP_REMOVED lines=15> */
.L_x_138:
[----:B------:R-:W-:Y:S05]  /*0f40*/  BSYNC.RECONVERGENT B1 ;  /* 0x0000000000017941 */ /* 0x000fea0003800200 */
.L_x_137:
        /* <DEDUP_REMOVED lines=31> */
.L_x_140:
[----:B------:R-:W-:Y:S05]  /*1140*/  BSYNC.RECONVERGENT B1 ;  /* 0x0000000000017941 */ /* 0x000fea0003800200 */
.L_x_139:
[----:B------:R-:W-:Y:S01]  /*1150*/  ISETP.GT.AND P0, PT, R11, 0x1b, PT ;  /* 0x0000001b0b00780c */ /* 0x000fe20003f04270 */
[----:B-1----:R1:W1:Y:S01]  /*1160*/  SHFL.DOWN PT, R6, R4, 0x4, 0x1f ;  /* 0x08801f0004067f89 */ /* 0x00226200000e0000 */
[----:B------:R-:W-:Y:S01]  /*1170*/  BSSY.RECONVERGENT B1, `(.L_x_141) ;  /* 0x000001d000017945 */ /* 0x000fe20003800200 */
[----:B----4-:R-:W-:Y:S02]  /*1180*/  IMAD.MOV.U32 R14, RZ, RZ, R8 ;  /* 0x000000ffff0e7224 */ /* 0x010fe400078e0008 */
[----:B--2---:R2:W4:Y:S01]  /*1190*/  SHFL.DOWN PT, R7, R5, 0x4, 0x1f ;  /* 0x08801f0005077f89 */ /* 0x00452200000e0000 */
[----:B---3--:R-:W-:Y:S02]  /*11a0*/  IMAD.MOV.U32 R15, RZ, RZ, R9 ;  /* 0x000000ffff0f7224 */ /* 0x008fe400078e0009 */
[----:B0-----:R-:W-:Y:S01]  /*11b0*/  IMAD.MOV.U32 R2, RZ, RZ, R4 ;  /* 0x000000ffff027224 */ /* 0x001fe200078e0004 */
[----:B------:R2:W0:Y:S01]  /*11c0*/  SHFL.DOWN PT, R13, R8, 0x4, 0x1f ;  /* 0x08801f00080d7f89 */ /* 0x00042200000e0000 */
[----:B------:R-:W-:-:S03]  /*11d0*/  IMAD.MOV.U32 R3, RZ, RZ, R5 ;  /* 0x000000ffff037224 */ /* 0x000fc600078e0005 */
[----:B------:R2:W3:Y:S01]  /*11e0*/  SHFL.DOWN PT, R12, R9, 0x4, 0x1f ;  /* 0x08801f00090c7f89 */ /* 0x0004e200000e0000 */
[----:B------:R-:W-:Y:S05]  /*11f0*/  @P0 BRA `(.L_x_142) ;  /* 0x0000000000500947 */ /* 0x000fea0003800000 */
[----:B-1--4-:R-:W-:Y:S01]  /*1200*/  DSETP.GEU.AND P0, PT, R4, R6, PT ;  /* 0x000000060400722a */ /* 0x012fe20003f0e000 */
[----:B0-----:R-:W-:Y:S02]  /*1210*/  IMAD.MOV.U32 R14, RZ, RZ, R13 ;  /* 0x000000ffff0e7224 */ /* 0x001fe400078e000d */
        /* <DEDUP_REMOVED lines=18> */
.L_x_142:
[----:B------:R-:W-:Y:S05]  /*1340*/  BSYNC.RECONVERGENT B1 ;  /* 0x0000000000017941 */ /* 0x000fea0003800200 */
.L_x_141:
[----:B------:R-:W-:Y:S01]  /*1350*/  ISETP.GT.AND P0, PT, R11, 0x17, PT ;  /* 0x000000170b00780c */ /* 0x000fe20003f04270 */
[----:B-1----:R1:W1:Y:S01]  /*1360*/  SHFL.DOWN PT, R4, R2, 0x8, 0x1f ;  /* 0x09001f0002047f89 */ /* 0x00226200000e0000 */
[----:B------:R-:W-:Y:S01]  /*1370*/  BSSY.RECONVERGENT B1, `(.L_x_143) ;  /* 0x000001d000017945 */ /* 0x000fe20003800200 */
[----:B---3--:R-:W-:Y:S02]  /*1380*/  IMAD.MOV.U32 R12, RZ, RZ, R14 ;  /* 0x000000ffff0c7224 */ /* 0x008fe400078e000e */
[----:B--2---:R2:W3:Y:S01]  /*1390*/  SHFL.DOWN PT, R5, R3, 0x8, 0x1f ;  /* 0x09001f0003057f89 */ /* 0x0044e200000e0000 */
[----:B0-----:R-:W-:Y:S02]  /*13a0*/  IMAD.MOV.U32 R13, RZ, RZ, R15 ;  /* 0x000000ffff0d7224 */ /* 0x001fe400078e000f */
[----:B------:R-:W-:Y:S01]  /*13b0*/  IMAD.MOV.U32 R8, RZ, RZ, R2 ;  /* 0x000000ffff087224 */ /* 0x000fe200078e0002 */
[----:B----4-:R2:W0:Y:S01]  /*13c0*/  SHFL.DOWN PT, R7, R14, 0x8, 0x1f ;  /* 0x09001f000e077f89 */ /* 0x01042200000e0000 */
[----:B------:R-:W-:-:S03]  /*13d0*/  IMAD.MOV.U32 R9, RZ, RZ, R3 ;  /* 0x000000ffff097224 */ /* 0x000fc600078e0003 */
[----:B------:R2:W4:Y:S01]  /*13e0*/  SHFL.DOWN PT, R6, R15, 0x8, 0x1f ;  /* 0x09001f000f067f89 */ /* 0x00052200000e0000 */
[----:B------:R-:W-:Y:S05]  /*13f0*/  @P0 BRA `(.L_x_144) ;  /* 0x0000000000500947 */ /* 0x000fea0003800000 */
[----:B-1-3--:R-:W-:Y:S01]  /*1400*/  DSETP.GEU.AND P0, PT, R2, R4, PT ;  /* 0x000000040200722a */ /* 0x00afe20003f0e000 */
        /* <DEDUP_REMOVED lines=19> */
.L_x_144:
[----:B------:R-:W-:Y:S05]  /*1540*/  BSYNC.RECONVERGENT B1 ;  /* 0x0000000000017941 */ /* 0x000fea0003800200 */
.L_x_143:
[----:B------:R-:W-:Y:S01]  /*1550*/  ISETP.GT.AND P0, PT, R11, 0xf, PT ;  /* 0x0000000f0b00780c */ /* 0x000fe20003f04270 */
[----:B-1----:R1:W1:Y:S01]  /*1560*/  SHFL.DOWN PT, R2, R8, 0x10, 0x1f ;  /* 0x0a001f0008027f89 */ /* 0x00226200000e0000 */
[----:B------:R-:W-:Y:S01]  /*1570*/  BSSY.RECONVERGENT B1, `(.L_x_145) ;  /* 0x000001d000017945 */ /* 0x000fe20003800200 */
[----:B------:R-:W-:Y:S02]  /*1580*/  IMAD.MOV.U32 R4, RZ, RZ, R12 ;  /* 0x000000ffff047224 */ /* 0x000fe400078e000c */
[----:B--2---:R2:W1:Y:S01]  /*1590*/  SHFL.DOWN PT, R3, R9, 0x10, 0x1f ;  /* 0x0a001f0009037f89 */ /* 0x00446200000e0000 */
[----:B---3--:R-:W-:Y:S02]  /*15a0*/  IMAD.MOV.U32 R5, RZ, RZ, R13 ;  /* 0x000000ffff057224 */ /* 0x008fe400078e000d */
[----:B----4-:R-:W-:Y:S01]  /*15b0*/  IMAD.MOV.U32 R6, RZ, RZ, R8 ;  /* 0x000000ffff067224 */ /* 0x010fe200078e0008 */
[----:B------:R2:W3:Y:S01]  /*15c0*/  SHFL.DOWN PT, R15, R12, 0x10, 0x1f ;  /* 0x0a001f000c0f7f89 */ /* 0x0004e200000e0000 */
[----:B0-----:R-:W-:-:S03]  /*15d0*/  IMAD.MOV.U32 R7, RZ, RZ, R9 ;  /* 0x000000ffff077224 */ /* 0x001fc600078e0009 */
[----:B------:R2:W0:Y:S01]  /*15e0*/  SHFL.DOWN PT, R14, R13, 0x10, 0x1f ;  /* 0x0a001f000d0e7f89 */ /* 0x00042200000e0000 */
[----:B------:R-:W-:Y:S05]  /*15f0*/  @P0 BRA `(.L_x_146) ;  /* 0x0000000000500947 */ /* 0x000fea0003800000 */
[----:B-1----:R-:W-:Y:S01]  /*1600*/  DSETP.GEU.AND P0, PT, R8, R2, PT ;  /* 0x000000020800722a */ /* 0x002fe20003f0e000 */
[----:B---3--:R-:W-:Y:S02]  /*1610*/  IMAD.MOV.U32 R4, RZ, RZ, R15 ;  /* 0x000000ffff047224 */ /* 0x008fe400078e000f */
[----:B0-----:R-:W-:Y:S02]  /*1620*/  IMAD.MOV.U32 R5, RZ, RZ, R14 ;  /* 0x000000ffff057224 */ /* 0x001fe400078e000e */
        /* <DEDUP_REMOVED lines=17> */
.L_x_146:
[----:B------:R-:W-:Y:S05]  /*1740*/  BSYNC.RECONVERGENT B1 ;  /* 0x0000000000017941 */ /* 0x000fea0003800200 */
.L_x_145:
[----:B------:R-:W-:Y:S01]  /*1750*/  ISETP.NE.AND P0, PT, R11, RZ, PT ;  /* 0x000000ff0b00720c */ /* 0x000fe20003f05270 */
[----:B------:R-:W-:-:S12]  /*1760*/  BSSY.RECONVERGENT B1, `(.L_x_147) ;  /* 0x000000a000017945 */ /* 0x000fd80003800200 */
[----:B------:R-:W-:Y:S05]  /*1770*/  @P0 BRA `(.L_x_148) ;  /* 0x0000000000200947 */ /* 0x000fea0003800000 */
[----:B-1----:R-:W1:Y:S01]  /*1780*/  S2R R8, SR_CgaCtaId ;  /* 0x0000000000087919 */ /* 0x002e620000008800 */
[----:B------:R-:W-:Y:S02]  /*1790*/  MOV R3, 0x400 ;  /* 0x0000040000037802 */ /* 0x000fe40000000f00 */
[----:B------:R-:W-:-:S04]  /*17a0*/  SHF.R.U32.HI R2, RZ, 0x1, R10 ;  /* 0x00000001ff027819 */ /* 0x000fc8000001160a */
[----:B------:R-:W-:Y:S02]  /*17b0*/  LOP3.LUT R2, R2, 0x1f0, RZ, 0xc0, !PT ;  /* 0x000001f002027812 */ /* 0x000fe400078ec0ff */
[----:B-1----:R-:W-:-:S05]  /*17c0*/  LEA R3, R8, R3, 0x18 ;  /* 0x0000000308037211 */ /* 0x002fca00078ec0ff */
[----:B------:R-:W-:-:S05]  /*17d0*/  IMAD.IADD R3, R2, 0x1, R3 ;  /* 0x0000000102037824 */ /* 0x000fca00078e0203 */
[----:B------:R4:W-:Y:S04]  /*17e0*/  STS.64 [R3+0x10], R4 ;  /* 0x0000100403007388 */ /* 0x0009e80000000a00 */
[----:B------:R4:W-:Y:S02]  /*17f0*/  STS.64 [R3+0x8], R6 ;  /* 0x0000080603007388 */ /* 0x0009e40000000a00 */
.L_x_148:
[----:B------:R-:W-:Y:S05]  /*1800*/  BSYNC.RECONVERGENT B1 ;  /* 0x0000000000017941 */ /* 0x000fea0003800200 */
.L_x_147:
[----:B------:R-:W-:Y:S01]  /*1810*/  BAR.SYNC.DEFER_BLOCKING 0x0 ;  /* 0x0000000000007b1d */ /* 0x000fe20000010000 */
[----:B------:R-:W-:-:S13]  /*1820*/  ISETP.NE.AND P1, PT, R10, RZ, PT ;  /* 0x000000ff0a00720c */ /* 0x000fda0003f25270 */
[----:B------:R-:W-:Y:S05]  /*1830*/  @P1 BRA `(.L_x_149) ;  /* 0x0000005000201947 */ /* 0x000fea0003800000 */
[----:B-1--4-:R-:W1:Y:S01]  /*1840*/  S2R R3, SR_CgaCtaId ;  /* 0x0000000000037919 */ /* 0x012e620000008800 */
[----:B------:R-:W-:Y:S01]  /*1850*/  MOV R20, 0x400 ;  /* 0x0000040000147802 */ /* 0x000fe20000000f00 */
[----:B------:R-:W-:Y:S03]  /*1860*/  BSSY.RECONVERGENT B1, `(.L_x_150) ;  /* 0x000001a000017945 */ /* 0x000fe60003800200 */
[----:B-1----:R-:W-:-:S05]  /*1870*/  LEA R20, R3, R20, 0x18 ;  /* 0x0000001403147211 */ /* 0x002fca00078ec0ff */
[----:B------:R-:W1:Y:S04]  /*1880*/  LDS.64 R16, [R20+0x18] ;  /* 0x0000180014107984 */ /* 0x000e680000000a00 */
[----:B--2---:R-:W2:Y:S04]  /*1890*/  LDS.128 R8, [R20+0x20] ;  /* 0x0000200014087984 */ /* 0x004ea80000000c00 */
[----:B------:R4:W4:Y:S04]  /*18a0*/  LDS.64 R2, [R20+0x80] ;  /* 0x0000800014027984 */ /* 0x0009280000000a00 */
[----:B0--3--:R0:W3:Y:S01]  /*18b0*/  LDS.128 R12, [R20+0x30] ;  /* 0x00003000140c7984 */ /* 0x0090e20000000c00 */
[----:B-1----:R-:W-:Y:S01]  /*18c0*/  DSETP.GEU.AND P0, PT, R6, R16, PT ;  /* 0x000000100600722a */ /* 0x002fe20003f0e000 */
[----:B------:R-:W-:-:S02]  /*18d0*/  IMAD.MOV.U32 R22, RZ, RZ, R16 ;  /* 0x000000ffff167224 */ /* 0x000fc400078e0010 */
[----:B------:R-:W-:Y:S02]  /*18e0*/  IMAD.MOV.U32 R23, RZ, RZ, R17 ;  /* 0x000000ffff177224 */ /* 0x000fe400078e0011 */
[----:B--2---:R-:W-:Y:S02]  /*18f0*/  IMAD.MOV.U32 R24, RZ, RZ, R8 ;  /* 0x000000ffff187224 */ /* 0x004fe400078e0008 */
[----:B------:R-:W-:-:S07]  /*1900*/  IMAD.MOV.U32 R25, RZ, RZ, R9 ;  /* 0x000000ffff197224 */ /* 0x000fce00078e0009 */
[----:B0--34-:R-:W-:Y:S05]  /*1910*/  @!P0 BRA `(.L_x_151) ;  /* 0x0000000000388947 */ /* 0x019fea0003800000 */
[----:B------:R-:W-:Y:S01]  /*1920*/  DSETP.GEU.AND P0, PT, R16, R6, PT ;  /* 0x000000061000722a */ /* 0x000fe20003f0e000 */
[----:B------:R-:W-:Y:S01]  /*1930*/  IMAD.MOV.U32 R22, RZ, RZ, R6 ;  /* 0x000000ffff167224 */ /* 0x000fe200078e0006 */
[----:B------:R-:W-:Y:S01]  /*1940*/  MOV R25, R5 ;  /* 0x0000000500197202 */ /* 0x000fe20000000f00 */
[----:B------:R-:W-:Y:S02]  /*1950*/  IMAD.MOV.U32 R23, RZ, RZ, R7 ;  /* 0x000000ffff177224 */ /* 0x000fe400078e0007 */
[----:B------:R-:W-:-:S09]  /*1960*/  IMAD.MOV.U32 R24, RZ, RZ, R4 ;  /* 0x000000ffff187224 */ /* 0x000fd200078e0004 */
        /* <DEDUP_REMOVED lines=9> */
.L_x_151:
[----:B------:R-:W-:Y:S05]  /*1a00*/  BSYNC.RECONVERGENT B1 ;  /* 0x0000000000017941 */ /* 0x000fea0003800200 */
.L_x_150:
        /* <DEDUP_REMOVED lines=23> */
.L_x_153:
[----:B------:R-:W-:Y:S05]  /*1b80*/  BSYNC.RECONVERGENT B1 ;  /* 0x0000000000017941 */ /* 0x000fea0003800200 */
.L_x_152:
        /* <DEDUP_REMOVED lines=21> */
.L_x_155:
[----:B------:R-:W-:Y:S05]  /*1ce0*/  BSYNC.RECONVERGENT B1 ;  /* 0x0000000000017941 */ /* 0x000fea0003800200 */
.L_x_154:
        /* <DEDUP_REMOVED lines=23> */
.L_x_157:
[----:B------:R-:W-:Y:S05]  /*1e60*/  BSYNC.RECONVERGENT B1 ;  /* 0x0000000000017941 */ /* 0x000fea0003800200 */
.L_x_156:
        /* <DEDUP_REMOVED lines=21> */
.L_x_159:
[----:B------:R-:W-:Y:S05]  /*1fc0*/  BSYNC.RECONVERGENT B1 ;  /* 0x0000000000017941 */ /* 0x000fea0003800200 */
.L_x_158:
        /* <DEDUP_REMOVED lines=21> */
.L_x_161:
[----:B------:R-:W-:Y:S05]  /*2120*/  BSYNC.RECONVERGENT B1 ;  /* 0x0000000000017941 */ /* 0x000fea0003800200 */
.L_x_160:
        /* <DEDUP_REMOVED lines=21> */
.L_x_136:
[----:B------:R-:W0:Y:S01]  /*2280*/  S2R R2, SR_LANEID ;  /* 0x0000000000027919 */ /* 0x000e220000000000 */
[----:B------:R-:W-:Y:S01]  /*2290*/  LOP3.LUT R3, R10, 0x3e0, RZ, 0xc0, !PT ;  /* 0x000003e00a037812 */ /* 0x000fe200078ec0ff */
[----:B------:R-:W-:Y:S01]  /*22a0*/  BSSY.RECONVERGENT B1, `(.L_x_162) ;  /* 0x0000024000017945 */ /* 0x000fe20003800200 */
[----:B------:R-:W-:Y:S02]  /*22b0*/  IMAD.MOV.U32 R18, RZ, RZ, R21 ;  /* 0x000000ffff127224 */ /* 0x000fe400078e0015 */
[----:B------:R-:W-:Y:S01]  /*22c0*/  LOP3.LUT R6, RZ, R3, RZ, 0x33, !PT ;  /* 0x00000003ff067212 */ /* 0x000fe200078e33ff */
[----:B------:R-:W-:Y:S02]  /*22d0*/  VIADD R4, R3, 0x20 ;  /* 0x0000002003047836 */ /* 0x000fe40000000000 */
[----:B------:R-:W-:Y:S02]  /*22e0*/  IMAD.MOV.U32 R22, RZ, RZ, R20 ;  /* 0x000000ffff167224 */ /* 0x000fe400078e0014 */
[----:B------:R-:W-:Y:S01]  /*22f0*/  IMAD.IADD R3, R9, 0x1, R6 ;  /* 0x0000000109037824 */ /* 0x000fe200078e0206 */
[----:B------:R-:W-:Y:S01]  /*2300*/  ISETP.GT.AND P0, PT, R4, R9, PT ;  /* 0x000000090400720c */ /* 0x000fe20003f04270 */
[----:B-----5:R-:W-:-:S02]  /*2310*/  IMAD.MOV.U32 R4, RZ, RZ, R14 ;  /* 0x000000ffff047224 */ /* 0x020fc400078e000e */
[----:B------:R-:W-:Y:S01]  /*2320*/  IMAD.MOV.U32 R5, RZ, RZ, R15 ;  /* 0x000000ffff057224 */ /* 0x000fe200078e000f */
[----:B------:R-:W-:-:S05]  /*2330*/  SEL R3, R3, 0x1f, P0 ;  /* 0x0000001f03037807 */ /* 0x000fca0000000000 */
[----:B------:R1:W2:Y:S04]  /*2340*/  SHFL.DOWN PT, R6, R14, 0x1, R3 ;  /* 0x082000000e067989 */ /* 0x0002a800000e0003 */
[----:B------:R1:W3:Y:S04]  /*2350*/  SHFL.DOWN PT, R7, R15, 0x1, R3 ;  /* 0x082000000f077989 */ /* 0x0002e800000e0003 */
[----:B------:R1:W4:Y:S01]  /*2360*/  SHFL.DOWN PT, R8, R21, 0x1, R3 ;  /* 0x0820000015087989 */ /* 0x00032200000e0003 */
[----:B0-----:R-:W-:-:S03]  /*2370*/  ISETP.GE.AND P0, PT, R2, R3, PT ;  /* 0x000000030200720c */ /* 0x001fc60003f06270 */
[----:B------:R1:W0:Y:S10]  /*2380*/  SHFL.DOWN PT, R11, R20, 0x1, R3 ;  /* 0x08200000140b7989 */ /* 0x00023400000e0003 */
[----:B-12---:R-:W-:Y:S05]  /*2390*/  @P0 BRA `(.L_x_163) ;  /* 0x0000000000500947 */ /* 0x006fea0003800000 */
[----:B---3--:R-:W-:Y:S01]  /*23a0*/  DSETP.GEU.AND P0, PT, R14, R6, PT ;  /* 0x000000060e00722a */ /* 0x008fe20003f0e000 */
[----:B----4-:R-:W-:Y:S02]  /*23b0*/  IMAD.MOV.U32 R18, RZ, RZ, R8 ;  /* 0x000000ffff127224 */ /* 0x010fe400078e0008 */
        /* <DEDUP_REMOVED lines=18> */
.L_x_163:
[----:B------:R-:W-:Y:S05]  /*24e0*/  BSYNC.RECONVERGENT B1 ;  /* 0x0000000000017941 */ /* 0x000fea0003800200 */
.L_x_162:
[----:B------:R-:W-:Y:S01]  /*24f0*/  IADD3 R6, PT, PT, R2, 0x2, RZ ;  /* 0x0000000202067810 */ /* 0x000fe20007ffe0ff */
[----:B------:R1:W2:Y:S01]  /*2500*/  SHFL.DOWN PT, R12, R4, 0x2, R3 ;  /* 0x08400000040c7989 */ /* 0x0002a200000e0003 */
[----:B------:R-:W-:Y:S01]  /*2510*/  BSSY.RECONVERGENT B1, `(.L_x_164) ;  /* 0x000001e000017945 */ /* 0x000fe20003800200 */
[----:B----4-:R-:W-:Y:S01]  /*2520*/  IMAD.MOV.U32 R8, RZ, RZ, R18 ;  /* 0x000000ffff087224 */ /* 0x010fe200078e0012 */
[----:B------:R-:W-:Y:S01]  /*2530*/  ISETP.GT.AND P0, PT, R6, R3, PT ;  /* 0x000000030600720c */ /* 0x000fe20003f04270 */
[----:B------:R1:W4:Y:S01]  /*2540*/  SHFL.DOWN PT, R13, R5, 0x2, R3 ;  /* 0x08400000050d7989 */ /* 0x00032200000e0003 */
[----:B------:R-:W-:Y:S02]  /*2550*/  IMAD.MOV.U32 R16, RZ, RZ, R22 ;  /* 0x000000ffff107224 */ /* 0x000fe400078e0016 */
[----:B------:R-:W-:Y:S01]  /*2560*/  IMAD.MOV.U32 R6, RZ, RZ, R4 ;  /* 0x000000ffff067224 */ /* 0x000fe200078e0004 */
[----:B0-----:R1:W0:Y:S01]  /*2570*/  SHFL.DOWN PT, R11, R18, 0x2, R3 ;  /* 0x08400000120b7989 */ /* 0x00122200000e0003 */
[----:B---3--:R-:W-:-:S03]  /*2580*/  IMAD.MOV.U32 R7, RZ, RZ, R5 ;  /* 0x000000ffff077224 */ /* 0x008fc600078e0005 */
[----:B------:R1:W3:Y:S04]  /*2590*/  SHFL.DOWN PT, R15, R22, 0x2, R3 ;  /* 0x08400000160f7989 */ /* 0x0002e800000e0003 */
[----:B------:R-:W-:Y:S05]  /*25a0*/  @P0 BRA `(.L_x_165) ;  /* 0x0000000000500947 */ /* 0x000fea0003800000 */
[----:B--2-4-:R-:W-:Y:S01]  /*25b0*/  DSETP.GEU.AND P0, PT, R4, R12, PT ;  /* 0x0000000c0400722a */ /* 0x014fe20003f0e000 */
        /* <DEDUP_REMOVED lines=19> */
.L_x_165:
[----:B------:R-:W-:Y:S05]  /*26f0*/  BSYNC.RECONVERGENT B1 ;  /* 0x0000000000017941 */ /* 0x000fea0003800200 */
.L_x_164:
[----:B-1----:R-:W-:Y:S01]  /*2700*/  VIADD R4, R2, 0x4 ;  /* 0x0000000402047836 */ /* 0x002fe20000000000 */
[----:B--2---:R1:W2:Y:S01]  /*2710*/  SHFL.DOWN PT, R12, R6, 0x4, R3 ;  /* 0x08800000060c7989 */ /* 0x0042a200000e0003 */
[----:B------:R-:W-:Y:S01]  /*2720*/  BSSY.RECONVERGENT B1, `(.L_x_166) ;  /* 0x000001e000017945 */ /* 0x000fe20003800200 */
[----:B------:R-:W-:Y:S02]  /*2730*/  IMAD.MOV.U32 R14, RZ, RZ, R8 ;  /* 0x000000ffff0e7224 */ /* 0x000fe400078e0008 */
[----:B------:R-:W-:Y:S01]  /*2740*/  ISETP.GT.AND P0, PT, R4, R3, PT ;  /* 0x000000030400720c */ /* 0x000fe20003f04270 */
[----:B----4-:R1:W4:Y:S01]  /*2750*/  SHFL.DOWN PT, R13, R7, 0x4, R3 ;  /* 0x08800000070d7989 */ /* 0x01032200000e0003 */
[----:B------:R-:W-:Y:S02]  /*2760*/  IMAD.MOV.U32 R18, RZ, RZ, R16 ;  /* 0x000000ffff127224 */ /* 0x000fe400078e0010 */
[----:B------:R-:W-:Y:S01]  /*2770*/  IMAD.MOV.U32 R4, RZ, RZ, R6 ;  /* 0x000000ffff047224 */ /* 0x000fe200078e0006 */
[----:B0-----:R1:W0:Y:S01]  /*2780*/  SHFL.DOWN PT, R11, R8, 0x4, R3 ;  /* 0x08800000080b7989 */ /* 0x00122200000e0003 */
[----:B------:R-:W-:-:S03]  /*2790*/  IMAD.MOV.U32 R5, RZ, RZ, R7 ;  /* 0x000000ffff057224 */ /* 0x000fc600078e0007 */
[----:B---3--:R1:W3:Y:S04]  /*27a0*/  SHFL.DOWN PT, R15, R16, 0x4, R3 ;  /* 0x08800000100f7989 */ /* 0x0082e800000e0003 */
        /* <DEDUP_REMOVED lines=21> */
.L_x_167:
[----:B------:R-:W-:Y:S05]  /*2900*/  BSYNC.RECONVERGENT B1 ;  /* 0x0000000000017941 */ /* 0x000fea0003800200 */
.L_x_166:
[----:B-1----:R-:W-:Y:S01]  /*2910*/  VIADD R8, R2, 0x8 ;  /* 0x0000000802087836 */ /* 0x002fe20000000000 */
[----:B------:R1:W1:Y:S01]  /*2920*/  SHFL.DOWN PT, R6, R4, 0x8, R3 ;  /* 0x0900000004067989 */ /* 0x00026200000e0003 */
[----:B------:R-:W-:Y:S01]  /*2930*/  BSSY.RECONVERGENT B1, `(.L_x_168) ;  /* 0x000001e000017945 */ /* 0x000fe20003800200 */
[----:B------:R-:W-:Y:S02]  /*2940*/  IMAD.MOV.U32 R16, RZ, RZ, R18 ;  /* 0x000000ffff107224 */ /* 0x000fe400078e0012 */
[----:B------:R-:W-:Y:S01]  /*2950*/  ISETP.GT.AND P0, PT, R8, R3, PT ;  /* 0x000000030800720c */ /* 0x000fe20003f04270 */
[----:B------:R1:W1:Y:S01]  /*2960*/  SHFL.DOWN PT, R7, R5, 0x8, R3 ;  /* 0x0900000005077989 */ /* 0x00026200000e0003 */
[----:B------:R-:W-:Y:S02]  /*2970*/  IMAD.MOV.U32 R8, RZ, RZ, R14 ;  /* 0x000000ffff087224 */ /* 0x000fe400078e000e */
[----:B--2---:R-:W-:Y:S01]  /*2980*/  IMAD.MOV.U32 R12, RZ, RZ, R4 ;  /* 0x000000ffff0c7224 */ /* 0x004fe200078e0004 */
[----:B0-----:R0:W2:Y:S01]  /*2990*/  SHFL.DOWN PT, R11, R14, 0x8, R3 ;  /* 0x090000000e0b7989 */ /* 0x0010a200000e0003 */
[----:B----4-:R-:W-:-:S03]  /*29a0*/  IMAD.MOV.U32 R13, RZ, RZ, R5 ;  /* 0x000000ffff0d7224 */ /* 0x010fc600078e0005 */
[----:B---3--:R0:W3:Y:S04]  /*29b0*/  SHFL.DOWN PT, R15, R18, 0x8, R3 ;  /* 0x09000000120f7989 */ /* 0x0080e800000e0003 */
[----:B------:R-:W-:Y:S05]  /*29c0*/  @P0 BRA `(.L_x_169) ;  /* 0x0000000000500947 */ /* 0x000fea0003800000 */
[----:B-1----:R-:W-:Y:S01]  /*29d0*/  DSETP.GEU.AND P0, PT, R4, R6, PT ;  /* 0x000000060400722a */ /* 0x002fe20003f0e000 */
[----:B--2---:R-:W-:Y:S02]  /*29e0*/  IMAD.MOV.U32 R8, RZ, RZ, R11 ;  /* 0x000000ffff087224 */ /* 0x004fe400078e000b */
        /* <DEDUP_REMOVED lines=18> */
.L_x_169:
[----:B------:R-:W-:Y:S05]  /*2b10*/  BSYNC.RECONVERGENT B1 ;  /* 0x0000000000017941 */ /* 0x000fea0003800200 */
.L_x_168:
[----:B-1----:R-:W-:Y:S01]  /*2b20*/  VIADD R4, R2, 0x10 ;  /* 0x0000001002047836 */ /* 0x002fe20000000000 */
[----:B0-----:R0:W1:Y:S01]  /*2b30*/  SHFL.DOWN PT, R14, R12, 0x10, R3 ;  /* 0x0a0000000c0e7989 */ /* 0x00106200000e0003 */
[----:B------:R-:W-:Y:S01]  /*2b40*/  BSSY.RECONVERGENT B1, `(.L_x_170) ;  /* 0x000001e000017945 */ /* 0x000fe20003800200 */
[----:B------:R-:W-:Y:S02]  /*2b50*/  IMAD.MOV.U32 R5, RZ, RZ, R16 ;  /* 0x000000ffff057224 */ /* 0x000fe400078e0010 */
[----:B------:R-:W-:Y:S01]  /*2b60*/  ISETP.GT.AND P0, PT, R4, R3, PT ;  /* 0x000000030400720c */ /* 0x000fe20003f04270 */
[----:B---3--:R0:W3:Y:S01]  /*2b70*/  SHFL.DOWN PT, R15, R13, 0x10, R3 ;  /* 0x0a0000000d0f7989 */ /* 0x0080e200000e0003 */
[----:B------:R-:W-:Y:S02]  /*2b80*/  IMAD.MOV.U32 R4, RZ, RZ, R8 ;  /* 0x000000ffff047224 */ /* 0x000fe400078e0008 */
[----:B------:R-:W-:Y:S01]  /*2b90*/  IMAD.MOV.U32 R6, RZ, RZ, R12 ;  /* 0x000000ffff067224 */ /* 0x000fe200078e000c */
[----:B--2---:R0:W2:Y:S01]  /*2ba0*/  SHFL.DOWN PT, R11, R8, 0x10, R3 ;  /* 0x0a000000080b7989 */ /* 0x0040a200000e0003 */
[----:B------:R-:W-:-:S03]  /*2bb0*/  IMAD.MOV.U32 R7, RZ, RZ, R13 ;  /* 0x000000ffff077224 */ /* 0x000fc600078e000d */
[----:B------:R0:W4:Y:S04]  /*2bc0*/  SHFL.DOWN PT, R17, R16, 0x10, R3 ;  /* 0x0a00000010117989 */ /* 0x00012800000e0003 */
        /* <DEDUP_REMOVED lines=21> */
.L_x_171:
[----:B------:R-:W-:Y:S05]  /*2d20*/  BSYNC.RECONVERGENT B1 ;  /* 0x0000000000017941 */ /* 0x000fea0003800200 */
.L_x_170:
[----:B------:R-:W-:Y:S01]  /*2d30*/  ISETP.NE.AND P0, PT, R2, RZ, PT ;  /* 0x000000ff0200720c */ /* 0x000fe20003f05270 */
[----:B------:R-:W-:-:S12]  /*2d40*/  BSSY.RECONVERGENT B1, `(.L_x_172) ;  /* 0x000000a000017945 */ /* 0x000fd80003800200 */
[----:B------:R-:W-:Y:S05]  /*2d50*/  @P0 BRA `(.L_x_173) ;  /* 0x0000000000200947 */ /* 0x000fea0003800000 */
[----:B0-----:R-:W0:Y:S01]  /*2d60*/  S2R R8, SR_CgaCtaId ;  /* 0x0000000000087919 */ /* 0x001e220000008800 */
[----:B------:R-:W-:Y:S02]  /*2d70*/  MOV R3, 0x400 ;  /* 0x0000040000037802 */ /* 0x000fe40000000f00 */
[----:B------:R-:W-:-:S04]  /*2d80*/  SHF.R.U32.HI R2, RZ, 0x1, R10 ;  /* 0x00000001ff027819 */ /* 0x000fc8000001160a */
[----:B------:R-:W-:Y:S02]  /*2d90*/  LOP3.LUT R2, R2, 0x1f0, RZ, 0xc0, !PT ;  /* 0x000001f002027812 */ /* 0x000fe400078ec0ff */
[----:B0-----:R-:W-:-:S05]  /*2da0*/  LEA R3, R8, R3, 0x18 ;  /* 0x0000000308037211 */ /* 0x001fca00078ec0ff */
[----:B------:R-:W-:-:S05]  /*2db0*/  IMAD.IADD R3, R2, 0x1, R3 ;  /* 0x0000000102037824 */ /* 0x000fca00078e0203 */
[----:B------:R0:W-:Y:S04]  /*2dc0*/  STS.64 [R3+0x10], R4 ;  /* 0x0000100403007388 */ /* 0x0001e80000000a00 */
[----:B------:R0:W-:Y:S02]  /*2dd0*/  STS.64 [R3+0x8], R6 ;  /* 0x0000080603007388 */ /* 0x0001e40000000a00 */
.L_x_173:
[----:B------:R-:W-:Y:S05]  /*2de0*/  BSYNC.RECONVERGENT B1 ;  /* 0x0000000000017941 */ /* 0x000fea0003800200 */
.L_x_172:
[----:B------:R-:W-:Y:S01]  /*2df0*/  BAR.SYNC.DEFER_BLOCKING 0x0 ;  /* 0x0000000000007b1d */ /* 0x000fe20000010000 */
[----:B------:R-:W-:-:S13]  /*2e00*/  ISETP.NE.AND P1, PT, R10, RZ, PT ;  /* 0x000000ff0a00720c */ /* 0x000fda0003f25270 */
[----:B------:R-:W-:Y:S05]  /*2e10*/  @P1 BRA `(.L_x_149) ;  /* 0x0000003800a81947 */ /* 0x000fea0003800000 */
[----:B------:R-:W-:Y:S01]  /*2e20*/  ISETP.GE.AND P0, PT, R9, 0x21, PT ;  /* 0x000000210900780c */ /* 0x000fe20003f06270 */
[----:B0-----:R-:W-:Y:S02]  /*2e30*/  IMAD.MOV.U32 R13, RZ, RZ, R4 ;  /* 0x000000ffff0d7224 */ /* 0x001fe400078e0004 */
[----:B------:R-:W-:Y:S02]  /*2e40*/  IMAD.MOV.U32 R8, RZ, RZ, R5 ;  /* 0x000000ffff087224 */ /* 0x000fe400078e0005 */
[----:B------:R-:W-:Y:S02]  /*2e50*/  IMAD.MOV.U32 R2, RZ, RZ, R6 ;  /* 0x000000ffff027224 */ /* 0x000fe400078e0006 */
[----:B------:R-:W-:-:S06]  /*2e60*/  IMAD.MOV.U32 R3, RZ, RZ, R7 ;  /* 0x000000ffff037224 */ /* 0x000fcc00078e0007 */
[----:B------:R-:W-:Y:S05]  /*2e70*/  @!P0 BRA `(.L_x_174) ;  /* 0x00000000006c8947 */ /* 0x000fea0003800000 */
[----:B------:R-:W0:Y:S01]  /*2e80*/  S2UR UR5, SR_CgaCtaId ;  /* 0x00000000000579c3 */ /* 0x000e220000008800 */
[----:B------:R-:W-:Y:S01]  /*2e90*/  UMOV UR4, 0x400 ;  /* 0x0000040000047882 */ /* 0x000fe20000000000 */
[----:B------:R-:W-:Y:S01]  /*2ea0*/  BSSY.RECONVERGENT B1, `(.L_x_174) ;  /* 0x0000018000017945 */ /* 0x000fe20003800200 */
[----:B0-----:R-:W-:-:S09]  /*2eb0*/  ULEA UR4, UR5, UR4, 0x18 ;  /* 0x0000000405047291 */ /* 0x001fd2000f8ec0ff */
[----:B--2---:R-:W0:Y:S04]  /*2ec0*/  LDS.64 R10, [UR4+0x18] ;  /* 0x00001804ff0a7984 */ /* 0x004e280008000a00 */
[----:B-1-3--:R-:W1:Y:S01]  /*2ed0*/  LDS.64 R14, [UR4+0x20] ;  /* 0x00002004ff0e7984 */ /* 0x00ae620008000a00 */
[----:B0-----:R-:W-:Y:S01]  /*2ee0*/  DSETP.GEU.AND P0, PT, R6, R10, PT ;  /* 0x0000000a0600722a */ /* 0x001fe20003f0e000 */
[----:B------:R-:W-:Y:S02]  /*2ef0*/  IMAD.MOV.U32 R2, RZ, RZ, R10 ;  /* 0x000000ffff027224 */ /* 0x000fe400078e000a */
[----:B------:R-:W-:Y:S02]  /*2f00*/  IMAD.MOV.U32 R3, RZ, RZ, R11 ;  /* 0x000000ffff037224 */ /* 0x000fe400078e000b */
[----:B-1----:R-:W-:-:S02]  /*2f10*/  IMAD.MOV.U32 R13, RZ, RZ, R14 ;  /* 0x000000ffff0d7224 */ /* 0x002fc400078e000e */
[----:B------:R-:W-:-:S07]  /*2f20*/  IMAD.MOV.U32 R8, RZ, RZ, R15 ;  /* 0x000000ffff087224 */ /* 0x000fce00078e000f */
[----:B------:R-:W-:Y:S05]  /*2f30*/  @!P0 BRA `(.L_x_175) ;  /* 0x0000000000388947 */ /* 0x000fea0003800000 */
        /* <DEDUP_REMOVED lines=14> */
.L_x_175:
[----:B------:R-:W-:Y:S05]  /*3020*/  BSYNC.RECONVERGENT B1 ;  /* 0x0000000000017941 */ /* 0x000fea0003800200 */
.L_x_174:
[----:B------:R-:W-:Y:S01]  /*3030*/  ISETP.GE.AND P0, PT, R9, 0x41, PT ;  /* 0x000000410900780c */ /* 0x000fe20003f06270 */
[----:B--2---:R-:W-:Y:S02]  /*3040*/  IMAD.MOV.U32 R11, RZ, RZ, R13 ;  /* 0x000000ffff0b7224 */ /* 0x004fe400078e000d */
        /* <DEDUP_REMOVED lines=8> */
[----:B------:R-:W0:Y:S04]  /*30d0*/  LDS.64 R6, [UR4+0x28] ;  /* 0x00002804ff067984 */ /* 0x000e280008000a00 */
        /* <DEDUP_REMOVED lines=21> */
.L_x_177:
[----:B------:R-:W-:Y:S05]  /*3230*/  BSYNC.RECONVERGENT B1 ;  /* 0x0000000000017941 */ /* 0x000fea0003800200 */
.L_x_176:
[----:B------:R-:W-:Y:S01]  /*3240*/  ISETP.GE.AND P0, PT, R9, 0x61, PT ;  /* 0x000000610900780c */ /* 0x000fe20003f06270 */
[----:B------:R-:W-:Y:S02]  /*3250*/  IMAD.MOV.U32 R13, RZ, RZ, R11 ;  /* 0x000000ffff0d7224 */ /* 0x000fe400078e000b */
        /* <DEDUP_REMOVED lines=30> */
.L_x_179:
[----:B------:R-:W-:Y:S05]  /*3440*/  BSYNC.RECONVERGENT B1 ;  /* 0x0000000000017941 */ /* 0x000fea0003800200 */
.L_x_178:
        /* <DEDUP_REMOVED lines=32> */
.L_x_181:
[----:B------:R-:W-:Y:S05]  /*3650*/  BSYNC.RECONVERGENT B1 ;  /* 0x0000000000017941 */ /* 0x000fea0003800200 */
.L_x_180:
        /* <DEDUP_REMOVED lines=32> */
.L_x_183:
[----:B------:R-:W-:Y:S05]  /*3860*/  BSYNC.RECONVERGENT B1 ;  /* 0x0000000000017941 */ /* 0x000fea0003800200 */
.L_x_182:
        /* <DEDUP_REMOVED lines=32> */
.L_x_185:
[----:B------:R-:W-:Y:S05]  /*3a70*/  BSYNC.RECONVERGENT B1 ;  /* 0x0000000000017941 */ /* 0x000fea0003800200 */
.L_x_184:
[----:B------:R-:W-:Y:S01]  /*3a80*/  ISETP.GE.AND P0, PT, R9, 0xe1, PT ;  /* 0x000000e10900780c */ /* 0x000fe20003f06270 */
[----:B------:R-:W-:Y:S01]  /*3a90*/  IMAD.MOV.U32 R5, RZ, RZ, R10 ;  /* 0x000000ffff057224 */ /* 0x000fe200078e000a */
[----:B------:R-:W-:Y:S01]  /*3aa0*/  MOV R4, R11 ;  /* 0x0000000b00047202 */ /* 0x000fe20000000f00 */
[----:B------:R-:W-:Y:S02]  /*3ab0*/  IMAD.MOV.U32 R6, RZ, RZ, R2 ;  /* 0x000000ffff067224 */ /* 0x000fe400078e0002 */
[----:B------:R-:W-:-:S08]  /*3ac0*/  IMAD.MOV.U32 R7, RZ, RZ, R3 ;  /* 0x000000ffff077224 */ /* 0x000fd000078e0003 */
[----:B------:R-:W-:Y:S05]  /*3ad0*/  @!P0 BRA `(.L_x_149) ;  /* 0x0000002c00788947 */ /* 0x000fea0003800000 */
[----:B------:R-:W0:Y:S01]  /*3ae0*/  S2UR UR5, SR_CgaCtaId ;  /* 0x00000000000579c3 */ /* 0x000e220000008800 */
[----:B------:R-:W-:Y:S02]  /*3af0*/  UMOV UR4, 0x400 ;  /* 0x0000040000047882 */ /* 0x000fe40000000000 */
[----:B0-----:R-:W-:-:S09]  /*3b00*/  ULEA UR4, UR5, UR4, 0x18 ;  /* 0x0000000405047291 */ /* 0x001fd2000f8ec0ff */
[----:B------:R-:W0:Y:S04]  /*3b10*/  LDS.64 R8, [UR4+0x78] ;  /* 0x00007804ff087984 */ /* 0x000e280008000a00 */
[----:B------:R-:W2:Y:S01]  /*3b20*/  LDS.64 R12, [UR4+0x80] ;  /* 0x00008004ff0c7984 */ /* 0x000ea20008000a00 */
[----:B0-----:R-:W-:Y:S01]  /*3b30*/  DSETP.GEU.AND P0, PT, R2, R8, PT ;  /* 0x000000080200722a */ /* 0x001fe20003f0e000 */
[----:B------:R-:W-:Y:S02]  /*3b40*/  IMAD.MOV.U32 R6, RZ, RZ, R8 ;  /* 0x000000ffff067224 */ /* 0x000fe400078e0008 */
[----:B------:R-:W-:Y:S02]  /*3b50*/  IMAD.MOV.U32 R7, RZ, RZ, R9 ;  /* 0x000000ffff077224 */ /* 0x000fe400078e0009 */
[----:B--2---:R-:W-:-:S02]  /*3b60*/  IMAD.MOV.U32 R4, RZ, RZ, R12 ;  /* 0x000000ffff047224 */ /* 0x004fc400078e000c */
        /* <DEDUP_REMOVED lines=17> */
.L_x_117:
[----:B------:R-:W0:Y:S01]  /*3c80*/  S2R R3, SR_TID.X ;  /* 0x0000000000037919 */ /* 0x000e220000002100 */
[----:B------:R-:W1:Y:S02]  /*3c90*/  LDCU.128 UR12, c[0x0][0x380] ;  /* 0x00007000ff0c77ac */ /* 0x000e640008000c00 */
[----:B-1----:R-:W-:Y:S02]  /*3ca0*/  IMAD.U32 R2, RZ, RZ, UR12 ;  /* 0x0000000cff027e24 */ /* 0x002fe4000f8e00ff */
[----:B------:R-:W-:Y:S01]  /*3cb0*/  IMAD.U32 R4, RZ, RZ, UR13 ;  /* 0x0000000dff047e24 */ /* 0x000fe2000f8e00ff */
[----:B0-----:R-:W-:-:S05]  /*3cc0*/  IADD3 R5, P0, PT, R8, R3, RZ ;  /* 0x0000000308057210 */ /* 0x001fca0007f1e0ff */
[----:B------:R-:W-:Y:S01]  /*3cd0*/  IMAD.X R6, RZ, RZ, RZ, P0 ;  /* 0x000000ffff067224 */ /* 0x000fe200000e06ff */
[----:B------:R-:W-:-:S04]  /*3ce0*/  LEA R20, P0, R5, R2, 0x3 ;  /* 0x0000000205147211 */ /* 0x000fc800078018ff */
[----:B------:R-:W-:-:S05]  /*3cf0*/  LEA.HI.X R21, R5, R4, R6, 0x3, P0 ;  /* 0x0000000405157211 */ /* 0x000fca00000f1c06 */
[----:B------:R-:W2:Y:S04]  /*3d00*/  LDG.E.64 R6, desc[UR10][R20.64] ;  /* 0x0000000a14067981 */ /* 0x000ea8000c1e1b00 */
[----:B------:R-:W2:Y:S04]  /*3d10*/  LDG.E.64 R14, desc[UR10][R20.64+0x800] ;  /* 0x0008000a140e7981 */ /* 0x000ea8000c1e1b00 */
[----:B------:R-:W3:Y:S04]  /*3d20*/  LDG.E.64 R18, desc[UR10][R20.64+0x1000] ;  /* 0x0010000a14127981 */ /* 0x000ee8000c1e1b00 */
[----:B------:R-:W4:Y:S04]  /*3d30*/  LDG.E.64 R12, desc[UR10][R20.64+0x1800] ;  /* 0x0018000a140c7981 */ /* 0x000f28000c1e1b00 */
[----:B------:R-:W5:Y:S01]  /*3d40*/  LDG.E.64 R10, desc[UR10][R20.64+0x2000] ;  /* 0x0020000a140a7981 */ /* 0x000f62000c1e1b00 */
[----:B------:R-:W-:Y:S01]  /*3d50*/  IMAD.U32 R5, RZ, RZ, UR14 ;  /* 0x0000000eff057e24 */ /* 0x000fe2000f8e00ff */
[----:B------:R-:W-:Y:S01]  /*3d60*/  LOP3.LUT R9, R3, 0x400, RZ, 0xfc, !PT ;  /* 0x0000040003097812 */ /* 0x000fe200078efcff */
[----:B------:R-:W-:Y:S01]  /*3d70*/  BSSY.RECONVERGENT B1, `(.L_x_186) ;  /* 0x0000020000017945 */ /* 0x000fe20003800200 */
[----:B------:R-:W-:-:S04]  /*3d80*/  ISETP.LE.U32.AND P0, PT, R25, UR6, PT ;  /* 0x0000000619007c0c */ /* 0x000fc8000bf03070 */
[----:B------:R-:W-:Y:S01]  /*3d90*/  ISETP.GE.U32.AND.EX P0, PT, RZ, R16, PT, P0 ;  /* 0x00000010ff00720c */ /* 0x000fe20003f06100 */
[----:B--2---:R-:W-:-:S06]  /*3da0*/  DSETP.GEU.AND P3, PT, R6, R14, PT ;  /* 0x0000000e0600722a */ /* 0x004fcc0003f6e000 */
[----:B------:R-:W-:Y:S02]  /*3db0*/  FSEL R6, R6, R14, P3 ;  /* 0x0000000e06067208 */ /* 0x000fe40001800000 */
[----:B------:R-:W-:-:S06]  /*3dc0*/  FSEL R7, R7, R15, P3 ;  /* 0x0000000f07077208 */ /* 0x000fcc0001800000 */
[----:B---3--:R-:W-:-:S06]  /*3dd0*/  DSETP.GEU.AND P4, PT, R6, R18, PT ;  /* 0x000000120600722a */ /* 0x008fcc0003f8e000 */
[----:B------:R-:W-:Y:S01]  /*3de0*/  FSEL R14, R6, R18, P4 ;  /* 0x00000012060e7208 */ /* 0x000fe20002000000 */
[----:B------:R-:W-:Y:S01]  /*3df0*/  IMAD.U32 R6, RZ, RZ, UR15 ;  /* 0x0000000fff067e24 */ /* 0x000fe2000f8e00ff */
[----:B------:R-:W-:Y:S01]  /*3e00*/  FSEL R15, R7, R19, P4 ;  /* 0x00000013070f7208 */ /* 0x000fe20002000000 */
[----:B------:R-:W-:-:S05]  /*3e10*/  VIADD R18, R3, 0x100 ;  /* 0x0000010003127836 */ /* 0x000fca0000000000 */
[----:B----4-:R-:W-:-:S06]  /*3e20*/  DSETP.GEU.AND P2, PT, R14, R12, PT ;  /* 0x0000000c0e00722a */ /* 0x010fcc0003f4e000 */
[----:B------:R-:W-:Y:S01]  /*3e30*/  FSEL R12, R14, R12, P2 ;  /* 0x0000000c0e0c7208 */ /* 0x000fe20001000000 */
[----:B------:R-:W-:Y:S01]  /*3e40*/  VIADD R14, R3, 0x200 ;  /* 0x00000200030e7836 */ /* 0x000fe20000000000 */
[----:B------:R-:W-:Y:S02]  /*3e50*/  FSEL R13, R15, R13, P2 ;  /* 0x0000000d0f0d7208 */ /* 0x000fe40001000000 */
[----:B------:R-:W-:Y:S02]  /*3e60*/  IADD3 R15, P5, PT, R8, R5, RZ ;  /* 0x00000005080f7210 */ /* 0x000fe40007fbe0ff */
[----:B------:R-:W-:Y:S02]  /*3e70*/  @P4 SEL R14, R3, R18, P3 ;  /* 0x00000012030e4207 */ /* 0x000fe40001800000 */
[----:B-----5:R-:W-:Y:S01]  /*3e80*/  DSETP.GEU.AND P1, PT, R12, R10, PT ;  /* 0x0000000a0c00722a */ /* 0x020fe20003f2e000 */
[----:B------:R-:W-:Y:S01]  /*3e90*/  IMAD.X R17, RZ, RZ, R6, P5 ;  /* 0x000000ffff117224 */ /* 0x000fe200028e0606 */
[----:B------:R-:W-:Y:S01]  /*3ea0*/  IADD3 R7, P5, PT, R9, R15, RZ ;  /* 0x0000000f09077210 */ /* 0x000fe20007fbe0ff */
[----:B------:R-:W-:-:S04]  /*3eb0*/  @!P2 VIADD R14, R3, 0x300 ;  /* 0x00000300030ea836 */ /* 0x000fc80000000000 */
[----:B------:R-:W-:-:S07]  /*3ec0*/  IMAD.X R8, RZ, RZ, R17, P5 ;  /* 0x000000ffff087224 */ /* 0x000fce00028e0611 */
[----:B------:R-:W-:Y:S05]  /*3ed0*/  @!P1 BRA `(.L_x_187) ;  /* 0x0000000000249947 */ /* 0x000fea0003800000 */
[C---:B------:R-:W-:Y:S02]  /*3ee0*/  ISETP.GE.U32.AND P1, PT, R14.reuse, R9, PT ;  /* 0x000000090e00720c */ /* 0x040fe40003f26070 */
[----:B------:R-:W-:Y:S02]  /*3ef0*/  IADD3 R14, P2, PT, R14, R15, RZ ;  /* 0x0000000f0e0e7210 */ /* 0x000fe40007f5e0ff */
[----:B------:R-:W-:-:S03]  /*3f00*/  ISETP.GE.U32.AND.EX P1, PT, RZ, RZ, PT, P1 ;  /* 0x000000ffff00720c */ /* 0x000fc60003f26110 */
[----:B------:R-:W-:-:S10]  /*3f10*/  IMAD.X R9, RZ, RZ, R17, P2 ;  /* 0x000000ffff097224 */ /* 0x000fd400010e0611 */
[----:B------:R-:W-:-:S06]  /*3f20*/  DSETP.LT.OR P1, PT, R10, R12, !P1 ;  /* 0x0000000c0a00722a */ /* 0x000fcc0004f21400 */
[----:B------:R-:W-:Y:S02]  /*3f30*/  FSEL R10, R12, R10, P1 ;  /* 0x0000000a0c0a7208 */ /* 0x000fe40000800000 */
[----:B------:R-:W-:Y:S02]  /*3f40*/  FSEL R11, R13, R11, P1 ;  /* 0x0000000b0d0b7208 */ /* 0x000fe40000800000 */
[----:B------:R-:W-:Y:S02]  /*3f50*/  SEL R7, R14, R7, P1 ;  /* 0x000000070e077207 */ /* 0x000fe40000800000 */
[----:B------:R-:W-:-:S07]  /*3f60*/  SEL R8, R9, R8, P1 ;  /* 0x0000000809087207 */ /* 0x000fce0000800000 */
.L_x_187:
[----:B------:R-:W-:Y:S05]  /*3f70*/  BSYNC.RECONVERGENT B1 ;  /* 0x0000000000017941 */ /* 0x000fea0003800200 */
.L_x_186:
[----:B------:R-:W-:Y:S05]  /*3f80*/  @P0 BRA `(.L_x_188) ;  /* 0x0000001400000947 */ /* 0x000fea0003800000 */
[----:B------:R-:W0:Y:S01]  /*3f90*/  LDCU.64 UR8, c[0x0][0x3e8] ;  /* 0x00007d00ff0877ac */ /* 0x000e220008000a00 */
[----:B------:R-:W-:Y:S01]  /*3fa0*/  ISETP.NE.AND P0, PT, R3, RZ, PT ;  /* 0x000000ff0300720c */ /* 0x000fe20003f05270 */
[----:B------:R-:W-:Y:S01]  /*3fb0*/  BSSY.RECONVERGENT B1, `(.L_x_189) ;  /* 0x0000012000017945 */ /* 0x000fe20003800200 */
[----:B------:R-:W-:Y:S01]  /*3fc0*/  UMOV UR4, 0x8 ;  /* 0x0000000800047882 */ /* 0x000fe20000000000 */
[----:B------:R-:W-:Y:S02]  /*3fd0*/  UMOV UR5, 0x0 ;  /* 0x0000000000057882 */ /* 0x000fe40000000000 */
[----:B0-----:R-:W-:-:S04]  /*3fe0*/  UIMAD.WIDE.U32 UR4, UR8, 0x1, UR4 ;  /* 0x00000001080478a5 */ /* 0x001fc8000f8e0004 */
[----:B------:R-:W-:Y:S02]  /*3ff0*/  UIADD3 UR7, UPT, UPT, UR5, UR9, URZ ;  /* 0x0000000905077290 */ /* 0x000fe4000fffe0ff */
[----:B------:R-:W-:Y:S02]  /*4000*/  IMAD.U32 R13, RZ, RZ, UR5 ;  /* 0x00000005ff0d7e24 */ /* 0x000fe4000f8e00ff */
[----:B------:R-:W-:Y:S02]  /*4010*/  IMAD.U32 R12, RZ, RZ, UR4 ;  /* 0x00000004ff0c7e24 */ /* 0x000fe4000f8e00ff */
[----:B------:R-:W-:Y:S01]  /*4020*/  IMAD.U32 R13, RZ, RZ, UR7 ;  /* 0x00000007ff0d7e24 */ /* 0x000fe2000f8e00ff */
[----:B------:R-:W-:Y:S06]  /*4030*/  @P0 BRA `(.L_x_190) ;  /* 0x0000000000240947 */ /* 0x000fec0003800000 */
[----:B------:R-:W-:Y:S02]  /*4040*/  IMAD.MOV.U32 R18, RZ, RZ, 0x500 ;  /* 0x00000500ff127424 */ /* 0x000fe400078e00ff */
[----:B------:R-:W-:-:S05]  /*4050*/  IMAD.MOV.U32 R19, RZ, RZ, 0x0 ;  /* 0x00000000ff137424 */ /* 0x000fca00078e00ff */
[----:B------:R-:W2:Y:S01]  /*4060*/  ATOMG.E.ADD.64.STRONG.GPU PT, R14, desc[UR10][R12.64], R18 ;  /* 0x800000120c0e79a8 */ /* 0x000ea200081ef50a */
[----:B------:R-:W0:Y:S01]  /*4070*/  S2UR UR5, SR_CgaCtaId ;  /* 0x00000000000579c3 */ /* 0x000e220000008800 */
[----:B------:R-:W-:Y:S02]  /*4080*/  UMOV UR4, 0x400 ;  /* 0x0000040000047882 */ /* 0x000fe40000000000 */
[----:B0-----:R-:W-:Y:S01]  /*4090*/  ULEA UR4, UR5, UR4, 0x18 ;  /* 0x0000000405047291 */ /* 0x001fe2000f8ec0ff */
[----:B--2---:R-:W-:-:S05]  /*40a0*/  IADD3 R14, P0, PT, R14, UR6, RZ ;  /* 0x000000060e0e7c10 */ /* 0x004fca000ff1e0ff */
[----:B------:R-:W-:-:S05]  /*40b0*/  IMAD.X R15, RZ, RZ, R15, P0 ;  /* 0x000000ffff0f7224 */ /* 0x000fca00000e060f */
[----:B------:R0:W-:Y:S03]  /*40c0*/  STS.64 [UR4+0x98], R14 ;  /* 0x0000980eff007988 */ /* 0x0001e60008000a04 */
.L_x_190:
[----:B------:R-:W-:Y:S05]  /*40d0*/  BSYNC.RECONVERGENT B1 ;  /* 0x0000000000017941 */ /* 0x000fea0003800200 */
.L_x_189:
[----:B------:R-:W1:Y:S08]  /*40e0*/  S2UR UR5, SR_CgaCtaId ;  /* 0x00000000000579c3 */ /* 0x000e700000008800 */
[----:B------:R-:W-:Y:S06]  /*40f0*/  BAR.SYNC.DEFER_BLOCKING 0x0 ;  /* 0x0000000000007b1d */ /* 0x000fec0000010000 */
[----:B------:R-:W-:-:S02]  /*4100*/  UMOV UR4, 0x400 ;  /* 0x0000040000047882 */ /* 0x000fc40000000000 */
[----:B-1----:R-:W-:-:S06]  /*4110*/  ULEA UR4, UR5, UR4, 0x18 ;  /* 0x0000000405047291 */ /* 0x002fcc000f8ec0ff */
[----:B------:R-:W-:-:S05]  /*4120*/  IMAD.U32 R9, RZ, RZ, UR4 ;  /* 0x00000004ff097e24 */ /* 0x000fca000f8e00ff */
[----:B------:R-:W0:Y:S02]  /*4130*/  LDS.64 R18, [R9+0x98] ;  /* 0x0000980009127984 */ /* 0x000e240000000a00 */
[----:B0-----:R-:W-:-:S04]  /*4140*/  IADD3 R14, P1, PT, R18, 0x500, RZ ;  /* 0x00000500120e7810 */ /* 0x001fc80007f3e0ff */
[----:B------:R-:W-:Y:S01]  /*4150*/  ISETP.GT.U32.AND P0, PT, R14, R25, PT ;  /* 0x000000190e00720c */ /* 0x000fe20003f04070 */
[----:B------:R-:W-:-:S05]  /*4160*/  IMAD.X R15, RZ, RZ, R19, P1 ;  /* 0x000000ffff0f7224 */ /* 0x000fca00008e0613 */
[----:B------:R-:W-:-:S13]  /*4170*/  ISETP.GT.AND.EX P0, PT, R15, R16, PT, P0 ;  /* 0x000000100f00720c */ /* 0x000fda0003f04300 */
[----:B------:R-:W-:Y:S05]  /*4180*/  @P0 BRA `(.L_x_191) ;  /* 0x0000000400b40947 */ /* 0x000fea0003800000 */
[----:B------:R-:W-:Y:S01]  /*4190*/  BSSY.RECONVERGENT B1, `(.L_x_191) ;  /* 0x000006c000017945 */ /* 0x000fe20003800200 */
[----:B------:R-:W-:Y:S01]  /*41a0*/  IMAD.MOV.U32 R20, RZ, RZ, R10 ;  /* 0x000000ffff147224 */ /* 0x000fe200078e000a */
[----:B------:R-:W0:Y:S01]  /*41b0*/  LDCU.64 UR8, c[0x0][0x398] ;  /* 0x00007300ff0877ac */ /* 0x000e220008000a00 */
[----:B------:R-:W-:Y:S02]  /*41c0*/  IMAD.MOV.U32 R21, RZ, RZ, R11 ;  /* 0x000000ffff157224 */ /* 0x000fe400078e000b */
[----:B------:R-:W-:Y:S01]  /*41d0*/  IMAD.MOV.U32 R15, RZ, RZ, R7 ;  /* 0x000000ffff0f7224 */ /* 0x000fe200078e0007 */
[----:B------:R-:W1:Y:S01]  /*41e0*/  LDCU.128 UR12, c[0x0][0x380] ;  /* 0x00007000ff0c77ac */ /* 0x000e620008000c00 */
[----:B------:R-:W-:-:S07]  /*41f0*/  IMAD.MOV.U32 R14, RZ, RZ, R8 ;  /* 0x000000ffff0e7224 */ /* 0x000fce00078e0008 */
.L_x_194:
[----:B------:R-:W-:Y:S01]  /*4200*/  IADD3 R7, P0, PT, R3, R18, RZ ;  /* 0x0000001203077210 */ /* 0x000fe20007f1e0ff */
[----:B-1----:R-:W-:Y:S02]  /*4210*/  IMAD.U32 R2, RZ, RZ, UR12 ;  /* 0x0000000cff027e24 */ /* 0x002fe4000f8e00ff */
[----:B------:R-:W-:Y:S02]  /*4220*/  IMAD.U32 R4, RZ, RZ, UR13 ;  /* 0x0000000dff047e24 */ /* 0x000fe4000f8e00ff */
[----:B------:R-:W-:Y:S01]  /*4230*/  IMAD.X R25, RZ, RZ, R19, P0 ;  /* 0x000000ffff197224 */ /* 0x000fe200000e0613 */
[----:B------:R-:W-:-:S04]  /*4240*/  LEA R10, P0, R7, R2, 0x3 ;  /* 0x00000002070a7211 */ /* 0x000fc800078018ff */
[----:B------:R-:W-:-:S05]  /*4250*/  LEA.HI.X R11, R7, R4, R25, 0x3, P0 ;  /* 0x00000004070b7211 */ /* 0x000fca00000f1c19 */
[----:B------:R-:W2:Y:S04]  /*4260*/  LDG.E.64 R16, desc[UR10][R10.64] ;  /* 0x0000000a0a107981 */ /* 0x000ea8000c1e1b00 */
[----:B------:R-:W3:Y:S01]  /*4270*/  LDG.E.64 R18, desc[UR10][R10.64+0x800] ;  /* 0x0008000a0a127981 */ /* 0x000ee2000c1e1b00 */
[----:B------:R-:W-:Y:S02]  /*4280*/  IMAD.U32 R5, RZ, RZ, UR14 ;  /* 0x0000000eff057e24 */ /* 0x000fe4000f8e00ff */
[----:B------:R-:W-:-:S03]  /*4290*/  IMAD.U32 R6, RZ, RZ, UR15 ;  /* 0x0000000fff067e24 */ /* 0x000fc6000f8e00ff */
[----:B------:R-:W-:-:S04]  /*42a0*/  IADD3 R24, P0, PT, R7, R5, RZ ;  /* 0x0000000507187210 */ /* 0x000fc80007f1e0ff */
[----:B------:R-:W-:Y:S01]  /*42b0*/  IADD3 R27, P3, PT, R24, 0x100, RZ ;  /* 0x00000100181b7810 */ /* 0x000fe20007f7e0ff */
[----:B------:R-:W-:-:S04]  /*42c0*/  IMAD.X R25, R25, 0x1, R6, P0 ;  /* 0x0000000119197824 */ /* 0x000fc800000e0606 */
[----:B------:R-:W-:Y:S01]  /*42d0*/  IMAD.X R26, RZ, RZ, R25, P3 ;  /* 0x000000ffff1a7224 */ /* 0x000fe200018e0619 */
[----:B--2---:R-:W-:-:S14]  /*42e0*/  DSETP.GEU.AND P2, PT, R20, R16, PT ;  /* 0x000000101400722a */ /* 0x004fdc0003f4e000 */
[----:B------:R-:W-:-:S04]  /*42f0*/  @P2 ISETP.GE.U32.AND P0, PT, R15, R24, PT ;  /* 0x000000180f00220c */ /* 0x000fc80003f06070 */
[----:B------:R-:W-:-:S13]  /*4300*/  @P2 ISETP.GE.AND.EX P0, PT, R14, R25, PT, P0 ;  /* 0x000000190e00220c */ /* 0x000fda0003f06300 */
[----:B------:R-:W-:-:S06]  /*4310*/  @P2 DSETP.LT.OR P0, PT, R16, R20, !P0 ;  /* 0x000000141000222a */ /* 0x000fcc0004701400 */
[----:B------:R-:W-:Y:S02]  /*4320*/  @P2 FSEL R7, R20, R16, P0 ;  /* 0x0000001014072208 */ /* 0x000fe40000000000 */
[----:B------:R-:W-:Y:S02]  /*4330*/  @P2 FSEL R20, R21, R17, P0 ;  /* 0x0000001115142208 */ /* 0x000fe40000000000 */
[C---:B------:R-:W-:Y:S01]  /*4340*/  IADD3 R21, P5, PT, R24.reuse, 0x300, RZ ;  /* 0x0000030018157810 */ /* 0x040fe20007fbe0ff */
[----:B------:R-:W-:Y:S01]  /*4350*/  @P2 IMAD.MOV.U32 R16, RZ, RZ, R7 ;  /* 0x000000ffff102224 */ /* 0x000fe200078e0007 */
[C---:B------:R-:W-:Y:S01]  /*4360*/  IADD3 R7, P6, PT, R24.reuse, 0x400, RZ ;  /* 0x0000040018077810 */ /* 0x040fe20007fde0ff */
[----:B------:R-:W-:Y:S01]  /*4370*/  @P2 IMAD.MOV.U32 R17, RZ, RZ, R20 ;  /* 0x000000ffff112224 */ /* 0x000fe200078e0014 */
[----:B------:R-:W-:Y:S01]  /*4380*/  IADD3 R20, P4, PT, R24, 0x200, RZ ;  /* 0x0000020018147810 */ /* 0x000fe20007f9e0ff */
[--C-:B------:R-:W-:Y:S01]  /*4390*/  IMAD.X R23, RZ, RZ, R25.reuse, P5 ;  /* 0x000000ffff177224 */ /* 0x100fe200028e0619 */
[----:B------:R-:W-:Y:S01]  /*43a0*/  @P2 SEL R24, R15, R24, P0 ;  /* 0x000000180f182207 */ /* 0x000fe20000000000 */
[----:B------:R-:W-:-:S02]  /*43b0*/  IMAD.X R8, RZ, RZ, R25, P6 ;  /* 0x000000ffff087224 */ /* 0x000fc400030e0619 */
[----:B------:R-:W-:Y:S01]  /*43c0*/  IMAD.X R22, RZ, RZ, R25, P4 ;  /* 0x000000ffff167224 */ /* 0x000fe200020e0619 */
[----:B------:R-:W-:Y:S01]  /*43d0*/  @P2 SEL R25, R14, R25, P0 ;  /* 0x000000190e192207 */ /* 0x000fe20000000000 */
[----:B---3--:R-:W-:Y:S01]  /*43e0*/  DSETP.GEU.AND P1, PT, R16, R18, PT ;  /* 0x000000121000722a */ /* 0x008fe20003f2e000 */
[----:B------:R-:W2:-:S13]  /*43f0*/  LDG.E.64 R14, desc[UR10][R10.64+0x1000] ;  /* 0x0010000a0a0e7981 */ /* 0x000e9a000c1e1b00 */
[----:B------:R-:W-:-:S04]  /*4400*/  @P1 ISETP.GE.U32.AND P0, PT, R24, R27, PT ;  /* 0x0000001b1800120c */ /* 0x000fc80003f06070 */
[----:B------:R-:W-:-:S13]  /*4410*/  @P1 ISETP.GE.AND.EX P0, PT, R25, R26, PT, P0 ;  /* 0x0000001a1900120c */ /* 0x000fda0003f06300 */
[----:B------:R-:W-:-:S06]  /*4420*/  @P1 DSETP.LT.OR P0, PT, R18, R16, !P0 ;  /* 0x000000101200122a */ /* 0x000fcc0004701400 */
[----:B------:R-:W-:Y:S02]  /*4430*/  @P1 FSEL R28, R16, R18, P0 ;  /* 0x00000012101c1208 */ /* 0x000fe40000000000 */
[----:B------:R-:W-:Y:S02]  /*4440*/  @P1 FSEL R29, R17, R19, P0 ;  /* 0x00000013111d1208 */ /* 0x000fe40000000000 */
[----:B------:R-:W3:Y:S01]  /*4450*/  LDG.E.64 R16, desc[UR10][R10.64+0x1800] ;  /* 0x0018000a0a107981 */ /* 0x000ee2000c1e1b00 */
[----:B------:R-:W-:Y:S02]  /*4460*/  @P1 IMAD.MOV.U32 R18, RZ, RZ, R28 ;  /* 0x000000ffff121224 */ /* 0x000fe400078e001c */
[----:B------:R-:W-:Y:S01]  /*4470*/  @P1 IMAD.MOV.U32 R19, RZ, RZ, R29 ;  /* 0x000000ffff131224 */ /* 0x000fe200078e001d */
[----:B------:R-:W-:Y:S02]  /*4480*/  @P1 SEL R27, R24, R27, P0 ;  /* 0x0000001b181b1207 */ /* 0x000fe40000000000 */
[----:B------:R-:W-:Y:S01]  /*4490*/  @P1 SEL R26, R25, R26, P0 ;  /* 0x0000001a191a1207 */ /* 0x000fe20000000000 */
[----:B------:R-:W-:Y:S01]  /*44a0*/  BSSY.RECONVERGENT B2, `(.L_x_192) ;  /* 0x000001d000027945 */ /* 0x000fe20003800200 */
[----:B------:R-:W5:Y:S01]  /*44b0*/  LDG.E.64 R10, desc[UR10][R10.64+0x2000] ;  /* 0x0020000a0a0a7981 */ /* 0x000f62000c1e1b00 */
[----:B------:R-:W-:Y:S06]  /*44c0*/  BAR.SYNC.DEFER_BLOCKING 0x0 ;  /* 0x0000000000007b1d */ /* 0x000fec0000010000 */
[----:B--2---:R-:W-:-:S14]  /*44d0*/  DSETP.GEU.AND P2, PT, R18, R14, PT ;  /* 0x0000000e1200722a */ /* 0x004fdc0003f4e000 */
[----:B------:R-:W-:-:S04]  /*44e0*/  @P2 ISETP.GE.U32.AND P0, PT, R27, R20, PT ;  /* 0x000000141b00220c */ /* 0x000fc80003f06070 */
[----:B------:R-:W-:-:S13]  /*44f0*/  @P2 ISETP.GE.AND.EX P0, PT, R26, R22, PT, P0 ;  /* 0x000000161a00220c */ /* 0x000fda0003f06300 */
[----:B------:R-:W-:-:S06]  /*4500*/  @P2 DSETP.LT.OR P0, PT, R14, R18, !P0 ;  /* 0x000000120e00222a */ /* 0x000fcc0004701400 */
[----:B------:R-:W-:Y:S02]  /*4510*/  @P2 FSEL R18, R18, R14, P0 ;  /* 0x0000000e12122208 */ /* 0x000fe40000000000 */
[----:B------:R-:W-:-:S03]  /*4520*/  @P2 FSEL R19, R19, R15, P0 ;  /* 0x0000000f13132208 */ /* 0x000fc60000000000 */
[----:B------:R-:W-:Y:S02]  /*4530*/  @P2 IMAD.MOV.U32 R14, RZ, RZ, R18 ;  /* 0x000000ffff0e2224 */ /* 0x000fe400078e0012 */
[----:B------:R-:W-:-:S06]  /*4540*/  @P2 IMAD.MOV.U32 R15, RZ, RZ, R19 ;  /* 0x000000ffff0f2224 */ /* 0x000fcc00078e0013 */
[----:B---3--:R-:W-:Y:S01]  /*4550*/  DSETP.GEU.AND P1, PT, R14, R16, PT ;  /* 0x000000100e00722a */ /* 0x008fe20003f2e000 */
[----:B------:R-:W-:Y:S02]  /*4560*/  @P2 SEL R20, R27, R20, P0 ;  /* 0x000000141b142207 */ /* 0x000fe40000000000 */
[----:B------:R-:W-:Y:S02]  /*4570*/  @P2 SEL R22, R26, R22, P0 ;  /* 0x000000161a162207 */ /* 0x000fe40000000000 */
[----:B------:R-:W-:-:S09]  /*4580*/  ISETP.NE.AND P2, PT, R3, RZ, PT ;  /* 0x000000ff0300720c */ /* 0x000fd20003f45270 */
[----:B------:R-:W-:-:S04]  /*4590*/  @P1 ISETP.GE.U32.AND P0, PT, R20, R21, PT ;  /* 0x000000151400120c */ /* 0x000fc80003f06070 */
[----:B------:R-:W-:-:S13]  /*45a0*/  @P1 ISETP.GE.AND.EX P0, PT, R22, R23, PT, P0 ;  /* 0x000000171600120c */ /* 0x000fda0003f06300 */
[----:B------:R-:W-:Y:S01]  /*45b0*/  @P1 DSETP.LT.OR P0, PT, R16, R14, !P0 ;  /* 0x0000000e1000122a */ /* 0x000fe20004701400 */
[----:B------:R-:W-:-:S13]  /*45c0*/  @P2 BRA `(.L_x_193) ;  /* 0x0000000000282947 */ /* 0x000fda0003800000 */
[----:B------:R-:W-:Y:S02]  /*45d0*/  IMAD.MOV.U32 R24, RZ, RZ, 0x500 ;  /* 0x00000500ff187424 */ /* 0x000fe400078e00ff */
[----:B------:R-:W-:-:S06]  /*45e0*/  IMAD.MOV.U32 R25, RZ, RZ, 0x0 ;  /* 0x00000000ff197424 */ /* 0x000fcc00078e00ff */
[----:B------:R-:W2:Y:S01]  /*45f0*/  ATOMG.E.ADD.64.STRONG.GPU PT, R24, desc[UR10][R12.64], R24 ;  /* 0x800000180c1879a8 */ /* 0x000ea200081ef50a */
[----:B------:R-:W1:Y:S01]  /*4600*/  S2UR UR5, SR_CgaCtaId ;  /* 0x00000000000579c3 */ /* 0x000e620000008800 */
[----:B------:R-:W-:Y:S02]  /*4610*/  UMOV UR4, 0x400 ;  /* 0x0000040000047882 */ /* 0x000fe40000000000 */
[----:B-1----:R-:W-:-:S06]  /*4620*/  ULEA UR4, UR5, UR4, 0x18 ;  /* 0x0000000405047291 */ /* 0x002fcc000f8ec0ff */
[----:B------:R-:W-:Y:S01]  /*4630*/  IMAD.U32 R9, RZ, RZ, UR4 ;  /* 0x00000004ff097e24 */ /* 0x000fe2000f8e00ff */
[----:B--2---:R-:W-:-:S05]  /*4640*/  IADD3 R18, P2, PT, R24, UR6, RZ ;  /* 0x0000000618127c10 */ /* 0x004fca000ff5e0ff */
[----:B------:R-:W-:-:S05]  /*4650*/  IMAD.X R19, RZ, RZ, R25, P2 ;  /* 0x000000ffff137224 */ /* 0x000fca00010e0619 */
[----:B------:R1:W-:Y:S03]  /*4660*/  STS.64 [R9+0x98], R18 ;  /* 0x0000981209007388 */ /* 0x0003e60000000a00 */
.L_x_193:
[----:B0-----:R-:W-:Y:S05]  /*4670*/  BSYNC.RECONVERGENT B2 ;  /* 0x0000000000027941 */ /* 0x001fea0003800200 */
.L_x_192:
[----:B------:R-:W-:Y:S01]  /*4680*/  BAR.SYNC.DEFER_BLOCKING 0x0 ;  /* 0x0000000000007b1d */ /* 0x000fe20000010000 */
[----:B------:R-:W-:Y:S01]  /*4690*/  @P1 FSEL R14, R14, R16, P0 ;  /* 0x000000100e0e1208 */ /* 0x000fe20000000000 */
[----:B------:R-:W-:Y:S01]  /*46a0*/  IMAD.U32 R25, RZ, RZ, UR8 ;  /* 0x00000008ff197e24 */ /* 0x000fe2000f8e00ff */
[----:B------:R-:W-:Y:S02]  /*46b0*/  @P1 FSEL R15, R15, R17, P0 ;  /* 0x000000110f0f1208 */ /* 0x000fe40000000000 */
[----:B------:R-:W-:Y:S01]  /*46c0*/  @P1 SEL R21, R20, R21, P0 ;  /* 0x0000001514151207 */ /* 0x000fe20000000000 */
[----:B------:R-:W-:Y:S01]  /*46d0*/  @P1 IMAD.MOV.U32 R16, RZ, RZ, R14 ;  /* 0x000000ffff101224 */ /* 0x000fe200078e000e */
[----:B------:R-:W-:Y:S01]  /*46e0*/  @P1 SEL R23, R22, R23, P0 ;  /* 0x0000001716171207 */ /* 0x000fe20000000000 */
[----:B------:R-:W-:-:S06]  /*46f0*/  @P1 IMAD.MOV.U32 R17, RZ, RZ, R15 ;  /* 0x000000ffff111224 */ /* 0x000fcc00078e000f */
[----:B-----5:R-:W-:Y:S01]  /*4700*/  DSETP.GEU.AND P2, PT, R16, R10, PT ;  /* 0x0000000a1000722a */ /* 0x020fe20003f4e000 */
[----:B-1----:R-:W0:-:S13]  /*4710*/  LDS.64 R18, [R9+0x98] ;  /* 0x0000980009127984 */ /* 0x002e1a0000000a00 */
[----:B------:R-:W-:-:S04]  /*4720*/  @P2 ISETP.GE.U32.AND P0, PT, R21, R7, PT ;  /* 0x000000071500220c */ /* 0x000fc80003f06070 */
[----:B------:R-:W-:-:S13]  /*4730*/  @P2 ISETP.GE.AND.EX P0, PT, R23, R8, PT, P0 ;  /* 0x000000081700220c */ /* 0x000fda0003f06300 */
[----:B------:R-:W-:-:S06]  /*4740*/  @P2 DSETP.LT.OR P0, PT, R10, R16, !P0 ;  /* 0x000000100a00222a */ /* 0x000fcc0004701400 */
[----:B------:R-:W-:Y:S02]  /*4750*/  @P2 FSEL R17, R17, R11, P0 ;  /* 0x0000000b11112208 */ /* 0x000fe40000000000 */
[----:B------:R-:W-:Y:S02]  /*4760*/  @P2 SEL R7, R21, R7, P0 ;  /* 0x0000000715072207 */ /* 0x000fe40000000000 */
[----:B------:R-:W-:Y:S01]  /*4770*/  @P2 SEL R8, R23, R8, P0 ;  /* 0x0000000817082207 */ /* 0x000fe20000000000 */
[----:B------:R-:W-:-:S04]  /*4780*/  @P2 IMAD.MOV.U32 R11, RZ, RZ, R17 ;  /* 0x000000ffff0b2224 */ /* 0x000fc800078e0011 */
[----:B------:R-:W-:Y:S01]  /*4790*/  IMAD.MOV.U32 R21, RZ, RZ, R11 ;  /* 0x000000ffff157224 */ /* 0x000fe200078e000b */
[----:B0-----:R-:W-:-:S04]  /*47a0*/  IADD3 R14, P3, PT, R18, 0x500, RZ ;  /* 0x00000500120e7810 */ /* 0x001fc80007f7e0ff */
[----:B------:R-:W-:Y:S01]  /*47b0*/  ISETP.GT.U32.AND P1, PT, R14, R25, PT ;  /* 0x000000190e00720c */ /* 0x000fe20003f24070 */
[----:B------:R-:W-:Y:S01]  /*47c0*/  IMAD.X R15, RZ, RZ, R19, P3 ;  /* 0x000000ffff0f7224 */ /* 0x000fe200018e0613 */
[----:B------:R-:W-:Y:S01]  /*47d0*/  @P2 FSEL R14, R16, R10, P0 ;  /* 0x0000000a100e2208 */ /* 0x000fe20000000000 */
[----:B------:R-:W-:-:S04]  /*47e0*/  IMAD.U32 R16, RZ, RZ, UR9 ;  /* 0x00000009ff107e24 */ /* 0x000fc8000f8e00ff */
[----:B------:R-:W-:Y:S01]  /*47f0*/  @P2 IMAD.MOV.U32 R10, RZ, RZ, R14 ;  /* 0x000000ffff0a2224 */ /* 0x000fe200078e000e */
[----:B------:R-:W-:Y:S01]  /*4800*/  ISETP.GT.AND.EX P0, PT, R15, R16, PT, P1 ;  /* 0x000000100f00720c */ /* 0x000fe20003f04310 */
[----:B------:R-:W-:Y:S01]  /*4810*/  IMAD.MOV.U32 R14, RZ, RZ, R8 ;  /* 0x000000ffff0e7224 */ /* 0x000fe200078e0008 */
[----:B------:R-:W-:Y:S01]  /*4820*/  MOV R15, R7 ;  /* 0x00000007000f7202 */ /* 0x000fe20000000f00 */
[----:B------:R-:W-:-:S10]  /*4830*/  IMAD.MOV.U32 R20, RZ, RZ, R10 ;  /* 0x000000ffff147224 */ /* 0x000fd400078e000a */
[----:B------:R-:W-:Y:S05]  /*4840*/  @!P0 BRA `(.L_x_194) ;  /* 0xfffffff8006c8947 */ /* 0x000fea000383ffff */
[----:B------:R-:W-:Y:S05]  /*4850*/  BSYNC.RECONVERGENT B1 ;  /* 0x0000000000017941 */ /* 0x000fea0003800200 */
.L_x_191:
[----:B------:R-:W-:Y:S01]  /*4860*/  ISETP.GE.U32.AND P0, PT, R18, R25, PT ;  /* 0x000000191200720c */ /* 0x000fe20003f06070 */
[----:B------:R-:W-:Y:S03]  /*4870*/  BSSY.RECONVERGENT B1, `(.L_x_188) ;  /* 0x00000b1000017945 */ /* 0x000fe60003800200 */
[----:B------:R-:W-:-:S13]  /*4880*/  ISETP.GE.AND.EX P0, PT, R19, R16, PT, P0 ;  /* 0x000000101300720c */ /* 0x000fda0003f06300 */
[----:B------:R-:W-:Y:S05]  /*4890*/  @P0 BRA `(.L_x_195) ;  /* 0x0000000800b80947 */ /* 0x000fea0003800000 */
[----:B------:R-:W-:-:S05]  /*48a0*/  IMAD.IADD R20, R25, 0x1, -R18 ;  /* 0x0000000119147824 */ /* 0x000fca00078e0a12 */
[----:B------:R-:W-:-:S13]  /*48b0*/  ISETP.GE.AND P0, PT, R3, R20, PT ;  /* 0x000000140300720c */ /* 0x000fda0003f06270 */
[----:B------:R-:W-:Y:S05]  /*48c0*/  @P0 BRA `(.L_x_195) ;  /* 0x0000000800ac0947 */ /* 0x000fea0003800000 */
[----:B------:R-:W-:Y:S01]  /*48d0*/  LOP3.LUT R9, RZ, R3, RZ, 0x33, !PT ;  /* 0x00000003ff097212 */ /* 0x000fe200078e33ff */
[----:B------:R-:W-:Y:S03]  /*48e0*/  BSSY.RECONVERGENT B2, `(.L_x_196) ;  /* 0x0000035000027945 */ /* 0x000fe60003800200 */
[----:B------:R-:W-:-:S04]  /*48f0*/  IADD3 R25, PT, PT, -R18, R25, R9 ;  /* 0x0000001912197210 */ /* 0x000fc80007ffe109 */
[----:B------:R-:W-:-:S04]  /*4900*/  LOP3.LUT R9, R25, 0x300, RZ, 0xc0, !PT ;  /* 0x0000030019097812 */ /* 0x000fc800078ec0ff */
[----:B------:R-:W-:Y:S01]  /*4910*/  ISETP.NE.AND P0, PT, R9, 0x300, PT ;  /* 0x000003000900780c */ /* 0x000fe20003f05270 */
[----:B------:R-:W-:-:S12]  /*4920*/  IMAD.MOV.U32 R9, RZ, RZ, R3 ;  /* 0x000000ffff097224 */ /* 0x000fd800078e0003 */
[----:B------:R-:W-:Y:S05]  /*4930*/  @!P0 BRA `(.L_x_197) ;  /* 0x0000000000bc8947 */ /* 0x000fea0003800000 */
[----:B------:R-:W-:Y:S02]  /*4940*/  IADD3 R15, P0, PT, R3, R18, RZ ;  /* 0x00000012030f7210 */ /* 0x000fe40007f1e0ff */
[----:B------:R-:W-:Y:S02]  /*4950*/  LEA.HI R9, R25, 0x1, RZ, 0x18 ;  /* 0x0000000119097811 */ /* 0x000fe400078fc0ff */
[C---:B------:R-:W-:Y:S01]  /*4960*/  LEA R2, P1, R15.reuse, R2, 0x3 ;  /* 0x000000020f027211 */ /* 0x040fe200078218ff */
[----:B------:R-:W-:Y:S01]  /*4970*/  IMAD.X R13, RZ, RZ, R19, P0 ;  /* 0x000000ffff0d7224 */ /* 0x000fe200000e0613 */
[----:B------:R-:W-:Y:S02]  /*4980*/  IADD3 R14, P0, PT, R15, R5, RZ ;  /* 0x000000050f0e7210 */ /* 0x000fe40007f1e0ff */
[----:B------:R-:W-:Y:S01]  /*4990*/  LOP3.LUT R5, R9, 0x3, RZ, 0xc0, !PT ;  /* 0x0000000309057812 */ /* 0x000fe200078ec0ff */
[----:B------:R-:W-:Y:S01]  /*49a0*/  IMAD.MOV.U32 R9, RZ, RZ, R3 ;  /* 0x000000ffff097224 */ /* 0x000fe200078e0003 */
[----:B------:R-:W-:Y:S01]  /*49b0*/  LEA.HI.X R15, R15, R4, R13, 0x3, P1 ;  /* 0x000000040f0f7211 */ /* 0x000fe200008f1c0d */
[----:B------:R-:W-:-:S02]  /*49c0*/  IMAD.X R16, R13, 0x1, R6, P0 ;  /* 0x000000010d107824 */ /* 0x000fc400000e0606 */
[----:B------:R-:W-:-:S07]  /*49d0*/  IMAD.MOV R6, RZ, RZ, -R5 ;  /* 0x000000ffff067224 */ /* 0x000fce00078e0a05 */
.L_x_200:
        /* <DEDUP_REMOVED lines=9> */
[----:B------:R-:W-:Y:S02]  /*4a70*/  IMAD.MOV.U32 R4, RZ, RZ, R10 ;  /* 0x000000ffff047224 */ /* 0x000fe400078e000a */
        /* <DEDUP_REMOVED lines=21> */
.L_x_199:
[----:B------:R-:W-:Y:S05]  /*4bd0*/  BSYNC.RECONVERGENT B3 ;  /* 0x0000000000037941 */ /* 0x000fea0003800200 */
.L_x_198:
[----:B------:R-:W-:Y:S01]  /*4be0*/  IADD3 R14, P0, PT, R14, 0x100, RZ ;  /* 0x000001000e0e7810 */ /* 0x000fe20007f1e0ff */
[----:B------:R-:W-:Y:S02]  /*4bf0*/  VIADD R9, R9, 0x100 ;  /* 0x0000010009097836 */ /* 0x000fe40000000000 */
[----:B------:R-:W-:Y:S02]  /*4c00*/  IMAD.X R15, RZ, RZ, R15, P3 ;  /* 0x000000ffff0f7224 */ /* 0x000fe400018e060f */
[----:B------:R-:W-:Y:S01]  /*4c10*/  IMAD.X R16, RZ, RZ, R16, P0 ;  /* 0x000000ffff107224 */ /* 0x000fe200000e0610 */
[----:B------:R-:W-:Y:S07]  /*4c20*/  @P2 BRA `(.L_x_200) ;  /* 0xfffffffc006c2947 */ /* 0x000fee000383ffff */
.L_x_197:
[----:B------:R-:W-:Y:S05]  /*4c30*/  BSYNC.RECONVERGENT B2 ;  /* 0x0000000000027941 */ /* 0x000fea0003800200 */
.L_x_196:
[----:B------:R-:W-:-:S13]  /*4c40*/  ISETP.GE.U32.AND P0, PT, R25, 0x300, PT ;  /* 0x000003001900780c */ /* 0x000fda0003f06070 */
[----:B------:R-:W-:Y:S05]  /*4c50*/  @!P0 BRA `(.L_x_195) ;  /* 0x0000000400c88947 */ /* 0x000fea0003800000 */
[----:B------:R-:W0:Y:S01]  /*4c60*/  LDC.64 R16, c[0x0][0x380] ;  /* 0x0000e000ff107b82 */ /* 0x000e220000000a00 */
[----:B------:R-:W-:-:S07]  /*4c70*/  VIADD R21, R9, 0x200 ;  /* 0x0000020009157836 */ /* 0x000fce0000000000 */
[----:B------:R-:W1:Y:S02]  /*4c80*/  LDC.64 R14, c[0x0][0x388] ;  /* 0x0000e200ff0e7b82 */ /* 0x000e640000000a00 */
.L_x_209:
[----:B------:R-:W-:-:S05]  /*4c90*/  VIADD R5, R21, 0xfffffe00 ;  /* 0xfffffe0015057836 */ /* 0x000fca0000000000 */
[----:B------:R-:W-:-:S05]  /*4ca0*/  IADD3 R5, P0, PT, R5, R18, RZ ;  /* 0x0000001205057210 */ /* 0x000fca0007f1e0ff */
[----:B------:R-:W-:Y:S01]  /*4cb0*/  IMAD.X R2, RZ, RZ, R19, P0 ;  /* 0x000000ffff027224 */ /* 0x000fe200000e0613 */
[----:B0-----:R-:W-:-:S04]  /*4cc0*/  LEA R22, P0, R5, R16, 0x3 ;  /* 0x0000001005167211 */ /* 0x001fc800078018ff */
[----:B------:R-:W-:-:S05]  /*4cd0*/  LEA.HI.X R23, R5, R17, R2, 0x3, P0 ;  /* 0x0000001105177211 */ /* 0x000fca00000f1c02 */
[----:B------:R-:W2:Y:S04]  /*4ce0*/  LDG.E.64 R24, desc[UR10][R22.64] ;  /* 0x0000000a16187981 */ /* 0x000ea8000c1e1b00 */
[----:B------:R0:W5:Y:S01]  /*4cf0*/  LDG.E.64 R12, desc[UR10][R22.64+0x800] ;  /* 0x0008000a160c7981 */ /* 0x000162000c1e1b00 */
        /* <DEDUP_REMOVED lines=23> */
.L_x_202:
[----:B------:R-:W-:Y:S05]  /*4e70*/  BSYNC.RECONVERGENT B2 ;  /* 0x0000000000027941 */ /* 0x000fea0003800200 */
.L_x_201:
[----:B------:R0:W5:Y:S04]  /*4e80*/  LDG.E.64 R6, desc[UR10][R22.64+0x1000] ;  /* 0x0010000a16067981 */ /* 0x000168000c1e1b00 */
[----:B------:R0:W5:Y:S02]  /*4e90*/  LDG.E.64 R24, desc[UR10][R22.64+0x1800] ;  /* 0x0018000a16187981 */ /* 0x000164000c1e1b00 */
[----:B-----5:R-:W-:Y:S01]  /*4ea0*/  DSETP.GEU.AND P0, PT, R4, R12, PT ;  /* 0x0000000c0400722a */ /* 0x020fe20003f0e000 */
[----:B------:R-:W-:Y:S01]  /*4eb0*/  VIADD R11, R21, 0xffffff00 ;  /* 0xffffff00150b7836 */ /* 0x000fe20000000000 */
[----:B------:R-:W-:Y:S01]  /*4ec0*/  BSSY.RECONVERGENT B2, `(.L_x_203) ;  /* 0x0000016000027945 */ /* 0x000fe20003800200 */
[----:B------:R-:W-:-:S03]  /*4ed0*/  IMAD.MOV.U32 R10, RZ, RZ, R12 ;  /* 0x000000ffff0a7224 */ /* 0x000fc600078e000c */
[----:B------:R-:W-:Y:S01]  /*4ee0*/  IADD3 R28, P1, P2, R18, R14, R11 ;  /* 0x0000000e121c7210 */ /* 0x000fe20007a3e00b */
[----:B------:R-:W-:-:S03]  /*4ef0*/  IMAD.MOV.U32 R11, RZ, RZ, R13 ;  /* 0x000000ffff0b7224 */ /* 0x000fc600078e000d */
[----:B------:R-:W-:Y:S01]  /*4f00*/  IADD3.X R27, PT, PT, R19, R15, RZ, P1, P2 ;  /* 0x0000000f131b7210 */ /* 0x000fe20000fe44ff */
[----:B------:R-:W-:-:S04]  /*4f10*/  IMAD.MOV.U32 R8, RZ, RZ, R28 ;  /* 0x000000ffff087224 */ /* 0x000fc800078e001c */
        /* <DEDUP_REMOVED lines=16> */
.L_x_204:
[----:B------:R-:W-:Y:S05]  /*5020*/  BSYNC.RECONVERGENT B2 ;  /* 0x0000000000027941 */ /* 0x000fea0003800200 */
.L_x_203:
[----:B------:R-:W-:Y:S01]  /*5030*/  DSETP.GEU.AND P0, PT, R10, R6, PT ;  /* 0x000000060a00722a */ /* 0x000fe20003f0e000 */
[----:B------:R-:W-:Y:S01]  /*5040*/  IADD3 R23, P1, P2, R18, R14, R21 ;  /* 0x0000000e12177210 */ /* 0x000fe20007a3e015 */
[----:B------:R-:W-:Y:S01]  /*5050*/  BSSY.RECONVERGENT B2, `(.L_x_205) ;  /* 0x0000016000027945 */ /* 0x000fe20003800200 */
[----:B------:R-:W-:Y:S02]  /*5060*/  VIADD R13, R21, 0x100 ;  /* 0x00000100150d7836 */ /* 0x000fe40000000000 */
[----:B------:R-:W-:Y:S01]  /*5070*/  IADD3.X R27, PT, PT, R19, R15, RZ, P1, P2 ;  /* 0x0000000f131b7210 */ /* 0x000fe20000fe44ff */
[----:B------:R-:W-:Y:S02]  /*5080*/  IMAD.MOV.U32 R2, RZ, RZ, R23 ;  /* 0x000000ffff027224 */ /* 0x000fe400078e0017 */
        /* <DEDUP_REMOVED lines=18> */
.L_x_206:
[----:B------:R-:W-:Y:S05]  /*51b0*/  BSYNC.RECONVERGENT B2 ;  /* 0x0000000000027941 */ /* 0x000fea0003800200 */
.L_x_205:
[----:B------:R-:W-:Y:S01]  /*51c0*/  DSETP.GEU.AND P0, PT, R4, R24, PT ;  /* 0x000000180400722a */ /* 0x000fe20003f0e000 */
[----:B------:R-:W-:Y:S01]  /*51d0*/  IADD3 R13, P1, P2, R18, R14, R13 ;  /* 0x0000000e120d7210 */ /* 0x000fe20007a3e00d */
[----:B------:R-:W-:Y:S01]  /*51e0*/  BSSY.RECONVERGENT B2, `(.L_x_207) ;  /* 0x0000015000027945 */ /* 0x000fe20003800200 */
[----:B------:R-:W-:Y:S02]  /*51f0*/  IMAD.MOV.U32 R10, RZ, RZ, R24 ;  /* 0x000000ffff0a7224 */ /* 0x000fe400078e0018 */
[----:B------:R-:W-:Y:S01]  /*5200*/  IADD3.X R6, PT, PT, R19, R15, RZ, P1, P2 ;  /* 0x0000000f13067210 */ /* 0x000fe20000fe44ff */
[----:B------:R-:W-:Y:S02]  /*5210*/  IMAD.MOV.U32 R7, RZ, RZ, R13 ;  /* 0x000000ffff077224 */ /* 0x000fe400078e000d */
[----:B------:R-:W-:Y:S02]  /*5220*/  IMAD.MOV.U32 R11, RZ, RZ, R25 ;  /* 0x000000ffff0b7224 */ /* 0x000fe400078e0019 */
[----:B------:R-:W-:-:S04]  /*5230*/  IMAD.MOV.U32 R8, RZ, RZ, R6 ;  /* 0x000000ffff087224 */ /* 0x000fc800078e0006 */
[----:B------:R-:W-:Y:S05]  /*5240*/  @!P0 BRA `(.L_x_208) ;  /* 0x0000000000388947 */ /* 0x000fea0003800000 */
[----:B------:R-:W-:Y:S01]  /*5250*/  DSETP.GEU.AND P0, PT, R24, R4, PT ;  /* 0x000000041800722a */ /* 0x000fe20003f0e000 */
[----:B------:R-:W-:Y:S01]  /*5260*/  MOV R7, R2 ;  /* 0x0000000200077202 */ /* 0x000fe20000000f00 */
[----:B------:R-:W-:Y:S02]  /*5270*/  IMAD.MOV.U32 R8, RZ, RZ, R9 ;  /* 0x000000ffff087224 */ /* 0x000fe400078e0009 */
[----:B------:R-:W-:Y:S02]  /*5280*/  IMAD.MOV.U32 R10, RZ, RZ, R4 ;  /* 0x000000ffff0a7224 */ /* 0x000fe400078e0004 */
[----:B------:R-:W-:-:S08]  /*5290*/  IMAD.MOV.U32 R11, RZ, RZ, R5 ;  /* 0x000000ffff0b7224 */ /* 0x000fd000078e0005 */
        /* <DEDUP_REMOVED lines=9> */
.L_x_208:
[----:B------:R-:W-:Y:S05]  /*5330*/  BSYNC.RECONVERGENT B2 ;  /* 0x0000000000027941 */ /* 0x000fea0003800200 */
.L_x_207:
[C---:B------:R-:W-:Y:S02]  /*5340*/  VIADD R5, R21.reuse, 0x200 ;  /* 0x0000020015057836 */ /* 0x040fe40000000000 */
[----:B------:R-:W-:-:S03]  /*5350*/  VIADD R21, R21, 0x400 ;  /* 0x0000040015157836 */ /* 0x000fc60000000000 */
[----:B------:R-:W-:-:S13]  /*5360*/  ISETP.GE.AND P0, PT, R5, R20, PT ;  /* 0x000000140500720c */ /* 0x000fda0003f06270 */
[----:B------:R-:W-:Y:S05]  /*5370*/  @!P0 BRA `(.L_x_209) ;  /* 0xfffffff800448947 */ /* 0x000fea000383ffff */
.L_x_195:
[----:B------:R-:W-:Y:S05]  /*5380*/  BSYNC.RECONVERGENT B1 ;  /* 0x0000000000017941 */ /* 0x000fea0003800200 */
.L_x_188:
        /* <DEDUP_REMOVED lines=32> */
.L_x_211:
[----:B------:R-:W-:Y:S05]  /*5590*/  BSYNC.RECONVERGENT B1 ;  /* 0x0000000000017941 */ /* 0x000fea0003800200 */
.L_x_210:
        /* <DEDUP_REMOVED lines=31> */
.L_x_213:
[----:B------:R-:W-:Y:S05]  /*5790*/  BSYNC.RECONVERGENT B1 ;  /* 0x0000000000017941 */ /* 0x000fea0003800200 */
.L_x_212:
        /* <DEDUP_REMOVED lines=31> */
.L_x_215:
[----:B------:R-:W-:Y:S05]  /*5990*/  BSYNC.RECONVERGENT B1 ;  /* 0x0000000000017941 */ /* 0x000fea0003800200 */
.L_x_214:
[----:B------:R-:W-:Y:S01]  /*59a0*/  ISETP.GT.AND P0, PT, R2, 0x17, PT ;  /* 0x000000170200780c */ /* 0x000fe20003f04270 */
[----:B-1----:R1:W1:Y:S01]  /*59b0*/  SHFL.DOWN PT, R6, R4, 0x8, 0x1f ;  /* 0x09001f0004067f89 */ /* 0x00226200000e0000 */
[----:B------:R-:W-:Y:S01]  /*59c0*/  BSSY.RECONVERGENT B1, `(.L_x_216) ;  /* 0x000001d000017945 */ /* 0x000fe20003800200 */
[----:B--2---:R-:W-:Y:S02]  /*59d0*/  IMAD.MOV.U32 R12, RZ, RZ, R10 ;  /* 0x000000ffff0c7224 */ /* 0x004fe400078e000a */
[----:B------:R2:W1:Y:S01]  /*59e0*/  SHFL.DOWN PT, R7, R5, 0x8, 0x1f ;  /* 0x09001f0005077f89 */ /* 0x00046200000e0000 */
[----:B------:R-:W-:Y:S02]  /*59f0*/  IMAD.MOV.U32 R13, RZ, RZ, R11 ;  /* 0x000000ffff0d7224 */ /* 0x000fe400078e000b */
[----:B------:R-:W-:Y:S01]  /*5a00*/  IMAD.MOV.U32 R8, RZ, RZ, R4 ;  /* 0x000000ffff087224 */ /* 0x000fe200078e0004 */
[----:B0-----:R2:W0:Y:S01]  /*5a10*/  SHFL.DOWN PT, R15, R10, 0x8, 0x1f ;  /* 0x09001f000a0f7f89 */ /* 0x00142200000e0000 */
[----:B----4-:R-:W-:-:S03]  /*5a20*/  IMAD.MOV.U32 R9, RZ, RZ, R5 ;  /* 0x000000ffff097224 */ /* 0x010fc600078e0005 */
[----:B---3--:R2:W3:Y:S01]  /*5a30*/  SHFL.DOWN PT, R14, R11, 0x8, 0x1f ;  /* 0x09001f000b0e7f89 */ /* 0x0084e200000e0000 */
[----:B------:R-:W-:Y:S05]  /*5a40*/  @P0 BRA `(.L_x_217) ;  /* 0x0000000000500947 */ /* 0x000fea0003800000 */
[----:B-1----:R-:W-:Y:S01]  /*5a50*/  DSETP.GEU.AND P0, PT, R4, R6, PT ;  /* 0x000000060400722a */ /* 0x002fe20003f0e000 */
        /* <DEDUP_REMOVED lines=19> */
.L_x_217:
[----:B------:R-:W-:Y:S05]  /*5b90*/  BSYNC.RECONVERGENT B1 ;  /* 0x0000000000017941 */ /* 0x000fea0003800200 */
.L_x_216:
[----:B------:R-:W-:Y:S01]  /*5ba0*/  ISETP.GT.AND P0, PT, R2, 0xf, PT ;  /* 0x0000000f0200780c */ /* 0x000fe20003f04270 */
[----:B--2---:R2:W4:Y:S01]  /*5bb0*/  SHFL.DOWN PT, R10, R8, 0x10, 0x1f ;  /* 0x0a001f00080a7f89 */ /* 0x00452200000e0000 */
[----:B------:R-:W-:Y:S01]  /*5bc0*/  BSSY.RECONVERGENT B1, `(.L_x_218) ;  /* 0x000001d000017945 */ /* 0x000fe20003800200 */
[----:B-1----:R-:W-:Y:S02]  /*5bd0*/  IMAD.MOV.U32 R4, RZ, RZ, R12 ;  /* 0x000000ffff047224 */ /* 0x002fe400078e000c */
[----:B------:R2:W1:Y:S01]  /*5be0*/  SHFL.DOWN PT, R11, R9, 0x10, 0x1f ;  /* 0x0a001f00090b7f89 */ /* 0x00046200000e0000 */
[----:B------:R-:W-:Y:S02]  /*5bf0*/  IMAD.MOV.U32 R5, RZ, RZ, R13 ;  /* 0x000000ffff057224 */ /* 0x000fe400078e000d */
[----:B------:R-:W-:Y:S01]  /*5c00*/  IMAD.MOV.U32 R6, RZ, RZ, R8 ;  /* 0x000000ffff067224 */ /* 0x000fe200078e0008 */
[----:B0-----:R2:W0:Y:S01]  /*5c10*/  SHFL.DOWN PT, R15, R12, 0x10, 0x1f ;  /* 0x0a001f000c0f7f89 */ /* 0x00142200000e0000 */
[----:B------:R-:W-:-:S03]  /*5c20*/  IMAD.MOV.U32 R7, RZ, RZ, R9 ;  /* 0x000000ffff077224 */ /* 0x000fc600078e0009 */
[----:B---3--:R2:W3:Y:S01]  /*5c30*/  SHFL.DOWN PT, R14, R13, 0x10, 0x1f ;  /* 0x0a001f000d0e7f89 */ /* 0x0084e200000e0000 */
        /* <DEDUP_REMOVED lines=8> */
[----:B------:R-:W-:Y:S01]  /*5cc0*/  MOV R4, R12 ;  /* 0x0000000c00047202 */ /* 0x000fe20000000f00 */
[----:B------:R-:W-:Y:S02]  /*5cd0*/  IMAD.MOV.U32 R5, RZ, RZ, R13 ;  /* 0x000000ffff057224 */ /* 0x000fe400078e000d */
[----:B------:R-:W-:Y:S02]  /*5ce0*/  IMAD.MOV.U32 R6, RZ, RZ, R8 ;  /* 0x000000ffff067224 */ /* 0x000fe400078e0008 */
[----:B------:R-:W-:-:S08]  /*5cf0*/  IMAD.MOV.U32 R7, RZ, RZ, R9 ;  /* 0x000000ffff077224 */ /* 0x000fd000078e0009 */
        /* <DEDUP_REMOVED lines=9> */
.L_x_219:
[----:B------:R-:W-:Y:S05]  /*5d90*/  BSYNC.RECONVERGENT B1 ;  /* 0x0000000000017941 */ /* 0x000fea0003800200 */
.L_x_218:
[----:B------:R-:W-:Y:S01]  /*5da0*/  ISETP.NE.AND P0, PT, R2, RZ, PT ;  /* 0x000000ff0200720c */ /* 0x000fe20003f05270 */
[----:B------:R-:W-:-:S12]  /*5db0*/  BSSY.RECONVERGENT B1, `(.L_x_220) ;  /* 0x000000a000017945 */ /* 0x000fd80003800200 */
[----:B------:R-:W-:Y:S05]  /*5dc0*/  @P0 BRA `(.L_x_221) ;  /* 0x0000000000200947 */ /* 0x000fea0003800000 */
[----:B--2---:R-:W2:Y:S01]  /*5dd0*/  S2R R9, SR_CgaCtaId ;  /* 0x0000000000097919 */ /* 0x004ea20000008800 */
[----:B------:R-:W-:Y:S02]  /*5de0*/  MOV R8, 0x400 ;  /* 0x0000040000087802 */ /* 0x000fe40000000f00 */
[----:B------:R-:W-:-:S04]  /*5df0*/  SHF.R.U32.HI R2, RZ, 0x1, R3 ;  /* 0x00000001ff027819 */ /* 0x000fc80000011603 */
[----:B------:R-:W-:Y:S02]  /*5e00*/  LOP3.LUT R2, R2, 0x1f0, RZ, 0xc0, !PT ;  /* 0x000001f002027812 */ /* 0x000fe400078ec0ff */
[----:B--2---:R-:W-:-:S05]  /*5e10*/  LEA R9, R9, R8, 0x18 ;  /* 0x0000000809097211 */ /* 0x004fca00078ec0ff */
[----:B------:R-:W-:-:S05]  /*5e20*/  IMAD.IADD R9, R2, 0x1, R9 ;  /* 0x0000000102097824 */ /* 0x000fca00078e0209 */
[----:B------:R2:W-:Y:S04]  /*5e30*/  STS.64 [R9+0x10], R4 ;  /* 0x0000100409007388 */ /* 0x0005e80000000a00 */
[----:B------:R2:W-:Y:S02]  /*5e40*/  STS.64 [R9+0x8], R6 ;  /* 0x0000080609007388 */ /* 0x0005e40000000a00 */
.L_x_221:
[----:B------:R-:W-:Y:S05]  /*5e50*/  BSYNC.RECONVERGENT B1 ;  /* 0x0000000000017941 */ /* 0x000fea0003800200 */
.L_x_220:
[----:B------:R-:W-:Y:S01]  /*5e60*/  BAR.SYNC.DEFER_BLOCKING 0x0 ;  /* 0x0000000000007b1d */ /* 0x000fe20000010000 */
[----:B------:R-:W-:-:S13]  /*5e70*/  ISETP.NE.AND P1, PT, R3, RZ, PT ;  /* 0x000000ff0300720c */ /* 0x000fda0003f25270 */
[----:B------:R-:W-:Y:S05]  /*5e80*/  @P1 BRA `(.L_x_149) ;  /* 0x00000008008c1947 */ /* 0x000fea0003800000 */
[----:B------:R-:W5:Y:S01]  /*5e90*/  S2R R3, SR_CgaCtaId ;  /* 0x0000000000037919 */ /* 0x000f620000008800 */
[----:B------:R-:W-:Y:S01]  /*5ea0*/  MOV R20, 0x400 ;  /* 0x0000040000147802 */ /* 0x000fe20000000f00 */
[----:B------:R-:W-:Y:S03]  /*5eb0*/  BSSY.RECONVERGENT B1, `(.L_x_222) ;  /* 0x000001a000017945 */ /* 0x000fe60003800200 */
[----:B-----5:R-:W-:-:S05]  /*5ec0*/  LEA R20, R3, R20, 0x18 ;  /* 0x0000001403147211 */ /* 0x020fca00078ec0ff */
[----:B------:R-:W5:Y:S04]  /*5ed0*/  LDS.64 R16, [R20+0x18] ;  /* 0x0000180014107984 */ /* 0x000f680000000a00 */
[----:B-12-4-:R-:W1:Y:S04]  /*5ee0*/  LDS.128 R8, [R20+0x20] ;  /* 0x0000200014087984 */ /* 0x016e680000000c00 */
[----:B------:R2:W4:Y:S04]  /*5ef0*/  LDS.64 R2, [R20+0x80] ;  /* 0x0000800014027984 */ /* 0x0005280000000a00 */
[----:B0--3--:R2:W0:Y:S01]  /*5f00*/  LDS.128 R12, [R20+0x30] ;  /* 0x00003000140c7984 */ /* 0x0094220000000c00 */
[----:B-----5:R-:W-:Y:S01]  /*5f10*/  DSETP.GEU.AND P0, PT, R6, R16, PT ;  /* 0x000000100600722a */ /* 0x020fe20003f0e000 */
[----:B------:R-:W-:-:S02]  /*5f20*/  IMAD.MOV.U32 R22, RZ, RZ, R16 ;  /* 0x000000ffff167224 */ /* 0x000fc400078e0010 */
[----:B------:R-:W-:Y:S02]  /*5f30*/  IMAD.MOV.U32 R23, RZ, RZ, R17 ;  /* 0x000000ffff177224 */ /* 0x000fe400078e0011 */
[----:B-1----:R-:W-:Y:S02]  /*5f40*/  IMAD.MOV.U32 R25, RZ, RZ, R8 ;  /* 0x000000ffff197224 */ /* 0x002fe400078e0008 */
[----:B------:R-:W-:-:S07]  /*5f50*/  IMAD.MOV.U32 R21, RZ, RZ, R9 ;  /* 0x000000ffff157224 */ /* 0x000fce00078e0009 */
[----:B0-2-4-:R-:W-:Y:S05]  /*5f60*/  @!P0 BRA `(.L_x_223) ;  /* 0x0000000000388947 */ /* 0x015fea0003800000 */
        /* <DEDUP_REMOVED lines=14> */
.L_x_223:
[----:B------:R-:W-:Y:S05]  /*6050*/  BSYNC.RECONVERGENT B1 ;  /* 0x0000000000017941 */ /* 0x000fea0003800200 */
.L_x_222:
        /* <DEDUP_REMOVED lines=23> */
.L_x_225:
[----:B------:R-:W-:Y:S05]  /*61d0*/  BSYNC.RECONVERGENT B1 ;  /* 0x0000000000017941 */ /* 0x000fea0003800200 */
.L_x_224:
        /* <DEDUP_REMOVED lines=21> */
.L_x_227:
[----:B------:R-:W-:Y:S05]  /*6330*/  BSYNC.RECONVERGENT B1 ;  /* 0x0000000000017941 */ /* 0x000fea0003800200 */
.L_x_226:
        /* <DEDUP_REMOVED lines=23> */
.L_x_229:
[----:B------:R-:W-:Y:S05]  /*64b0*/  BSYNC.RECONVERGENT B1 ;  /* 0x0000000000017941 */ /* 0x000fea0003800200 */
.L_x_228:
        /* <DEDUP_REMOVED lines=21> */
.L_x_231:
[----:B------:R-:W-:Y:S05]  /*6610*/  BSYNC.RECONVERGENT B1 ;  /* 0x0000000000017941 */ /* 0x000fea0003800200 */
.L_x_230:
        /* <DEDUP_REMOVED lines=21> */
.L_x_233:
[----:B------:R-:W-:Y:S05]  /*6770*/  BSYNC.RECONVERGENT B1 ;  /* 0x0000000000017941 */ /* 0x000fea0003800200 */
.L_x_232:
        /* <DEDUP_REMOVED lines=20> */
.L_x_149:
[----:B------:R-:W-:Y:S05]  /*68c0*/  BSYNC.RECONVERGENT B0 ;  /* 0x0000000000007941 */ /* 0x000fea0003800200 */
.L_x_116:
[----:B------:R-:W-:Y:S05]  /*68d0*/  @P1 EXIT ;  /* 0x000000000000194d */ /* 0x000fea0003800000 */
[----:B01--4-:R-:W0:Y:S02]  /*68e0*/  LDC.64 R2, c[0x0][0x390] ;  /* 0x0000e400ff027b82 */ /* 0x013e240000000a00 */
[----:B0-----:R-:W-:-:S05]  /*68f0*/  IMAD.WIDE.U32 R2, R0, 0x10, R2 ;  /* 0x0000001000027825 */ /* 0x001fca00078e0002 */
[----:B------:R-:W-:Y:S04]  /*6900*/  STG.E.64 desc[UR10][R2.64], R6 ;  /* 0x0000000602007986 */ /* 0x000fe8000c101b0a */
[----:B------:R-:W-:Y:S01]  /*6910*/  STG.E.64 desc[UR10][R2.64+0x8], R4 ;  /* 0x0000080402007986 */ /* 0x000fe2000c101b0a */
[----:B------:R-:W-:Y:S05]  /*6920*/  EXIT ;  /* 0x000000000000794d */ /* 0x000fea0003800000 */
.L_x_234:
        /* <DEDUP_REMOVED lines=13> */
.L_x_711:


//--------------------- .text._ZN6thrust24THRUST_300001_SM_1000_NS8cuda_cub4core6detail13_kernel_agentINS1_8__reduce11ReduceAgentINS0_12zip_iteratorIN4cuda3std3__45tupleIJNS0_10device_ptrIdEENS0_17counting_iteratorIlNS0_11use_defaultESF_SF_EEEEEEEPNSB_IJdlEEESJ_lNS1_9__extrema9arg_max_fIdlNSA_4lessIdEEEEEEJSI_SK_lSP_EEEvDpT0_ --------------------------
	.section	.text._ZN6thrust24THRUST_300001_SM_1000_NS8cuda_cub4core6detail13_kernel_agentINS1_8__reduce11ReduceAgentINS0_12zip_iteratorIN4cuda3std3__45tupleIJNS0_10device_ptrIdEENS0_17counting_iteratorIlNS0_11use_defaultESF_SF_EEEEEEEPNSB_IJdlEEESJ_lNS1_9__extrema9arg_max_fIdlNSA_4lessIdEEEEEEJSI_SK_lSP_EEEvDpT0_,"ax",@progbits
	.align	128
        .global         _ZN6thrust24THRUST_300001_SM_1000_NS8cuda_cub4core6detail13_kernel_agentINS1_8__reduce11ReduceAgentINS0_12zip_iteratorIN4cuda3std3__45tupleIJNS0_10device_ptrIdEENS0_17counting_iteratorIlNS0_11use_defaultESF_SF_EEEEEEEPNSB_IJdlEEESJ_lNS1_9__extrema9arg_max_fIdlNSA_4lessIdEEEEEEJSI_SK_lSP_EEEvDpT0_
        .type           _ZN6thrust24THRUST_300001_SM_1000_NS8cuda_cub4core6detail13_kernel_agentINS1_8__reduce11ReduceAgentINS0_12zip_iteratorIN4cuda3std3__45tupleIJNS0_10device_ptrIdEENS0_17counting_iteratorIlNS0_11use_defaultESF_SF_EEEEEEEPNSB_IJdlEEESJ_lNS1_9__extrema9arg_max_fIdlNSA_4lessIdEEEEEEJSI_SK_lSP_EEEvDpT0_,@function
        .size           _ZN6thrust24THRUST_300001_SM_1000_NS8cuda_cub4core6detail13_kernel_agentINS1_8__reduce11ReduceAgentINS0_12zip_iteratorIN4cuda3std3__45tupleIJNS0_10device_ptrIdEENS0_17counting_iteratorIlNS0_11use_defaultESF_SF_EEEEEEEPNSB_IJdlEEESJ_lNS1_9__extrema9arg_max_fIdlNSA_4lessIdEEEEEEJSI_SK_lSP_EEEvDpT0_,(.L_x_712 - _ZN6thrust24THRUST_300001_SM_1000_NS8cuda_cub4core6detail13_kernel_agentINS1_8__reduce11ReduceAgentINS0_12zip_iteratorIN4cuda3std3__45tupleIJNS0_10device_ptrIdEENS0_17counting_iteratorIlNS0_11use_defaultESF_SF_EEEEEEEPNSB_IJdlEEESJ_lNS1_9__extrema9arg_max_fIdlNSA_4lessIdEEEEEEJSI_SK_lSP_EEEvDpT0_)
        .other          _ZN6thrust24THRUST_300001_SM_1000_NS8cuda_cub4core6detail13_kernel_agentINS1_8__reduce11ReduceAgentINS0_12zip_iteratorIN4cuda3std3__45tupleIJNS0_10device_ptrIdEENS0_17counting_iteratorIlNS0_11use_defaultESF_SF_EEEEEEEPNSB_IJdlEEESJ_lNS1_9__extrema9arg_max_fIdlNSA_4lessIdEEEEEEJSI_SK_lSP_EEEvDpT0_,@"STO_CUDA_ENTRY STV_DEFAULT"
_ZN6thrust24THRUST_300001_SM_1000_NS8cuda_cub4core6detail13_kernel_agentINS1_8__reduce11ReduceAgentINS0_12zip_iteratorIN4cuda3std3__45tupleIJNS0_10device_ptrIdEENS0_17counting_iteratorIlNS0_11use_defaultESF_SF_EEEEEEEPNSB_IJdlEEESJ_lNS1_9__extrema9arg_max_fIdlNSA_4lessIdEEEEEEJSI_SK_lSP_EEEvDpT0_:
.text._ZN6thrust24THRUST_300001_SM_1000_NS8cuda_cub4core6detail13_kernel_agentINS1_8__reduce11ReduceAgentINS0_12zip_iteratorIN4cuda3std3__45tupleIJNS0_10device_ptrIdEENS0_17counting_iteratorIlNS0_11use_defaultESF_SF_EEEEEEEPNSB_IJdlEEESJ_lNS1_9__extrema9arg_max_fIdlNSA_4lessIdEEEEEEJSI_SK_lSP_EEEvDpT0_:
[----:B------:R-:W-:Y:S01]  /*0000*/  LDC R1, c[0x0][0x37c] ;  /* 0x0000df00ff017b82 */ /* 0x000fe20000000800 */
[----:B------:R-:W0:Y:S02]  /*0010*/  LDCU.64 UR4, c[0x0][0x398] ;  /* 0x00007300ff0477ac */ /* 0x000e240008000a00 */
[----:B0-----:R-:W-:-:S04]  /*0020*/  ISETP.NE.U32.AND P0, PT, RZ, UR4, PT ;  /* 0x00000004ff007c0c */ /* 0x001fc8000bf05070 */
[----:B------:R-:W-:-:S13]  /*0030*/  ISETP.NE.AND.EX P0, PT, RZ, UR5, PT, P0 ;  /* 0x00000005ff007c0c */ /* 0x000fda000bf05300 */
[----:B------:R-:W-:Y:S05]  /*0040*/  @!P0 EXIT ;  /* 0x000000000000894d */ /* 0x000fea0003800000 */
[----:B------:R-:W-:Y:S01]  /*0050*/  UISETP.GT.U32.AND UP0, UPT, UR4, 0x4ff, UPT ;  /* 0x000004ff0400788c */ /* 0x000fe2000bf04070 */
[----:B------:R-:W-:Y:S01]  /*0060*/  BSSY.RECONVERGENT B0, `(.L_x_235) ;  /* 0x0000641000007945 */ /* 0x000fe20003800200 */
[----:B------:R-:W0:Y:S02]  /*0070*/  LDCU.64 UR8, c[0x0][0x358] ;  /* 0x00006b00ff0877ac */ /* 0x000e240008000a00 */
[----:B------:R-:W-:-:S09]  /*0080*/  UISETP.GT.AND.EX UP0, UPT, UR5, URZ, UPT, UP0 ;  /* 0x000000ff0500728c */ /* 0x000fd2000bf04300 */
        /* <DEDUP_REMOVED lines=9> */
[----:B------:R-:W1:Y:S01]  /*0120*/  LDC.64 R2, c[0x0][0x380] ;  /* 0x0000e000ff027b82 */ /* 0x000e620000000a00 */
[----:B------:R-:W2:Y:S01]  /*0130*/  LDCU.64 UR6, c[0x0][0x388] ;  /* 0x00007100ff0677ac */ /* 0x000ea20008000a00 */
[----:B-1----:R-:W-:-:S06]  /*0140*/  IMAD.WIDE.U32 R2, R0, 0x8, R2 ;  /* 0x0000000800027825 */ /* 0x002fcc00078e0002 */
[----:B0-----:R-:W5:Y:S01]  /*0150*/  LDG.E.64 R2, desc[UR8][R2.64] ;  /* 0x0000000802027981 */ /* 0x001f62000c1e1b00 */
[C---:B--2---:R-:W-:Y:S01]  /*0160*/  IADD3 R9, P0, PT, R0.reuse, UR6, RZ ;  /* 0x0000000600097c10 */ /* 0x044fe2000ff1e0ff */
[----:B------:R-:W-:-:S04]  /*0170*/  VIADD R10, R0, 0x100 ;  /* 0x00000100000a7836 */ /* 0x000fc80000000000 */
[----:B------:R-:W-:-:S08]  /*0180*/  IMAD.X R8, RZ, RZ, UR7, P0 ;  /* 0x00000007ff087e24 */ /* 0x000fd000080e06ff */
.L_x_238:
[----:B0-----:R-:W-:Y:S05]  /*0190*/  BSYNC.RECONVERGENT B1 ;  /* 0x0000000000017941 */ /* 0x001fea0003800200 */
.L_x_237:
[----:B------:R-:W-:Y:S01]  /*01a0*/  ISETP.GE.AND P0, PT, R10, UR4, PT ;  /* 0x000000040a007c0c */ /* 0x000fe2000bf06270 */
[----:B------:R-:W-:-:S12]  /*01b0*/  BSSY.RECONVERGENT B1, `(.L_x_239) ;  /* 0x00000a9000017945 */ /* 0x000fd80003800200 */
[----:B------:R-:W-:Y:S05]  /*01c0*/  @P0 BRA `(.L_x_240) ;  /* 0x00000008009c0947 */ /* 0x000fea0003800000 */
[----:B------:R-:W-:Y:S01]  /*01d0*/  LOP3.LUT R4, RZ, R10, RZ, 0x33, !PT ;  /* 0x0000000aff047212 */ /* 0x000fe200078e33ff */
[----:B------:R-:W-:Y:S04]  /*01e0*/  BSSY.RECONVERGENT B2, `(.L_x_241) ;  /* 0x0000034000027945 */ /* 0x000fe80003800200 */
[----:B------:R-:W-:-:S05]  /*01f0*/  VIADD R16, R4, UR4 ;  /* 0x0000000404107c36 */ /* 0x000fca0008000000 */
[----:B------:R-:W-:-:S04]  /*0200*/  LOP3.LUT R4, R16, 0x300, RZ, 0xc0, !PT ;  /* 0x0000030010047812 */ /* 0x000fc800078ec0ff */
[----:B------:R-:W-:-:S13]  /*0210*/  ISETP.NE.AND P0, PT, R4, 0x300, PT ;  /* 0x000003000400780c */ /* 0x000fda0003f05270 */
[----:B------:R-:W-:Y:S05]  /*0220*/  @!P0 BRA `(.L_x_242) ;  /* 0x0000000000bc8947 */ /* 0x000fea0003800000 */
[----:B------:R-:W0:Y:S01]  /*0230*/  LDC.64 R4, c[0x0][0x380] ;  /* 0x0000e000ff047b82 */ /* 0x000e220000000a00 */
[----:B------:R-:W1:Y:S01]  /*0240*/  LDCU.64 UR6, c[0x0][0x388] ;  /* 0x00007100ff0677ac */ /* 0x000e620008000a00 */
[----:B------:R-:W-:-:S04]  /*0250*/  LEA.HI R6, R16, 0x1, RZ, 0x18 ;  /* 0x0000000110067811 */ /* 0x000fc800078fc0ff */
[----:B------:R-:W-:-:S05]  /*0260*/  LOP3.LUT R6, R6, 0x3, RZ, 0xc0, !PT ;  /* 0x0000000306067812 */ /* 0x000fca00078ec0ff */
[----:B------:R-:W-:Y:S01]  /*0270*/  IMAD.MOV R11, RZ, RZ, -R6 ;  /* 0x000000ffff0b7224 */ /* 0x000fe200078e0a06 */
[C---:B-1----:R-:W-:Y:S01]  /*0280*/  IADD3 R14, P0, PT, R10.reuse, UR6, RZ ;  /* 0x000000060a0e7c10 */ /* 0x042fe2000ff1e0ff */
[----:B0-----:R-:W-:-:S04]  /*0290*/  IMAD.WIDE.U32 R4, R10, 0x8, R4 ;  /* 0x000000080a047825 */ /* 0x001fc800078e0004 */
[----:B------:R-:W-:Y:S02]  /*02a0*/  IMAD.MOV.U32 R12, RZ, RZ, R4 ;  /* 0x000000ffff0c7224 */ /* 0x000fe400078e0004 */
[----:B------:R-:W-:Y:S02]  /*02b0*/  IMAD.MOV.U32 R13, RZ, RZ, R5 ;  /* 0x000000ffff0d7224 */ /* 0x000fe400078e0005 */
[----:B------:R-:W-:-:S07]  /*02c0*/  IMAD.X R15, RZ, RZ, UR7, P0 ;  /* 0x00000007ff0f7e24 */ /* 0x000fce00080e06ff */
.L_x_245:
        /* <DEDUP_REMOVED lines=31> */
.L_x_244:
[----:B------:R-:W-:Y:S05]  /*04c0*/  BSYNC.RECONVERGENT B3 ;  /* 0x0000000000037941 */ /* 0x000fea0003800200 */
.L_x_243:
[----:B------:R-:W-:Y:S01]  /*04d0*/  IADD3 R14, P0, PT, R14, 0x100, RZ ;  /* 0x000001000e0e7810 */ /* 0x000fe20007f1e0ff */
[----:B------:R-:W-:Y:S02]  /*04e0*/  VIADD R10, R10, 0x100 ;  /* 0x000001000a0a7836 */ /* 0x000fe40000000000 */
[----:B------:R-:W-:Y:S02]  /*04f0*/  IMAD.X R13, RZ, RZ, R13, P3 ;  /* 0x000000ffff0d7224 */ /* 0x000fe400018e060d */
[----:B------:R-:W-:Y:S01]  /*0500*/  IMAD.X R15, RZ, RZ, R15, P0 ;  /* 0x000000ffff0f7224 */ /* 0x000fe200000e060f */
[----:B------:R-:W-:Y:S07]  /*0510*/  @P2 BRA `(.L_x_245) ;  /* 0xfffffffc006c2947 */ /* 0x000fee000383ffff */
.L_x_242:
[----:B------:R-:W-:Y:S05]  /*0520*/  BSYNC.RECONVERGENT B2 ;  /* 0x0000000000027941 */ /* 0x000fea0003800200 */
.L_x_241:
[----:B------:R-:W-:-:S13]  /*0530*/  ISETP.GE.U32.AND P0, PT, R16, 0x300, PT ;  /* 0x000003001000780c */ /* 0x000fda0003f06070 */
[----:B------:R-:W-:Y:S05]  /*0540*/  @!P0 BRA `(.L_x_240) ;  /* 0x0000000400bc8947 */ /* 0x000fea0003800000 */
[----:B------:R-:W0:Y:S01]  /*0550*/  LDC.64 R4, c[0x0][0x380] ;  /* 0x0000e000ff047b82 */ /* 0x000e220000000a00 */
[----:B------:R-:W-:-:S07]  /*0560*/  VIADD R20, R10, 0x200 ;  /* 0x000002000a147836 */ /* 0x000fce0000000000 */
[----:B------:R-:W1:Y:S02]  /*0570*/  LDC.64 R6, c[0x0][0x388] ;  /* 0x0000e200ff067b82 */ /* 0x000e640000000a00 */
.L_x_254:
[----:B------:R-:W-:-:S04]  /*0580*/  VIADD R17, R20, 0xfffffe00 ;  /* 0xfffffe0014117836 */ /* 0x000fc80000000000 */
[----:B0-----:R-:W-:-:S05]  /*0590*/  IMAD.WIDE R24, R17, 0x8, R4 ;  /* 0x0000000811187825 */ /* 0x001fca00078e0204 */
[----:B------:R-:W2:Y:S04]  /*05a0*/  LDG.E.64 R18, desc[UR8][R24.64] ;  /* 0x0000000818127981 */ /* 0x000ea8000c1e1b00 */
[----:B-----5:R0:W5:Y:S04]  /*05b0*/  LDG.E.64 R14, desc[UR8][R24.64+0x800] ;  /* 0x00080008180e7981 */ /* 0x020168000c1e1b00 */
[----:B------:R0:W5:Y:S04]  /*05c0*/  LDG.E.64 R12, desc[UR8][R24.64+0x1000] ;  /* 0x00100008180c7981 */ /* 0x000168000c1e1b00 */
[----:B------:R0:W5:Y:S01]  /*05d0*/  LDG.E.64 R10, desc[UR8][R24.64+0x1800] ;  /* 0x00180008180a7981 */ /* 0x000162000c1e1b00 */
[----:B-1----:R-:W-:Y:S01]  /*05e0*/  IADD3 R26, P1, PT, R17, R6, RZ ;  /* 0x00000006111a7210 */ /* 0x002fe20007f3e0ff */
[----:B------:R-:W-:Y:S01]  /*05f0*/  BSSY.RECONVERGENT B2, `(.L_x_246) ;  /* 0x0000017000027945 */ /* 0x000fe20003800200 */
[----:B------:R-:W-:-:S02]  /*0600*/  VIADD R23, R20, 0xffffff00 ;  /* 0xffffff0014177836 */ /* 0x000fc40000000000 */
[----:B------:R-:W-:Y:S01]  /*0610*/  LEA.HI.X.SX32 R27, R17, R7, 0x1, P1 ;  /* 0x00000007111b7211 */ /* 0x000fe200008f0eff */
[----:B------:R-:W-:-:S04]  /*0620*/  IMAD.MOV.U32 R22, RZ, RZ, R26 ;  /* 0x000000ffff167224 */ /* 0x000fc800078e001a */
        /* <DEDUP_REMOVED lines=19> */
.L_x_247:
[----:B------:R-:W-:Y:S05]  /*0760*/  BSYNC.RECONVERGENT B2 ;  /* 0x0000000000027941 */ /* 0x000fea0003800200 */
.L_x_246:
[----:B-----5:R-:W-:Y:S01]  /*0770*/  DSETP.GEU.AND P0, PT, R16, R14, PT ;  /* 0x0000000e1000722a */ /* 0x020fe20003f0e000 */
[C---:B------:R-:W-:Y:S01]  /*0780*/  IADD3 R19, P1, PT, R23.reuse, R6, RZ ;  /* 0x0000000617137210 */ /* 0x040fe20007f3e0ff */
[----:B------:R-:W-:Y:S01]  /*0790*/  BSSY.RECONVERGENT B2, `(.L_x_248) ;  /* 0x0000015000027945 */ /* 0x000fe20003800200 */
[----:B------:R-:W-:Y:S02]  /*07a0*/  IMAD.MOV.U32 R2, RZ, RZ, R14 ;  /* 0x000000ffff027224 */ /* 0x000fe400078e000e */
[----:B------:R-:W-:Y:S01]  /*07b0*/  LEA.HI.X.SX32 R18, R23, R7, 0x1, P1 ;  /* 0x0000000717127211 */ /* 0x000fe200008f0eff */
        /* <DEDUP_REMOVED lines=18> */
.L_x_249:
[----:B------:R-:W-:Y:S05]  /*08e0*/  BSYNC.RECONVERGENT B2 ;  /* 0x0000000000027941 */ /* 0x000fea0003800200 */
.L_x_248:
[----:B------:R-:W-:Y:S01]  /*08f0*/  DSETP.GEU.AND P0, PT, R2, R12, PT ;  /* 0x0000000c0200722a */ /* 0x000fe20003f0e000 */
[CC--:B------:R-:W-:Y:S01]  /*0900*/  IADD3 R22, P1, PT, R20.reuse, R6.reuse, RZ ;  /* 0x0000000614167210 */ /* 0x0c0fe20007f3e0ff */
[C---:B------:R-:W-:Y:S01]  /*0910*/  VIADD R16, R20.reuse, 0x100 ;  /* 0x0000010014107836 */ /* 0x040fe20000000000 */
[----:B------:R-:W-:Y:S01]  /*0920*/  BSSY.RECONVERGENT B2, `(.L_x_250) ;  /* 0x0000016000027945 */ /* 0x000fe20003800200 */
[----:B------:R-:W-:Y:S01]  /*0930*/  IMAD.MOV.U32 R14, RZ, RZ, R12 ;  /* 0x000000ffff0e7224 */ /* 0x000fe200078e000c */
[----:B------:R-:W-:Y:S01]  /*0940*/  LEA.HI.X.SX32 R19, R20, R7, 0x1, P1 ;  /* 0x0000000714137211 */ /* 0x000fe200008f0eff */
[----:B------:R-:W-:Y:S01]  /*0950*/  IMAD.MOV.U32 R17, RZ, RZ, R22 ;  /* 0x000000ffff117224 */ /* 0x000fe200078e0016 */
[----:B------:R-:W-:Y:S01]  /*0960*/  IADD3 R24, P2, PT, R16, R6, RZ ;  /* 0x0000000610187210 */ /* 0x000fe20007f5e0ff */
[----:B------:R-:W-:Y:S02]  /*0970*/  IMAD.MOV.U32 R15, RZ, RZ, R13 ;  /* 0x000000ffff0f7224 */ /* 0x000fe400078e000d */
[----:B------:R-:W-:-:S04]  /*0980*/  IMAD.MOV.U32 R18, RZ, RZ, R19 ;  /* 0x000000ffff127224 */ /* 0x000fc800078e0013 */
[----:B------:R-:W-:Y:S06]  /*0990*/  @!P0 BRA `(.L_x_251) ;  /* 0x0000000000388947 */ /* 0x000fec0003800000 */
        /* <DEDUP_REMOVED lines=14> */
.L_x_251:
[----:B------:R-:W-:Y:S05]  /*0a80*/  BSYNC.RECONVERGENT B2 ;  /* 0x0000000000027941 */ /* 0x000fea0003800200 */
.L_x_250:
[----:B------:R-:W-:Y:S01]  /*0a90*/  DSETP.GEU.AND P0, PT, R14, R10, PT ;  /* 0x0000000a0e00722a */ /* 0x000fe20003f0e000 */
[----:B------:R-:W-:Y:S01]  /*0aa0*/  LEA.HI.X.SX32 R13, R16, R7, 0x1, P2 ;  /* 0x00000007100d7211 */ /* 0x000fe200010f0eff */
[----:B------:R-:W-:Y:S01]  /*0ab0*/  BSSY.RECONVERGENT B2, `(.L_x_252) ;  /* 0x0000014000027945 */ /* 0x000fe20003800200 */
[----:B------:R-:W-:Y:S02]  /*0ac0*/  IMAD.MOV.U32 R9, RZ, RZ, R24 ;  /* 0x000000ffff097224 */ /* 0x000fe400078e0018 */
[----:B------:R-:W-:Y:S02]  /*0ad0*/  IMAD.MOV.U32 R2, RZ, RZ, R10 ;  /* 0x000000ffff027224 */ /* 0x000fe400078e000a */
[----:B------:R-:W-:Y:S02]  /*0ae0*/  IMAD.MOV.U32 R8, RZ, RZ, R13 ;  /* 0x000000ffff087224 */ /* 0x000fe400078e000d */
[----:B------:R-:W-:-:S05]  /*0af0*/  IMAD.MOV.U32 R3, RZ, RZ, R11 ;  /* 0x000000ffff037224 */ /* 0x000fca00078e000b */
        /* <DEDUP_REMOVED lines=15> */
.L_x_253:
[----:B------:R-:W-:Y:S05]  /*0bf0*/  BSYNC.RECONVERGENT B2 ;  /* 0x0000000000027941 */ /* 0x000fea0003800200 */
.L_x_252:
[C---:B------:R-:W-:Y:S02]  /*0c00*/  VIADD R10, R20.reuse, 0x200 ;  /* 0x00000200140a7836 */ /* 0x040fe40000000000 */
[----:B------:R-:W-:-:S03]  /*0c10*/  VIADD R20, R20, 0x400 ;  /* 0x0000040014147836 */ /* 0x000fc60000000000 */
[----:B------:R-:W-:-:S13]  /*0c20*/  ISETP.GE.AND P0, PT, R10, UR5, PT ;  /* 0x000000050a007c0c */ /* 0x000fda000bf06270 */
[----:B------:R-:W-:Y:S05]  /*0c30*/  @!P0 BRA `(.L_x_254) ;  /* 0xfffffff800508947 */ /* 0x000fea000383ffff */
.L_x_240:
[----:B------:R-:W-:Y:S05]  /*0c40*/  BSYNC.RECONVERGENT B1 ;  /* 0x0000000000017941 */ /* 0x000fea0003800200 */
.L_x_239:
[----:B------:R-:W0:Y:S02]  /*0c50*/  LDCU UR6, c[0x0][0x398] ;  /* 0x00007300ff0677ac */ /* 0x000e240008000800 */
[----:B0-----:R-:W-:-:S09]  /*0c60*/  UISETP.GE.AND UP0, UPT, UR6, 0x100, UPT ;  /* 0x000001000600788c */ /* 0x001fd2000bf06270 */
[----:B------:R-:W-:Y:S05]  /*0c70*/  BRA.U !UP0, `(.L_x_255) ;  /* 0x0000001508507547 */ /* 0x000fea000b800000 */
        /* <DEDUP_REMOVED lines=32> */
.L_x_257:
[----:B------:R-:W-:Y:S05]  /*0e80*/  BSYNC.RECONVERGENT B1 ;  /* 0x0000000000017941 */ /* 0x000fea0003800200 */
.L_x_256:
        /* <DEDUP_REMOVED lines=12> */
[----:B---3--:R-:W-:Y:S01]  /*0f50*/  MOV R8, R14 ;  /* 0x0000000e00087202 */ /* 0x008fe20000000f00 */
[----:B----4-:R-:W-:Y:S02]  /*0f60*/  IMAD.MOV.U32 R9, RZ, RZ, R13 ;  /* 0x000000ffff097224 */ /* 0x010fe400078e000d */
[----:B------:R-:W-:Y:S02]  /*0f70*/  IMAD.MOV.U32 R2, RZ, RZ, R6 ;  /* 0x000000ffff027224 */ /* 0x000fe400078e0006 */
[----:B------:R-:W-:-:S08]  /*0f80*/  IMAD.MOV.U32 R3, RZ, RZ, R7 ;  /* 0x000000ffff037224 */ /* 0x000fd000078e0007 */
        /* <DEDUP_REMOVED lines=15> */
.L_x_259:
[----:B------:R-:W-:Y:S05]  /*1080*/  BSYNC.RECONVERGENT B1 ;  /* 0x0000000000017941 */ /* 0x000fea0003800200 */
.L_x_258:
        /* <DEDUP_REMOVED lines=31> */
.L_x_261:
[----:B------:R-:W-:Y:S05]  /*1280*/  BSYNC.RECONVERGENT B1 ;  /* 0x0000000000017941 */ /* 0x000fea0003800200 */
.L_x_260:
        /* <DEDUP_REMOVED lines=31> */
.L_x_263:
[----:B------:R-:W-:Y:S05]  /*1480*/  BSYNC.RECONVERGENT B1 ;  /* 0x0000000000017941 */ /* 0x000fea0003800200 */
.L_x_262:
        /* <DEDUP_REMOVED lines=12> */
[----:B--2---:R-:W-:Y:S01]  /*1550*/  IMAD.MOV.U32 R14, RZ, RZ, R7 ;  /* 0x000000ffff0e7224 */ /* 0x004fe200078e0007 */
[----:B------:R-:W-:Y:S01]  /*1560*/  MOV R13, R5 ;  /* 0x00000005000d7202 */ /* 0x000fe20000000f00 */
[----:B----4-:R-:W-:Y:S02]  /*1570*/  IMAD.MOV.U32 R15, RZ, RZ, R6 ;  /* 0x000000ffff0f7224 */ /* 0x010fe400078e0006 */
        /* <DEDUP_REMOVED lines=16> */
.L_x_265:
[----:B------:R-:W-:Y:S05]  /*1680*/  BSYNC.RECONVERGENT B1 ;  /* 0x0000000000017941 */ /* 0x000fea0003800200 */
.L_x_264:
        /* <DEDUP_REMOVED lines=11> */
.L_x_267:
[----:B------:R-:W-:Y:S05]  /*1740*/  BSYNC.RECONVERGENT B1 ;  /* 0x0000000000017941 */ /* 0x000fea0003800200 */
.L_x_266:
        /* <DEDUP_REMOVED lines=8> */
[----:B-1234-:R-:W1:Y:S04]  /*17d0*/  LDS.128 R4, [R0+0x20] ;  /* 0x0000200000047984 */ /* 0x01ee680000000c00 */
[----:B------:R2:W3:Y:S04]  /*17e0*/  LDS.64 R2, [R0+0x80] ;  /* 0x0000800000027984 */ /* 0x0004e80000000a00 */
[----:B------:R2:W4:Y:S01]  /*17f0*/  LDS.128 R8, [R0+0x30] ;  /* 0x0000300000087984 */ /* 0x0005220000000c00 */
        /* <DEDUP_REMOVED lines=20> */
.L_x_270:
[----:B------:R-:W-:Y:S05]  /*1940*/  BSYNC.RECONVERGENT B1 ;  /* 0x0000000000017941 */ /* 0x000fea0003800200 */
.L_x_269:
        /* <DEDUP_REMOVED lines=23> */
.L_x_272:
[----:B------:R-:W-:Y:S05]  /*1ac0*/  BSYNC.RECONVERGENT B1 ;  /* 0x0000000000017941 */ /* 0x000fea0003800200 */
.L_x_271:
        /* <DEDUP_REMOVED lines=21> */
.L_x_274:
[----:B------:R-:W-:Y:S05]  /*1c20*/  BSYNC.RECONVERGENT B1 ;  /* 0x0000000000017941 */ /* 0x000fea0003800200 */
.L_x_273:
        /* <DEDUP_REMOVED lines=23> */
.L_x_276:
[----:B------:R-:W-:Y:S05]  /*1da0*/  BSYNC.RECONVERGENT B1 ;  /* 0x0000000000017941 */ /* 0x000fea0003800200 */
.L_x_275:
[----:B------:R-:W-:Y:S01]  /*1db0*/  DSETP.GEU.AND P0, PT, R12, R18, PT ;  /* 0x000000120c00722a */ /* 0x000fe20003f0e000 */
[----:B------:R-:W-:Y:S01]  /*1dc0*/  BSSY.RECONVERGENT B1, `(.L_x_277) ;  /* 0x0000014000017945 */ /* 0x000fe20003800200 */
[----:B------:R-:W-:Y:S01]  /*1dd0*/  IMAD.MOV.U32 R14, RZ, RZ, R18 ;  /* 0x000000ffff0e7224 */ /* 0x000fe200078e0012 */
[----:B------:R-:W-:Y:S01]  /*1de0*/  MOV R15, R19 ;  /* 0x00000013000f7202 */ /* 0x000fe20000000f00 */
[----:B-1----:R-:W-:Y:S02]  /*1df0*/  IMAD.MOV.U32 R21, RZ, RZ, R8 ;  /* 0x000000ffff157224 */ /* 0x002fe400078e0008 */
[----:B------:R-:W-:-:S08]  /*1e00*/  IMAD.MOV.U32 R23, RZ, RZ, R9 ;  /* 0x000000ffff177224 */ /* 0x000fd000078e0009 */
        /* <DEDUP_REMOVED lines=15> */
.L_x_278:
[----:B------:R-:W-:Y:S05]  /*1f00*/  BSYNC.RECONVERGENT B1 ;  /* 0x0000000000017941 */ /* 0x000fea0003800200 */
.L_x_277:
        /* <DEDUP_REMOVED lines=21> */
.L_x_280:
[----:B------:R-:W-:Y:S05]  /*2060*/  BSYNC.RECONVERGENT B1 ;  /* 0x0000000000017941 */ /* 0x000fea0003800200 */
.L_x_279:
        /* <DEDUP_REMOVED lines=21> */
.L_x_255:
[----:B------:R-:W0:Y:S01]  /*21c0*/  S2R R4, SR_LANEID ;  /* 0x0000000000047919 */ /* 0x000e220000000000 */
[----:B------:R-:W-:Y:S01]  /*21d0*/  LOP3.LUT R5, R0, 0x3e0, RZ, 0xc0, !PT ;  /* 0x000003e000057812 */ /* 0x000fe200078ec0ff */
[----:B------:R-:W-:Y:S01]  /*21e0*/  BSSY.RECONVERGENT B1, `(.L_x_281) ;  /* 0x0000024000017945 */ /* 0x000fe20003800200 */
[----:B------:R-:W-:Y:S02]  /*21f0*/  IMAD.MOV.U32 R12, RZ, RZ, R9 ;  /* 0x000000ffff0c7224 */ /* 0x000fe400078e0009 */
[----:B------:R-:W-:Y:S02]  /*2200*/  IMAD.MOV.U32 R14, RZ, RZ, R8 ;  /* 0x000000ffff0e7224 */ /* 0x000fe400078e0008 */
[----:B------:R-:W-:Y:S01]  /*2210*/  VIADD R6, R5, 0x20 ;  /* 0x0000002005067836 */ /* 0x000fe20000000000 */
[----:B------:R-:W-:Y:S01]  /*2220*/  LOP3.LUT R5, RZ, R5, RZ, 0x33, !PT ;  /* 0x00000005ff057212 */ /* 0x000fe200078e33ff */
[----:B-----5:R-:W-:-:S03]  /*2230*/  IMAD.MOV.U32 R7, RZ, RZ, R3 ;  /* 0x000000ffff077224 */ /* 0x020fc600078e0003 */
[----:B------:R-:W-:Y:S01]  /*2240*/  ISETP.GT.AND P0, PT, R6, UR6, PT ;  /* 0x0000000606007c0c */ /* 0x000fe2000bf04270 */
[----:B------:R-:W-:Y:S02]  /*2250*/  VIADD R5, R5, UR6 ;  /* 0x0000000605057c36 */ /* 0x000fe40008000000 */
[----:B------:R-:W-:-:S03]  /*2260*/  IMAD.MOV.U32 R6, RZ, RZ, R2 ;  /* 0x000000ffff067224 */ /* 0x000fc600078e0002 */
[----:B------:R-:W-:-:S05]  /*2270*/  SEL R5, R5, 0x1f, P0 ;  /* 0x0000001f05057807 */ /* 0x000fca0000000000 */
[----:B------:R1:W2:Y:S04]  /*2280*/  SHFL.DOWN PT, R10, R2, 0x1, R5 ;  /* 0x08200000020a7989 */ /* 0x0002a800000e0005 */
[----:B------:R1:W3:Y:S04]  /*2290*/  SHFL.DOWN PT, R11, R3, 0x1, R5 ;  /* 0x08200000030b7989 */ /* 0x0002e800000e0005 */
[----:B------:R1:W4:Y:S01]  /*22a0*/  SHFL.DOWN PT, R16, R9, 0x1, R5 ;  /* 0x0820000009107989 */ /* 0x00032200000e0005 */
[----:B0-----:R-:W-:-:S03]  /*22b0*/  ISETP.GE.AND P0, PT, R4, R5, PT ;  /* 0x000000050400720c */ /* 0x001fc60003f06270 */
[----:B------:R1:W0:Y:S10]  /*22c0*/  SHFL.DOWN PT, R13, R8, 0x1, R5 ;  /* 0x08200000080d7989 */ /* 0x00023400000e0005 */
[----:B-1----:R-:W-:Y:S05]  /*22d0*/  @P0 BRA `(.L_x_282) ;  /* 0x0000000000500947 */ /* 0x002fea0003800000 */
[----:B--23--:R-:W-:Y:S01]  /*22e0*/  DSETP.GEU.AND P0, PT, R2, R10, PT ;  /* 0x0000000a0200722a */ /* 0x00cfe20003f0e000 */
        /* <DEDUP_REMOVED lines=19> */
.L_x_282:
[----:B------:R-:W-:Y:S05]  /*2420*/  BSYNC.RECONVERGENT B1 ;  /* 0x0000000000017941 */ /* 0x000fea0003800200 */
.L_x_281:
[----:B------:R-:W-:Y:S01]  /*2430*/  VIADD R2, R4, 0x2 ;  /* 0x0000000204027836 */ /* 0x000fe20000000000 */
[----:B------:R1:W1:Y:S01]  /*2440*/  SHFL.DOWN PT, R8, R6, 0x2, R5 ;  /* 0x0840000006087989 */ /* 0x00026200000e0005 */
[----:B------:R-:W-:Y:S01]  /*2450*/  BSSY.RECONVERGENT B1, `(.L_x_283) ;  /* 0x000001e000017945 */ /* 0x000fe20003800200 */
[----:B--2---:R-:W-:Y:S01]  /*2460*/  IMAD.MOV.U32 R10, RZ, RZ, R12 ;  /* 0x000000ffff0a7224 */ /* 0x004fe200078e000c */
[----:B----4-:R-:W-:Y:S01]  /*2470*/  MOV R16, R14 ;  /* 0x0000000e00107202 */ /* 0x010fe20000000f00 */
[----:B------:R2:W4:Y:S01]  /*2480*/  SHFL.DOWN PT, R9, R7, 0x2, R5 ;  /* 0x0840000007097989 */ /* 0x00052200000e0005 */
[----:B------:R-:W-:Y:S01]  /*2490*/  ISETP.GT.AND P0, PT, R2, R5, PT ;  /* 0x000000050200720c */ /* 0x000fe20003f04270 */
[----:B------:R-:W-:Y:S02]  /*24a0*/  IMAD.MOV.U32 R2, RZ, RZ, R6 ;  /* 0x000000ffff027224 */ /* 0x000fe400078e0006 */
[----:B---3--:R2:W3:Y:S01]  /*24b0*/  SHFL.DOWN PT, R11, R12, 0x2, R5 ;  /* 0x084000000c0b7989 */ /* 0x0084e200000e0005 */
[----:B------:R-:W-:-:S03]  /*24c0*/  IMAD.MOV.U32 R3, RZ, RZ, R7 ;  /* 0x000000ffff037224 */ /* 0x000fc600078e0007 */
[----:B0-----:R2:W0:Y:S06]  /*24d0*/  SHFL.DOWN PT, R13, R14, 0x2, R5 ;  /* 0x084000000e0d7989 */ /* 0x00142c00000e0005 */
[----:B------:R-:W-:Y:S05]  /*24e0*/  @P0 BRA `(.L_x_284) ;  /* 0x0000000000500947 */ /* 0x000fea0003800000 */
[----:B-1--4-:R-:W-:Y:S01]  /*24f0*/  DSETP.GEU.AND P0, PT, R6, R8, PT ;  /* 0x000000080600722a */ /* 0x012fe20003f0e000 */
        /* <DEDUP_REMOVED lines=19> */
.L_x_284:
[----:B------:R-:W-:Y:S05]  /*2630*/  BSYNC.RECONVERGENT B1 ;  /* 0x0000000000017941 */ /* 0x000fea0003800200 */
.L_x_283:
[----:B-1----:R-:W-:Y:S01]  /*2640*/  VIADD R6, R4, 0x4 ;  /* 0x0000000404067836 */ /* 0x002fe20000000000 */
[----:B------:R1:W1:Y:S01]  /*2650*/  SHFL.DOWN PT, R8, R2, 0x4, R5 ;  /* 0x0880000002087989 */ /* 0x00026200000e0005 */
[----:B------:R-:W-:Y:S01]  /*2660*/  BSSY.RECONVERGENT B1, `(.L_x_285) ;  /* 0x000001e000017945 */ /* 0x000fe20003800200 */
[----:B--2---:R-:W-:Y:S02]  /*2670*/  IMAD.MOV.U32 R12, RZ, RZ, R10 ;  /* 0x000000ffff0c7224 */ /* 0x004fe400078e000a */
[----:B------:R-:W-:Y:S01]  /*2680*/  ISETP.GT.AND P0, PT, R6, R5, PT ;  /* 0x000000050600720c */ /* 0x000fe20003f04270 */
[----:B----4-:R2:W4:Y:S01]  /*2690*/  SHFL.DOWN PT, R9, R3, 0x4, R5 ;  /* 0x0880000003097989 */ /* 0x01052200000e0005 */
[----:B------:R-:W-:Y:S02]  /*26a0*/  IMAD.MOV.U32 R14, RZ, RZ, R16 ;  /* 0x000000ffff0e7224 */ /* 0x000fe400078e0010 */
[----:B------:R-:W-:Y:S01]  /*26b0*/  IMAD.MOV.U32 R6, RZ, RZ, R2 ;  /* 0x000000ffff067224 */ /* 0x000fe200078e0002 */
[----:B---3--:R2:W3:Y:S01]  /*26c0*/  SHFL.DOWN PT, R11, R10, 0x4, R5 ;  /* 0x088000000a0b7989 */ /* 0x0084e200000e0005 */
[----:B------:R-:W-:-:S03]  /*26d0*/  IMAD.MOV.U32 R7, RZ, RZ, R3 ;  /* 0x000000ffff077224 */ /* 0x000fc600078e0003 */
[----:B0-----:R2:W0:Y:S04]  /*26e0*/  SHFL.DOWN PT, R13, R16, 0x4, R5 ;  /* 0x08800000100d7989 */ /* 0x00142800000e0005 */
        /* <DEDUP_REMOVED lines=21> */
.L_x_286:
[----:B------:R-:W-:Y:S05]  /*2840*/  BSYNC.RECONVERGENT B1 ;  /* 0x0000000000017941 */ /* 0x000fea0003800200 */
.L_x_285:
        /* <DEDUP_REMOVED lines=32> */
.L_x_288:
[----:B------:R-:W-:Y:S05]  /*2a50*/  BSYNC.RECONVERGENT B1 ;  /* 0x0000000000017941 */ /* 0x000fea0003800200 */
.L_x_287:
[----:B-1----:R-:W-:Y:S01]  /*2a60*/  VIADD R8, R4, 0x10 ;  /* 0x0000001004087836 */ /* 0x002fe20000000000 */
[----:B------:R1:W1:Y:S01]  /*2a70*/  SHFL.DOWN PT, R6, R2, 0x10, R5 ;  /* 0x0a00000002067989 */ /* 0x00026200000e0005 */
[----:B------:R-:W-:Y:S01]  /*2a80*/  BSSY.RECONVERGENT B1, `(.L_x_289) ;  /* 0x000001e000017945 */ /* 0x000fe20003800200 */
[----:B--2---:R-:W-:Y:S01]  /*2a90*/  IMAD.MOV.U32 R14, RZ, RZ, R10 ;  /* 0x000000ffff0e7224 */ /* 0x004fe200078e000a */
[----:B------:R-:W-:Y:S01]  /*2aa0*/  MOV R15, R16 ;  /* 0x00000010000f7202 */ /* 0x000fe20000000f00 */
[----:B------:R2:W1:Y:S01]  /*2ab0*/  SHFL.DOWN PT, R7, R3, 0x10, R5 ;  /* 0x0a00000003077989 */ /* 0x00046200000e0005 */
[----:B------:R-:W-:Y:S01]  /*2ac0*/  ISETP.GT.AND P0, PT, R8, R5, PT ;  /* 0x000000050800720c */ /* 0x000fe20003f04270 */
[----:B------:R-:W-:Y:S02]  /*2ad0*/  IMAD.MOV.U32 R12, RZ, RZ, R2 ;  /* 0x000000ffff0c7224 */ /* 0x000fe400078e0002 */
[----:B----4-:R2:W4:Y:S01]  /*2ae0*/  SHFL.DOWN PT, R9, R10, 0x10, R5 ;  /* 0x0a0000000a097989 */ /* 0x01052200000e0005 */
[----:B0-----:R-:W-:-:S03]  /*2af0*/  IMAD.MOV.U32 R13, RZ, RZ, R3 ;  /* 0x000000ffff0d7224 */ /* 0x001fc600078e0003 */
[----:B---3--:R2:W0:Y:S06]  /*2b00*/  SHFL.DOWN PT, R11, R16, 0x10, R5 ;  /* 0x0a000000100b7989 */ /* 0x00842c00000e0005 */
[----:B------:R-:W-:Y:S05]  /*2b10*/  @P0 BRA `(.L_x_290) ;  /* 0x0000000000500947 */ /* 0x000fea0003800000 */
[----:B-1----:R-:W-:Y:S01]  /*2b20*/  DSETP.GEU.AND P0, PT, R2, R6, PT ;  /* 0x000000060200722a */ /* 0x002fe20003f0e000 */
        /* <DEDUP_REMOVED lines=19> */
.L_x_290:
[----:B------:R-:W-:Y:S05]  /*2c60*/  BSYNC.RECONVERGENT B1 ;  /* 0x0000000000017941 */ /* 0x000fea0003800200 */
.L_x_289:
[----:B------:R-:W-:Y:S01]  /*2c70*/  ISETP.NE.AND P0, PT, R4, RZ, PT ;  /* 0x000000ff0400720c */ /* 0x000fe20003f05270 */
[----:B------:R-:W-:-:S12]  /*2c80*/  BSSY.RECONVERGENT B1, `(.L_x_291) ;  /* 0x000000a000017945 */ /* 0x000fd80003800200 */
[----:B------:R-:W-:Y:S05]  /*2c90*/  @P0 BRA `(.L_x_292) ;  /* 0x0000000000200947 */ /* 0x000fea0003800000 */
[----:B------:R-:W3:Y:S01]  /*2ca0*/  S2R R4, SR_CgaCtaId ;  /* 0x0000000000047919 */ /* 0x000ee20000008800 */
[----:B--2---:R-:W-:Y:S02]  /*2cb0*/  MOV R3, 0x400 ;  /* 0x0000040000037802 */ /* 0x004fe40000000f00 */
[----:B-1----:R-:W-:-:S04]  /*2cc0*/  SHF.R.U32.HI R2, RZ, 0x1, R0 ;  /* 0x00000001ff027819 */ /* 0x002fc80000011600 */
[----:B------:R-:W-:Y:S02]  /*2cd0*/  LOP3.LUT R2, R2, 0x1f0, RZ, 0xc0, !PT ;  /* 0x000001f002027812 */ /* 0x000fe400078ec0ff */
[----:B---3--:R-:W-:-:S05]  /*2ce0*/  LEA R3, R4, R3, 0x18 ;  /* 0x0000000304037211 */ /* 0x008fca00078ec0ff */
[----:B------:R-:W-:-:S05]  /*2cf0*/  IMAD.IADD R3, R2, 0x1, R3 ;  /* 0x0000000102037824 */ /* 0x000fca00078e0203 */
[----:B------:R3:W-:Y:S04]  /*2d00*/  STS.64 [R3+0x10], R14 ;  /* 0x0000100e03007388 */ /* 0x0007e80000000a00 */
[----:B------:R3:W-:Y:S02]  /*2d10*/  STS.64 [R3+0x8], R12 ;  /* 0x0000080c03007388 */ /* 0x0007e40000000a00 */
.L_x_292:
[----:B------:R-:W-:Y:S05]  /*2d20*/  BSYNC.RECONVERGENT B1 ;  /* 0x0000000000017941 */ /* 0x000fea0003800200 */
.L_x_291:
[----:B------:R-:W-:Y:S01]  /*2d30*/  BAR.SYNC.DEFER_BLOCKING 0x0 ;  /* 0x0000000000007b1d */ /* 0x000fe20000010000 */
[----:B------:R-:W-:-:S13]  /*2d40*/  ISETP.NE.AND P1, PT, R0, RZ, PT ;  /* 0x000000ff0000720c */ /* 0x000fda0003f25270 */
[----:B------:R-:W-:Y:S05]  /*2d50*/  @P1 BRA `(.L_x_268) ;  /* 0x0000003400c41947 */ /* 0x000fea0003800000 */
[----:B------:R-:W-:Y:S01]  /*2d60*/  UISETP.GE.AND UP0, UPT, UR6, 0x21, UPT ;  /* 0x000000210600788c */ /* 0x000fe2000bf06270 */
[----:B0-----:R-:W-:Y:S02]  /*2d70*/  IMAD.MOV.U32 R11, RZ, RZ, R14 ;  /* 0x000000ffff0b7224 */ /* 0x001fe400078e000e */
[----:B------:R-:W-:Y:S02]  /*2d80*/  IMAD.MOV.U32 R8, RZ, RZ, R15 ;  /* 0x000000ffff087224 */ /* 0x000fe400078e000f */
[----:B-1----:R-:W-:Y:S02]  /*2d90*/  IMAD.MOV.U32 R2, RZ, RZ, R12 ;  /* 0x000000ffff027224 */ /* 0x002fe400078e000c */
[----:B--23--:R-:W-:Y:S02]  /*2da0*/  IMAD.MOV.U32 R3, RZ, RZ, R13 ;  /* 0x000000ffff037224 */ /* 0x00cfe400078e000d */
[----:B------:R-:W-:Y:S05]  /*2db0*/  BRA.U !UP0, `(.L_x_293) ;  /* 0x00000001086c7547 */ /* 0x000fea000b800000 */
[----:B------:R-:W0:Y:S01]  /*2dc0*/  S2UR UR5, SR_CgaCtaId ;  /* 0x00000000000579c3 */ /* 0x000e220000008800 */
[----:B------:R-:W-:Y:S01]  /*2dd0*/  UMOV UR4, 0x400 ;  /* 0x0000040000047882 */ /* 0x000fe20000000000 */
[----:B------:R-:W-:Y:S01]  /*2de0*/  BSSY.RECONVERGENT B1, `(.L_x_293) ;  /* 0x0000018000017945 */ /* 0x000fe20003800200 */
[----:B0-----:R-:W-:-:S09]  /*2df0*/  ULEA UR4, UR5, UR4, 0x18 ;  /* 0x0000000405047291 */ /* 0x001fd2000f8ec0ff */
[----:B------:R-:W0:Y:S04]  /*2e00*/  LDS.64 R4, [UR4+0x18] ;  /* 0x00001804ff047984 */ /* 0x000e280008000a00 */
        /* <DEDUP_REMOVED lines=21> */
.L_x_294:
[----:B------:R-:W-:Y:S05]  /*2f60*/  BSYNC.RECONVERGENT B1 ;  /* 0x0000000000017941 */ /* 0x000fea0003800200 */
.L_x_293:
[----:B------:R-:W-:Y:S01]  /*2f70*/  UISETP.GE.AND UP0, UPT, UR6, 0x41, UPT ;  /* 0x000000410600788c */ /* 0x000fe2000bf06270 */
[----:B----4-:R-:W-:Y:S02]  /*2f80*/  IMAD.MOV.U32 R9, RZ, RZ, R11 ;  /* 0x000000ffff097224 */ /* 0x010fe400078e000b */
        /* <DEDUP_REMOVED lines=30> */
.L_x_296:
[----:B------:R-:W-:Y:S05]  /*3170*/  BSYNC.RECONVERGENT B1 ;  /* 0x0000000000017941 */ /* 0x000fea0003800200 */
.L_x_295:
[----:B------:R-:W-:Y:S01]  /*3180*/  UISETP.GE.AND UP0, UPT, UR6, 0x61, UPT ;  /* 0x000000610600788c */ /* 0x000fe2000bf06270 */
[----:B------:R-:W-:Y:S01]  /*3190*/  IMAD.MOV.U32 R11, RZ, RZ, R9 ;  /* 0x000000ffff0b7224 */ /* 0x000fe200078e0009 */
[----:B------:R-:W-:Y:S01]  /*31a0*/  MOV R3, R5 ;  /* 0x0000000500037202 */ /* 0x000fe20000000f00 */
[----:B------:R-:W-:Y:S02]  /*31b0*/  IMAD.MOV.U32 R8, RZ, RZ, R0 ;  /* 0x000000ffff087224 */ /* 0x000fe400078e0000 */
[----:B------:R-:W-:-:S04]  /*31c0*/  IMAD.MOV.U32 R2, RZ, RZ, R4 ;  /* 0x000000ffff027224 */ /* 0x000fc800078e0004 */
        /* <DEDUP_REMOVED lines=27> */
.L_x_298:
[----:B------:R-:W-:Y:S05]  /*3380*/  BSYNC.RECONVERGENT B1 ;  /* 0x0000000000017941 */ /* 0x000fea0003800200 */
.L_x_297:
        /* <DEDUP_REMOVED lines=32> */
.L_x_300:
[----:B------:R-:W-:Y:S05]  /*3590*/  BSYNC.RECONVERGENT B1 ;  /* 0x0000000000017941 */ /* 0x000fea0003800200 */
.L_x_299:
        /* <DEDUP_REMOVED lines=32> */
.L_x_302:
[----:B------:R-:W-:Y:S05]  /*37a0*/  BSYNC.RECONVERGENT B1 ;  /* 0x0000000000017941 */ /* 0x000fea0003800200 */
.L_x_301:
        /* <DEDUP_REMOVED lines=14> */
[----:B------:R-:W-:Y:S01]  /*3890*/  IMAD.MOV.U32 R5, RZ, RZ, R7 ;  /* 0x000000ffff057224 */ /* 0x000fe200078e0007 */
[----:B-1----:R-:W-:Y:S01]  /*38a0*/  MOV R9, R12 ;  /* 0x0000000c00097202 */ /* 0x002fe20000000f00 */
[----:B------:R-:W-:-:S09]  /*38b0*/  IMAD.MOV.U32 R0, RZ, RZ, R13 ;  /* 0x000000ffff007224 */ /* 0x000fd200078e000d */
        /* <DEDUP_REMOVED lines=15> */
.L_x_304:
[----:B------:R-:W-:Y:S05]  /*39b0*/  BSYNC.RECONVERGENT B1 ;  /* 0x0000000000017941 */ /* 0x000fea0003800200 */
.L_x_303:
        /* <DEDUP_REMOVED lines=32> */
.L_x_236:
[----:B------:R-:W1:Y:S01]  /*3bc0*/  S2R R0, SR_TID.X ;  /* 0x0000000000007919 */ /* 0x000e620000002100 */
[----:B------:R-:W1:Y:S01]  /*3bd0*/  LDC.64 R2, c[0x0][0x380] ;  /* 0x0000e000ff027b82 */ /* 0x000e620000000a00 */
[----:B------:R-:W2:Y:S01]  /*3be0*/  LDCU.64 UR6, c[0x0][0x388] ;  /* 0x00007100ff0677ac */ /* 0x000ea20008000a00 */
[----:B-1----:R-:W-:-:S05]  /*3bf0*/  IMAD.WIDE.U32 R2, R0, 0x8, R2 ;  /* 0x0000000800027825 */ /* 0x002fca00078e0002 */
[----:B0-----:R-:W3:Y:S04]  /*3c00*/  LDG.E.64 R4, desc[UR8][R2.64] ;  /* 0x0000000802047981 */ /* 0x001ee8000c1e1b00 */
[----:B------:R-:W3:Y:S04]  /*3c10*/  LDG.E.64 R6, desc[UR8][R2.64+0x800] ;  /* 0x0008000802067981 */ /* 0x000ee8000c1e1b00 */
[----:B------:R-:W4:Y:S04]  /*3c20*/  LDG.E.64 R8, desc[UR8][R2.64+0x1000] ;  /* 0x0010000802087981 */ /* 0x000f28000c1e1b00 */
[----:B------:R-:W5:Y:S04]  /*3c30*/  LDG.E.64 R12, desc[UR8][R2.64+0x1800] ;  /* 0x00180008020c7981 */ /* 0x000f68000c1e1b00 */
[----:B------:R-:W5:Y:S01]  /*3c40*/  LDG.E.64 R10, desc[UR8][R2.64+0x2000] ;  /* 0x00200008020a7981 */ /* 0x000f62000c1e1b00 */
[----:B------:R-:W-:Y:S01]  /*3c50*/  BSSY.RECONVERGENT B1, `(.L_x_305) ;  /* 0x000001c000017945 */ /* 0x000fe20003800200 */
[----:B---3--:R-:W-:-:S06]  /*3c60*/  DSETP.GEU.AND P0, PT, R4, R6, PT ;  /* 0x000000060400722a */ /* 0x008fcc0003f0e000 */
[----:B------:R-:W-:Y:S02]  /*3c70*/  FSEL R4, R4, R6, P0 ;  /* 0x0000000604047208 */ /* 0x000fe40000000000 */
[----:B------:R-:W-:Y:S01]  /*3c80*/  FSEL R5, R5, R7, P0 ;  /* 0x0000000705057208 */ /* 0x000fe20000000000 */
[C---:B------:R-:W-:Y:S01]  /*3c90*/  VIADD R7, R0.reuse, 0x200 ;  /* 0x0000020000077836 */ /* 0x040fe20000000000 */
[----:B------:R-:W-:-:S04]  /*3ca0*/  LOP3.LUT R6, R0, 0x400, RZ, 0xfc, !PT ;  /* 0x0000040000067812 */ /* 0x000fc800078efcff */
[----:B----4-:R-:W-:Y:S01]  /*3cb0*/  DSETP.GEU.AND P1, PT, R4, R8, PT ;  /* 0x000000080400722a */ /* 0x010fe20003f2e000 */
[----:B--2---:R-:W-:-:S05]  /*3cc0*/  IADD3 R17, P4, PT, R6, UR6, RZ ;  /* 0x0000000606117c10 */ /* 0x004fca000ff9e0ff */
[----:B------:R-:W-:Y:S01]  /*3cd0*/  FSEL R4, R4, R8, P1 ;  /* 0x0000000804047208 */ /* 0x000fe20000800000 */
[----:B------:R-:W-:Y:S01]  /*3ce0*/  IMAD.X R16, RZ, RZ, UR7, P4 ;  /* 0x00000007ff107e24 */ /* 0x000fe2000a0e06ff */
[----:B------:R-:W-:Y:S01]  /*3cf0*/  FSEL R5, R5, R9, P1 ;  /* 0x0000000905057208 */ /* 0x000fe20000800000 */
[----:B------:R-:W-:-:S05]  /*3d00*/  VIADD R9, R0, 0x100 ;  /* 0x0000010000097836 */ /* 0x000fca0000000000 */
[----:B-----5:R-:W-:Y:S01]  /*3d10*/  DSETP.GEU.AND P2, PT, R4, R12, PT ;  /* 0x0000000c0400722a */ /* 0x020fe20003f4e000 */
[----:B------:R-:W-:-:S05]  /*3d20*/  @P1 SEL R7, R0, R9, P0 ;  /* 0x0000000900071207 */ /* 0x000fca0000000000 */
[----:B------:R-:W-:Y:S02]  /*3d30*/  FSEL R4, R4, R12, P2 ;  /* 0x0000000c04047208 */ /* 0x000fe40001000000 */
[----:B------:R-:W-:-:S06]  /*3d40*/  FSEL R5, R5, R13, P2 ;  /* 0x0000000d05057208 */ /* 0x000fcc0001000000 */
[----:B------:R-:W-:Y:S01]  /*3d50*/  DSETP.GEU.AND P3, PT, R4, R10, PT ;  /* 0x0000000a0400722a */ /* 0x000fe20003f6e000 */
[----:B------:R-:W-:-:S13]  /*3d60*/  @!P2 VIADD R7, R0, 0x300 ;  /* 0x000003000007a836 */ /* 0x000fda0000000000 */
[----:B------:R-:W-:Y:S05]  /*3d70*/  @!P3 BRA `(.L_x_306) ;  /* 0x000000000024b947 */ /* 0x000fea0003800000 */
[C---:B------:R-:W-:Y:S02]  /*3d80*/  ISETP.GE.U32.AND P0, PT, R7.reuse, R6, PT ;  /* 0x000000060700720c */ /* 0x040fe40003f06070 */
[----:B------:R-:W-:Y:S02]  /*3d90*/  IADD3 R6, P1, PT, R7, UR6, RZ ;  /* 0x0000000607067c10 */ /* 0x000fe4000ff3e0ff */
[----:B------:R-:W-:-:S03]  /*3da0*/  ISETP.GE.U32.AND.EX P0, PT, RZ, RZ, PT, P0 ;  /* 0x000000ffff00720c */ /* 0x000fc60003f06100 */
[----:B------:R-:W-:-:S10]  /*3db0*/  IMAD.X R7, RZ, RZ, UR7, P1 ;  /* 0x00000007ff077e24 */ /* 0x000fd400088e06ff */
[----:B------:R-:W-:-:S06]  /*3dc0*/  DSETP.LT.OR P0, PT, R10, R4, !P0 ;  /* 0x000000040a00722a */ /* 0x000fcc0004701400 */
[----:B------:R-:W-:Y:S02]  /*3dd0*/  FSEL R10, R4, R10, P0 ;  /* 0x0000000a040a7208 */ /* 0x000fe40000000000 */
[----:B------:R-:W-:Y:S02]  /*3de0*/  FSEL R11, R5, R11, P0 ;  /* 0x0000000b050b7208 */ /* 0x000fe40000000000 */
[----:B------:R-:W-:Y:S02]  /*3df0*/  SEL R17, R6, R17, P0 ;  /* 0x0000001106117207 */ /* 0x000fe40000000000 */
[----:B------:R-:W-:-:S07]  /*3e00*/  SEL R16, R7, R16, P0 ;  /* 0x0000001007107207 */ /* 0x000fce0000000000 */
.L_x_306:
[----:B------:R-:W-:Y:S05]  /*3e10*/  BSYNC.RECONVERGENT B1 ;  /* 0x0000000000017941 */ /* 0x000fea0003800200 */
.L_x_305:
[----:B------:R-:W-:Y:S01]  /*3e20*/  UISETP.GE.U32.AND UP0, UPT, UR4, 0xa00, UPT ;  /* 0x00000a000400788c */ /* 0x000fe2000bf06070 */
[----:B------:R-:W-:Y:S02]  /*3e30*/  IMAD.MOV.U32 R19, RZ, RZ, 0x500 ;  /* 0x00000500ff137424 */ /* 0x000fe400078e00ff */
[----:B------:R-:W-:Y:S01]  /*3e40*/  IMAD.MOV.U32 R18, RZ, RZ, RZ ;  /* 0x000000ffff127224 */ /* 0x000fe200078e00ff */
[----:B------:R-:W-:-:S09]  /*3e50*/  UISETP.GE.U32.AND.EX UP0, UPT, UR5, URZ, UPT, UP0 ;  /* 0x000000ff0500728c */ /* 0x000fd2000bf06100 */
[----:B------:R-:W-:Y:S05]  /*3e60*/  BRA.U !UP0, `(.L_x_307) ;  /* 0x0000000508647547 */ /* 0x000fea000b800000 */
[----:B------:R-:W-:Y:S01]  /*3e70*/  IMAD.MOV.U32 R14, RZ, RZ, R10 ;  /* 0x000000ffff0e7224 */ /* 0x000fe200078e000a */
[----:B------:R-:W0:Y:S01]  /*3e80*/  LDCU.64 UR6, c[0x0][0x388] ;  /* 0x00007100ff0677ac */ /* 0x000e220008000a00 */
[----:B------:R-:W-:Y:S02]  /*3e90*/  IMAD.MOV.U32 R15, RZ, RZ, R11 ;  /* 0x000000ffff0f7224 */ /* 0x000fe400078e000b */
[----:B------:R-:W-:Y:S01]  /*3ea0*/  IMAD.MOV.U32 R21, RZ, RZ, 0x500 ;  /* 0x00000500ff157424 */ /* 0x000fe200078e00ff */
[----:B------:R-:W1:Y:S01]  /*3eb0*/  LDCU.64 UR4, c[0x0][0x398] ;  /* 0x00007300ff0477ac */ /* 0x000e620008000a00 */
[----:B------:R-:W-:-:S07]  /*3ec0*/  IMAD.MOV.U32 R19, RZ, RZ, RZ ;  /* 0x000000ffff137224 */ /* 0x000fce00078e00ff */
.L_x_310:
[----:B------:R-:W-:-:S04]  /*3ed0*/  LEA R24, P0, R21, R2, 0x3 ;  /* 0x0000000215187211 */ /* 0x000fc800078018ff */
[----:B------:R-:W-:-:S05]  /*3ee0*/  LEA.HI.X R25, R21, R3, R19, 0x3, P0 ;  /* 0x0000000315197211 */ /* 0x000fca00000f1c13 */
[----:B------:R-:W2:Y:S04]  /*3ef0*/  LDG.E.64 R12, desc[UR8][R24.64] ;  /* 0x00000008180c7981 */ /* 0x000ea8000c1e1b00 */
[----:B------:R-:W3:Y:S04]  /*3f00*/  LDG.E.64 R8, desc[UR8][R24.64+0x800] ;  /* 0x0008000818087981 */ /* 0x000ee8000c1e1b00 */
[----:B------:R-:W4:Y:S04]  /*3f10*/  LDG.E.64 R6, desc[UR8][R24.64+0x1000] ;  /* 0x0010000818067981 */ /* 0x000f28000c1e1b00 */
[----:B------:R1:W5:Y:S04]  /*3f20*/  LDG.E.64 R4, desc[UR8][R24.64+0x1800] ;  /* 0x0018000818047981 */ /* 0x000368000c1e1b00 */
[----:B------:R1:W5:Y:S01]  /*3f30*/  LDG.E.64 R10, desc[UR8][R24.64+0x2000] ;  /* 0x00200008180a7981 */ /* 0x000362000c1e1b00 */
[----:B0-----:R-:W-:Y:S01]  /*3f40*/  IADD3 R18, P0, P1, R21, UR6, R0 ;  /* 0x0000000615127c10 */ /* 0x001fe2000f91e000 */
[----:B------:R-:W-:Y:S03]  /*3f50*/  BSSY.RECONVERGENT B1, `(.L_x_308) ;  /* 0x0000027000017945 */ /* 0x000fe60003800200 */
[----:B------:R-:W-:Y:S01]  /*3f60*/  IADD3.X R20, PT, PT, R19, UR7, RZ, P0, P1 ;  /* 0x0000000713147c10 */ /* 0x000fe200087e24ff */
[----:B------:R-:W-:-:S04]  /*3f70*/  IMAD.MOV.U32 R22, RZ, RZ, R18 ;  /* 0x000000ffff167224 */ /* 0x000fc800078e0012 */
[----:B------:R-:W-:Y:S01]  /*3f80*/  IMAD.MOV.U32 R23, RZ, RZ, R20 ;  /* 0x000000ffff177224 */ /* 0x000fe200078e0014 */
[----:B--2---:R-:W-:-:S14]  /*3f90*/  DSETP.GEU.AND P2, PT, R14, R12, PT ;  /* 0x0000000c0e00722a */ /* 0x004fdc0003f4e000 */
[----:B------:R-:W-:-:S04]  /*3fa0*/  @P2 ISETP.GE.U32.AND P0, PT, R17, R22, PT ;  /* 0x000000161100220c */ /* 0x000fc80003f06070 */
[----:B------:R-:W-:-:S13]  /*3fb0*/  @P2 ISETP.GE.AND.EX P0, PT, R16, R23, PT, P0 ;  /* 0x000000171000220c */ /* 0x000fda0003f06300 */
[----:B------:R-:W-:-:S06]  /*3fc0*/  @P2 DSETP.LT.OR P0, PT, R12, R14, !P0 ;  /* 0x0000000e0c00222a */ /* 0x000fcc0004701400 */
[----:B------:R-:W-:Y:S02]  /*3fd0*/  @P2 FSEL R14, R14, R12, P0 ;  /* 0x0000000c0e0e2208 */ /* 0x000fe40000000000 */
[----:B------:R-:W-:Y:S02]  /*3fe0*/  @P2 FSEL R15, R15, R13, P0 ;  /* 0x0000000d0f0f2208 */ /* 0x000fe40000000000 */
[----:B------:R-:W-:Y:S01]  /*3ff0*/  @P2 SEL R22, R17, R22, P0 ;  /* 0x0000001611162207 */ /* 0x000fe20000000000 */
[----:B------:R-:W-:Y:S01]  /*4000*/  @P2 IMAD.MOV.U32 R12, RZ, RZ, R14 ;  /* 0x000000ffff0c2224 */ /* 0x000fe200078e000e */
[----:B------:R-:W-:Y:S01]  /*4010*/  @P2 SEL R23, R16, R23, P0 ;  /* 0x0000001710172207 */ /* 0x000fe20000000000 */
[----:B------:R-:W-:Y:S01]  /*4020*/  @P2 IMAD.MOV.U32 R13, RZ, RZ, R15 ;  /* 0x000000ffff0d2224 */ /* 0x000fe200078e000f */
[----:B------:R-:W-:-:S05]  /*4030*/  IADD3 R15, P3, PT, R18, 0x100, RZ ;  /* 0x00000100120f7810 */ /* 0x000fca0007f7e0ff */
[----:B---3--:R-:W-:Y:S01]  /*4040*/  DSETP.GEU.AND P1, PT, R12, R8, PT ;  /* 0x000000080c00722a */ /* 0x008fe20003f2e000 */
[----:B------:R-:W-:-:S13]  /*4050*/  IMAD.X R16, RZ, RZ, R20, P3 ;  /* 0x000000ffff107224 */ /* 0x000fda00018e0614 */
[----:B------:R-:W-:-:S04]  /*4060*/  @P1 ISETP.GE.U32.AND P0, PT, R22, R15, PT ;  /* 0x0000000f1600120c */ /* 0x000fc80003f06070 */
[----:B------:R-:W-:-:S13]  /*4070*/  @P1 ISETP.GE.AND.EX P0, PT, R23, R16, PT, P0 ;  /* 0x000000101700120c */ /* 0x000fda0003f06300 */
[----:B------:R-:W-:-:S06]  /*4080*/  @P1 DSETP.LT.OR P0, PT, R8, R12, !P0 ;  /* 0x0000000c0800122a */ /* 0x000fcc0004701400 */
[----:B------:R-:W-:Y:S02]  /*4090*/  @P1 FSEL R12, R12, R8, P0 ;  /* 0x000000080c0c1208 */ /* 0x000fe40000000000 */
[----:B------:R-:W-:Y:S02]  /*40a0*/  @P1 FSEL R13, R13, R9, P0 ;  /* 0x000000090d0d1208 */ /* 0x000fe40000000000 */
[----:B------:R-:W-:Y:S01]  /*40b0*/  @P1 SEL R15, R22, R15, P0 ;  /* 0x0000000f160f1207 */ /* 0x000fe20000000000 */
[----:B------:R-:W-:Y:S01]  /*40c0*/  @P1 IMAD.MOV.U32 R8, RZ, RZ, R12 ;  /* 0x000000ffff081224 */ /* 0x000fe200078e000c */
[----:B------:R-:W-:Y:S01]  /*40d0*/  IADD3 R12, P3, PT, R18, 0x200, RZ ;  /* 0x00000200120c7810 */ /* 0x000fe20007f7e0ff */
[----:B------:R-:W-:Y:S01]  /*40e0*/  @P1 IMAD.MOV.U32 R9, RZ, RZ, R13 ;  /* 0x000000ffff091224 */ /* 0x000fe200078e000d */
[----:B------:R-:W-:-:S03]  /*40f0*/  @P1 SEL R16, R23, R16, P0 ;  /* 0x0000001017101207 */ /* 0x000fc60000000000 */
[----:B------:R-:W-:Y:S02]  /*4100*/  IMAD.X R14, RZ, RZ, R20, P3 ;  /* 0x000000ffff0e7224 */ /* 0x000fe400018e0614 */
[----:B----4-:R-:W-:-:S14]  /*4110*/  DSETP.GEU.AND P2, PT, R8, R6, PT ;  /* 0x000000060800722a */ /* 0x010fdc0003f4e000 */
[----:B-1----:R-:W-:Y:S05]  /*4120*/  @!P2 BRA `(.L_x_309) ;  /* 0x000000000024a947 */ /* 0x002fea0003800000 */
[----:B------:R-:W-:-:S04]  /*4130*/  IADD3 R12, P1, PT, R18, 0x200, RZ ;  /* 0x00000200120c7810 */ /* 0x000fc80007f3e0ff */
[----:B------:R-:W-:Y:S01]  /*4140*/  ISETP.GE.U32.AND P0, PT, R15, R12, PT ;  /* 0x0000000c0f00720c */ /* 0x000fe20003f06070 */
[----:B------:R-:W-:-:S05]  /*4150*/  IMAD.X R13, RZ, RZ, R20, P1 ;  /* 0x000000ffff0d7224 */ /* 0x000fca00008e0614 */
[----:B------:R-:W-:-:S13]  /*4160*/  ISETP.GE.AND.EX P0, PT, R16, R13, PT, P0 ;  /* 0x0000000d1000720c */ /* 0x000fda0003f06300 */
[----:B------:R-:W-:-:S06]  /*4170*/  DSETP.LT.OR P0, PT, R6, R8, !P0 ;  /* 0x000000080600722a */ /* 0x000fcc0004701400 */
[----:B------:R-:W-:Y:S02]  /*4180*/  FSEL R6, R8, R6, P0 ;  /* 0x0000000608067208 */ /* 0x000fe40000000000 */
[----:B------:R-:W-:Y:S02]  /*4190*/  FSEL R7, R9, R7, P0 ;  /* 0x0000000709077208 */ /* 0x000fe40000000000 */
[----:B------:R-:W-:Y:S02]  /*41a0*/  SEL R12, R15, R12, P0 ;  /* 0x0000000c0f0c7207 */ /* 0x000fe40000000000 */
[----:B------:R-:W-:-:S07]  /*41b0*/  SEL R14, R16, R13, P0 ;  /* 0x0000000d100e7207 */ /* 0x000fce0000000000 */
.L_x_309:
[----:B------:R-:W-:Y:S05]  /*41c0*/  BSYNC.RECONVERGENT B1 ;  /* 0x0000000000017941 */ /* 0x000fea0003800200 */
.L_x_308:
[----:B-----5:R-:W-:Y:S01]  /*41d0*/  DSETP.GEU.AND P1, PT, R6, R4, PT ;  /* 0x000000040600722a */ /* 0x020fe20003f2e000 */
[C---:B------:R-:W-:Y:S02]  /*41e0*/  IADD3 R8, P0, PT, R18.reuse, 0x300, RZ ;  /* 0x0000030012087810 */ /* 0x040fe40007f1e0ff */
[----:B------:R-:W-:-:S03]  /*41f0*/  IADD3 R17, P3, PT, R18, 0x400, RZ ;  /* 0x0000040012117810 */ /* 0x000fc60007f7e0ff */
[--C-:B------:R-:W-:Y:S02]  /*4200*/  IMAD.X R9, RZ, RZ, R20.reuse, P0 ;  /* 0x000000ffff097224 */ /* 0x100fe400000e0614 */
[----:B------:R-:W-:-:S06]  /*4210*/  IMAD.X R16, RZ, RZ, R20, P3 ;  /* 0x000000ffff107224 */ /* 0x000fcc00018e0614 */
[----:B------:R-:W-:-:S04]  /*4220*/  @P1 ISETP.GE.U32.AND P0, PT, R12, R8, PT ;  /* 0x000000080c00120c */ /* 0x000fc80003f06070 */
[----:B------:R-:W-:-:S13]  /*4230*/  @P1 ISETP.GE.AND.EX P0, PT, R14, R9, PT, P0 ;  /* 0x000000090e00120c */ /* 0x000fda0003f06300 */
[----:B------:R-:W-:-:S06]  /*4240*/  @P1 DSETP.LT.OR P0, PT, R4, R6, !P0 ;  /* 0x000000060400122a */ /* 0x000fcc0004701400 */
[----:B------:R-:W-:Y:S02]  /*4250*/  @P1 FSEL R7, R7, R5, P0 ;  /* 0x0000000507071208 */ /* 0x000fe40000000000 */
[----:B------:R-:W-:Y:S02]  /*4260*/  @P1 FSEL R6, R6, R4, P0 ;  /* 0x0000000406061208 */ /* 0x000fe40000000000 */
[----:B------:R-:W-:Y:S01]  /*4270*/  @P1 SEL R8, R12, R8, P0 ;  /* 0x000000080c081207 */ /* 0x000fe20000000000 */
[----:B------:R-:W-:Y:S01]  /*4280*/  @P1 IMAD.MOV.U32 R5, RZ, RZ, R7 ;  /* 0x000000ffff051224 */ /* 0x000fe200078e0007 */
[----:B------:R-:W-:Y:S02]  /*4290*/  @P1 MOV R4, R6 ;  /* 0x0000000600041202 */ /* 0x000fe40000000f00 */
[----:B------:R-:W-:Y:S02]  /*42a0*/  @P1 SEL R9, R14, R9, P0 ;  /* 0x000000090e091207 */ /* 0x000fe40000000000 */
[----:B------:R-:W-:-:S02]  /*42b0*/  IADD3 R6, P1, PT, R21, 0xa00, RZ ;  /* 0x00000a0015067810 */ /* 0x000fc40007f3e0ff */
[----:B------:R-:W-:Y:S01]  /*42c0*/  DSETP.GEU.AND P2, PT, R4, R10, PT ;  /* 0x0000000a0400722a */ /* 0x000fe20003f4e000 */
[----:B------:R-:W-:Y:S02]  /*42d0*/  IADD3 R21, P3, PT, R21, 0x500, RZ ;  /* 0x0000050015157810 */ /* 0x000fe40007f7e0ff */
[----:B------:R-:W-:Y:S01]  /*42e0*/  ISETP.GT.U32.AND P4, PT, R6, UR4, PT ;  /* 0x0000000406007c0c */ /* 0x000fe2000bf84070 */
[--C-:B------:R-:W-:Y:S02]  /*42f0*/  IMAD.X R6, RZ, RZ, R19.reuse, P1 ;  /* 0x000000ffff067224 */ /* 0x100fe400008e0613 */
[----:B------:R-:W-:-:S03]  /*4300*/  IMAD.X R18, RZ, RZ, R19, P3 ;  /* 0x000000ffff127224 */ /* 0x000fc600018e0613 */
[----:B------:R-:W-:Y:S01]  /*4310*/  ISETP.GT.AND.EX P1, PT, R6, UR5, PT, P4 ;  /* 0x0000000506007c0c */ /* 0x000fe2000bf24340 */
[----:B------:R-:W-:-:S04]  /*4320*/  IMAD.MOV.U32 R19, RZ, RZ, R18 ;  /* 0x000000ffff137224 */ /* 0x000fc800078e0012 */
        /* <DEDUP_REMOVED lines=8> */
[----:B------:R-:W-:Y:S02]  /*43b0*/  @P2 IMAD.MOV.U32 R11, RZ, RZ, R5 ;  /* 0x000000ffff0b2224 */ /* 0x000fe400078e0005 */
[----:B------:R-:W-:Y:S02]  /*43c0*/  IMAD.MOV.U32 R14, RZ, RZ, R10 ;  /* 0x000000ffff0e7224 */ /* 0x000fe400078e000a */
[----:B------:R-:W-:Y:S01]  /*43d0*/  IMAD.MOV.U32 R15, RZ, RZ, R11 ;  /* 0x000000ffff0f7224 */ /* 0x000fe200078e000b */
[----:B------:R-:W-:Y:S06]  /*43e0*/  @!P1 BRA `(.L_x_310) ;  /* 0xfffffff800b89947 */ /* 0x000fec000383ffff */
[----:B------:R-:W-:-:S07]  /*43f0*/  IMAD.MOV.U32 R19, RZ, RZ, R21 ;  /* 0x000000ffff137224 */ /* 0x000fce00078e0015 */
.L_x_307:
[----:B------:R-:W-:-:S04]  /*4400*/  ISETP.GE.U32.AND P0, PT, R19, UR4, PT ;  /* 0x0000000413007c0c */ /* 0x000fc8000bf06070 */
[----:B------:R-:W-:-:S13]  /*4410*/  ISETP.GE.AND.EX P0, PT, R18, UR5, PT, P0 ;  /* 0x0000000512007c0c */ /* 0x000fda000bf06300 */
[----:B------:R-:W-:Y:S05]  /*4420*/  @P0 BRA `(.L_x_311) ;  /* 0x0000000800c40947 */ /* 0x000fea0003800000 */
[----:B------:R-:W-:Y:S01]  /*4430*/  IADD3 R21, PT, PT, -R19, UR4, RZ ;  /* 0x0000000413157c10 */ /* 0x000fe2000fffe1ff */
[----:B------:R-:W-:Y:S03]  /*4440*/  BSSY.RECONVERGENT B1, `(.L_x_311) ;  /* 0x00000af000017945 */ /* 0x000fe60003800200 */
[----:B------:R-:W-:-:S13]  /*4450*/  ISETP.GE.AND P0, PT, R0, R21, PT ;  /* 0x000000150000720c */ /* 0x000fda0003f06270 */
[----:B------:R-:W-:Y:S05]  /*4460*/  @P0 BRA `(.L_x_312) ;  /* 0x0000000800b00947 */ /* 0x000fea0003800000 */
[----:B------:R-:W-:Y:S01]  /*4470*/  LOP3.LUT R6, RZ, R0, RZ, 0x33, !PT ;  /* 0x00000000ff067212 */ /* 0x000fe200078e33ff */
[----:B------:R-:W-:Y:S01]  /*4480*/  BSSY.RECONVERGENT B2, `(.L_x_313) ;  /* 0x0000036000027945 */ /* 0x000fe20003800200 */
[----:B------:R-:W-:Y:S02]  /*4490*/  IMAD.MOV.U32 R12, RZ, RZ, R0 ;  /* 0x000000ffff0c7224 */ /* 0x000fe400078e0000 */
[----:B------:R-:W-:-:S04]  /*44a0*/  IADD3 R6, PT, PT, -R19, UR4, R6 ;  /* 0x0000000413067c10 */ /* 0x000fc8000fffe106 */
[----:B------:R-:W-:-:S04]  /*44b0*/  LOP3.LUT R2, R6, 0x300, RZ, 0xc0, !PT ;  /* 0x0000030006027812 */ /* 0x000fc800078ec0ff */
[----:B------:R-:W-:-:S13]  /*44c0*/  ISETP.NE.AND P0, PT, R2, 0x300, PT ;  /* 0x000003000200780c */ /* 0x000fda0003f05270 */
[----:B------:R-:W-:Y:S05]  /*44d0*/  @!P0 BRA `(.L_x_314) ;  /* 0x0000000000c08947 */ /* 0x000fea0003800000 */
[----:B------:R-:W0:Y:S01]  /*44e0*/  LDCU.64 UR10, c[0x0][0x380] ;  /* 0x00007000ff0a77ac */ /* 0x000e220008000a00 */
[----:B------:R-:W-:Y:S01]  /*44f0*/  IADD3 R9, P0, PT, R0, R19, RZ ;  /* 0x0000001300097210 */ /* 0x000fe20007f1e0ff */
[----:B------:R-:W-:Y:S01]  /*4500*/  IMAD.MOV.U32 R12, RZ, RZ, R0 ;  /* 0x000000ffff0c7224 */ /* 0x000fe200078e0000 */
[----:B------:R-:W-:-:S03]  /*4510*/  LEA.HI R2, R6, 0x1, RZ, 0x18 ;  /* 0x0000000106027811 */ /* 0x000fc600078fc0ff */
[----:B------:R-:W-:Y:S01]  /*4520*/  IMAD.X R14, RZ, RZ, R18, P0 ;  /* 0x000000ffff0e7224 */ /* 0x000fe200000e0612 */
[----:B------:R-:W-:Y:S02]  /*4530*/  LOP3.LUT R2, R2, 0x3, RZ, 0xc0, !PT ;  /* 0x0000000302027812 */ /* 0x000fe400078ec0ff */
[----:B------:R-:W-:-:S03]  /*4540*/  IADD3 R13, P0, PT, R9, UR6, RZ ;  /* 0x00000006090d7c10 */ /* 0x000fc6000ff1e0ff */
[----:B------:R-:W-:Y:S01]  /*4550*/  IMAD.MOV R7, RZ, RZ, -R2 ;  /* 0x000000ffff077224 */ /* 0x000fe200078e0a02 */
[----:B0-----:R-:W-:-:S04]  /*4560*/  LEA R8, P1, R9, UR10, 0x3 ;  /* 0x0000000a09087c11 */ /* 0x001fc8000f8218ff */
[----:B------:R-:W-:Y:S02]  /*4570*/  LEA.HI.X R9, R9, UR11, R14, 0x3, P1 ;  /* 0x0000000b09097c11 */ /* 0x000fe400088f1c0e */
[----:B------:R-:W-:-:S07]  /*4580*/  IADD3.X R14, PT, PT, R14, UR7, RZ, P0, !PT ;  /* 0x000000070e0e7c10 */ /* 0x000fce00087fe4ff */
.L_x_317:
        /* <DEDUP_REMOVED lines=31> */
.L_x_316:
[----:B------:R-:W-:Y:S05]  /*4780*/  BSYNC.RECONVERGENT B3 ;  /* 0x0000000000037941 */ /* 0x000fea0003800200 */
.L_x_315:
[----:B------:R-:W-:Y:S01]  /*4790*/  IADD3 R13, P0, PT, R13, 0x100, RZ ;  /* 0x000001000d0d7810 */ /* 0x000fe20007f1e0ff */
[----:B------:R-:W-:Y:S02]  /*47a0*/  VIADD R12, R12, 0x100 ;  /* 0x000001000c0c7836 */ /* 0x000fe40000000000 */
[----:B------:R-:W-:Y:S02]  /*47b0*/  IMAD.X R9, RZ, RZ, R9, P3 ;  /* 0x000000ffff097224 */ /* 0x000fe400018e0609 */
[----:B------:R-:W-:Y:S01]  /*47c0*/  IMAD.X R14, RZ, RZ, R14, P0 ;  /* 0x000000ffff0e7224 */ /* 0x000fe200000e060e */
[----:B------:R-:W-:Y:S07]  /*47d0*/  @P2 BRA `(.L_x_317) ;  /* 0xfffffffc006c2947 */ /* 0x000fee000383ffff */
.L_x_314:
[----:B------:R-:W-:Y:S05]  /*47e0*/  BSYNC.RECONVERGENT B2 ;  /* 0x0000000000027941 */ /* 0x000fea0003800200 */
.L_x_313:
[----:B------:R-:W-:-:S13]  /*47f0*/  ISETP.GE.U32.AND P0, PT, R6, 0x300, PT ;  /* 0x000003000600780c */ /* 0x000fda0003f06070 */
[----:B------:R-:W-:Y:S05]  /*4800*/  @!P0 BRA `(.L_x_312) ;  /* 0x0000000400c88947 */ /* 0x000fea0003800000 */
[----:B------:R-:W0:Y:S01]  /*4810*/  LDC.64 R8, c[0x0][0x380] ;  /* 0x0000e000ff087b82 */ /* 0x000e220000000a00 */
[----:B------:R-:W-:-:S07]  /*4820*/  VIADD R20, R12, 0x200 ;  /* 0x000002000c147836 */ /* 0x000fce0000000000 */
[----:B------:R-:W1:Y:S02]  /*4830*/  LDC.64 R6, c[0x0][0x388] ;  /* 0x0000e200ff067b82 */ /* 0x000e640000000a00 */
.L_x_326:
        /* <DEDUP_REMOVED lines=13> */
[----:B------:R-:W-:Y:S01]  /*4910*/  MOV R2, R14 ;  /* 0x0000000e00027202 */ /* 0x000fe20000000f00 */
[----:B------:R-:W-:-:S12]  /*4920*/  IMAD.MOV.U32 R3, RZ, RZ, R15 ;  /* 0x000000ffff037224 */ /* 0x000fd800078e000f */
        /* <DEDUP_REMOVED lines=15> */
.L_x_319:
[----:B------:R-:W-:Y:S05]  /*4a20*/  BSYNC.RECONVERGENT B2 ;  /* 0x0000000000027941 */ /* 0x000fea0003800200 */
.L_x_318:
        /* <DEDUP_REMOVED lines=26> */
.L_x_321:
[----:B------:R-:W-:Y:S05]  /*4bd0*/  BSYNC.RECONVERGENT B2 ;  /* 0x0000000000027941 */ /* 0x000fea0003800200 */
.L_x_320:
[----:B------:R-:W-:Y:S01]  /*4be0*/  DSETP.GEU.AND P0, PT, R16, R10, PT ;  /* 0x0000000a1000722a */ /* 0x000fe20003f0e000 */
[CC--:B------:R-:W-:Y:S01]  /*4bf0*/  IADD3 R13, P1, P4, R19.reuse, R6.reuse, R20 ;  /* 0x00000006130d7210 */ /* 0x0c0fe20007c3e014 */
[----:B------:R-:W-:Y:S01]  /*4c00*/  VIADD R4, R20, 0x100 ;  /* 0x0000010014047836 */ /* 0x000fe20000000000 */
[----:B------:R-:W-:Y:S01]  /*4c10*/  BSSY.RECONVERGENT B2, `(.L_x_322) ;  /* 0x0000016000027945 */ /* 0x000fe20003800200 */
[----:B------:R-:W-:Y:S01]  /*4c20*/  IMAD.MOV.U32 R2, RZ, RZ, R10 ;  /* 0x000000ffff027224 */ /* 0x000fe200078e000a */
[----:B------:R-:W-:Y:S01]  /*4c30*/  IADD3.X R22, PT, PT, R18, R7, RZ, P1, P4 ;  /* 0x0000000712167210 */ /* 0x000fe20000fe84ff */
[----:B------:R-:W-:Y:S01]  /*4c40*/  IMAD.MOV.U32 R5, RZ, RZ, R13 ;  /* 0x000000ffff057224 */ /* 0x000fe200078e000d */
[----:B------:R-:W-:Y:S01]  /*4c50*/  IADD3 R4, P2, P3, R19, R6, R4 ;  /* 0x0000000613047210 */ /* 0x000fe20007b5e004 */
        /* <DEDUP_REMOVED lines=17> */
.L_x_323:
[----:B------:R-:W-:Y:S05]  /*4d70*/  BSYNC.RECONVERGENT B2 ;  /* 0x0000000000027941 */ /* 0x000fea0003800200 */
.L_x_322:
[----:B------:R-:W-:Y:S01]  /*4d80*/  DSETP.GEU.AND P0, PT, R2, R14, PT ;  /* 0x0000000e0200722a */ /* 0x000fe20003f0e000 */
[----:B------:R-:W-:Y:S01]  /*4d90*/  IADD3.X R13, PT, PT, R18, R7, RZ, P2, P3 ;  /* 0x00000007120d7210 */ /* 0x000fe200017e64ff */
        /* <DEDUP_REMOVED lines=20> */
.L_x_325:
[----:B------:R-:W-:Y:S05]  /*4ee0*/  BSYNC.RECONVERGENT B2 ;  /* 0x0000000000027941 */ /* 0x000fea0003800200 */
.L_x_324:
[C---:B------:R-:W-:Y:S02]  /*4ef0*/  VIADD R2, R20.reuse, 0x200 ;  /* 0x0000020014027836 */ /* 0x040fe40000000000 */
[----:B------:R-:W-:-:S03]  /*4f00*/  VIADD R20, R20, 0x400 ;  /* 0x0000040014147836 */ /* 0x000fc60000000000 */
[----:B------:R-:W-:-:S13]  /*4f10*/  ISETP.GE.AND P0, PT, R2, R21, PT ;  /* 0x000000150200720c */ /* 0x000fda0003f06270 */
[----:B------:R-:W-:Y:S05]  /*4f20*/  @!P0 BRA `(.L_x_326) ;  /* 0xfffffff800448947 */ /* 0x000fea000383ffff */
.L_x_312:
[----:B------:R-:W-:Y:S05]  /*4f30*/  BSYNC.RECONVERGENT B1 ;  /* 0x0000000000017941 */ /* 0x000fea0003800200 */
.L_x_311:
        /* <DEDUP_REMOVED lines=13> */
[----:B------:R-:W-:Y:S01]  /*5010*/  MOV R12, R6 ;  /* 0x00000006000c7202 */ /* 0x000fe20000000f00 */
[----:B------:R-:W-:Y:S02]  /*5020*/  IMAD.MOV.U32 R13, RZ, RZ, R7 ;  /* 0x000000ffff0d7224 */ /* 0x000fe400078e0007 */
        /* <DEDUP_REMOVED lines=17> */
.L_x_328:
[----:B------:R-:W-:Y:S05]  /*5140*/  BSYNC.RECONVERGENT B1 ;  /* 0x0000000000017941 */ /* 0x000fea0003800200 */
.L_x_327:
        /* <DEDUP_REMOVED lines=31> */
.L_x_330:
[----:B------:R-:W-:Y:S05]  /*5340*/  BSYNC.RECONVERGENT B1 ;  /* 0x0000000000017941 */ /* 0x000fea0003800200 */
.L_x_329:
        /* <DEDUP_REMOVED lines=31> */
.L_x_332:
[----:B------:R-:W-:Y:S05]  /*5540*/  BSYNC.RECONVERGENT B1 ;  /* 0x0000000000017941 */ /* 0x000fea0003800200 */
.L_x_331:
[----:B------:R-:W-:Y:S01]  /*5550*/  ISETP.GT.AND P0, PT, R8, 0x17, PT ;  /* 0x000000170800780c */ /* 0x000fe20003f04270 */
[----:B-1----:R1:W1:Y:S01]  /*5560*/  SHFL.DOWN PT, R6, R2, 0x8, 0x1f ;  /* 0x09001f0002067f89 */ /* 0x00226200000e0000 */
[----:B------:R-:W-:Y:S01]  /*5570*/  BSSY.RECONVERGENT B1, `(.L_x_333) ;  /* 0x000001d000017945 */ /* 0x000fe20003800200 */
[----:B--2---:R-:W-:Y:S02]  /*5580*/  IMAD.MOV.U32 R9, RZ, RZ, R11 ;  /* 0x000000ffff097224 */ /* 0x004fe400078e000b */
[----:B---3--:R2:W3:Y:S01]  /*5590*/  SHFL.DOWN PT, R7, R3, 0x8, 0x1f ;  /* 0x09001f0003077f89 */ /* 0x0084e200000e0000 */
[----:B------:R-:W-:Y:S02]  /*55a0*/  IMAD.MOV.U32 R10, RZ, RZ, R12 ;  /* 0x000000ffff0a7224 */ /* 0x000fe400078e000c */
[----:B------:R-:W-:Y:S01]  /*55b0*/  IMAD.MOV.U32 R4, RZ, RZ, R2 ;  /* 0x000000ffff047224 */ /* 0x000fe200078e0002 */
[----:B0-----:R2:W0:Y:S01]  /*55c0*/  SHFL.DOWN PT, R14, R11, 0x8, 0x1f ;  /* 0x09001f000b0e7f89 */ /* 0x00142200000e0000 */
[----:B------:R-:W-:-:S03]  /*55d0*/  IMAD.MOV.U32 R5, RZ, RZ, R3 ;  /* 0x000000ffff057224 */ /* 0x000fc600078e0003 */
[----:B----4-:R2:W4:Y:S01]  /*55e0*/  SHFL.DOWN PT, R13, R12, 0x8, 0x1f ;  /* 0x09001f000c0d7f89 */ /* 0x01052200000e0000 */
[----:B------:R-:W-:Y:S05]  /*55f0*/  @P0 BRA `(.L_x_334) ;  /* 0x0000000000500947 */ /* 0x000fea0003800000 */
[----:B-1-3--:R-:W-:Y:S01]  /*5600*/  DSETP.GEU.AND P0, PT, R2, R6, PT ;  /* 0x000000060200722a */ /* 0x00afe20003f0e000 */
[----:B0-----:R-:W-:Y:S01]  /*5610*/  IMAD.MOV.U32 R9, RZ, RZ, R14 ;  /* 0x000000ffff097224 */ /* 0x001fe200078e000e */
        /* <DEDUP_REMOVED lines=18> */
.L_x_334:
[----:B------:R-:W-:Y:S05]  /*5740*/  BSYNC.RECONVERGENT B1 ;  /* 0x0000000000017941 */ /* 0x000fea0003800200 */
.L_x_333:
        /* <DEDUP_REMOVED lines=8> */
[----:B----4-:R-:W-:-:S03]  /*57d0*/  IMAD.MOV.U32 R13, RZ, RZ, R5 ;  /* 0x000000ffff0d7224 */ /* 0x010fc600078e0005 */
[----:B---3--:R3:W4:Y:S01]  /*57e0*/  SHFL.DOWN PT, R7, R10, 0x10, 0x1f ;  /* 0x0a001f000a077f89 */ /* 0x00872200000e0000 */
[----:B------:R-:W-:Y:S05]  /*57f0*/  @P0 BRA `(.L_x_336) ;  /* 0x0000000000500947 */ /* 0x000fea0003800000 */
[----:B-12---:R-:W-:Y:S01]  /*5800*/  DSETP.GEU.AND P0, PT, R4, R2, PT ;  /* 0x000000020400722a */ /* 0x006fe20003f0e000 */
        /* <DEDUP_REMOVED lines=19> */
.L_x_336:
[----:B------:R-:W-:Y:S05]  /*5940*/  BSYNC.RECONVERGENT B1 ;  /* 0x0000000000017941 */ /* 0x000fea0003800200 */
.L_x_335:
[----:B------:R-:W-:Y:S01]  /*5950*/  ISETP.NE.AND P0, PT, R8, RZ, PT ;  /* 0x000000ff0800720c */ /* 0x000fe20003f05270 */
[----:B------:R-:W-:-:S12]  /*5960*/  BSSY.RECONVERGENT B1, `(.L_x_337) ;  /* 0x000000a000017945 */ /* 0x000fd80003800200 */
[----:B------:R-:W-:Y:S05]  /*5970*/  @P0 BRA `(.L_x_338) ;  /* 0x0000000000200947 */ /* 0x000fea0003800000 */
[----:B-1----:R-:W1:Y:S01]  /*5980*/  S2R R4, SR_CgaCtaId ;  /* 0x0000000000047919 */ /* 0x002e620000008800 */
[----:B--2---:R-:W-:Y:S02]  /*5990*/  MOV R3, 0x400 ;  /* 0x0000040000037802 */ /* 0x004fe40000000f00 */
[----:B------:R-:W-:-:S04]  /*59a0*/  SHF.R.U32.HI R2, RZ, 0x1, R0 ;  /* 0x00000001ff027819 */ /* 0x000fc80000011600 */
[----:B------:R-:W-:Y:S02]  /*59b0*/  LOP3.LUT R2, R2, 0x1f0, RZ, 0xc0, !PT ;  /* 0x000001f002027812 */ /* 0x000fe400078ec0ff */
[----:B-1----:R-:W-:-:S05]  /*59c0*/  LEA R3, R4, R3, 0x18 ;  /* 0x0000000304037211 */ /* 0x002fca00078ec0ff */
[----:B------:R-:W-:-:S05]  /*59d0*/  IMAD.IADD R3, R2, 0x1, R3 ;  /* 0x0000000102037824 */ /* 0x000fca00078e0203 */
[----:B------:R1:W-:Y:S04]  /*59e0*/  STS.64 [R3+0x10], R14 ;  /* 0x0000100e03007388 */ /* 0x0003e80000000a00 */
[----:B------:R1:W-:Y:S02]  /*59f0*/  STS.64 [R3+0x8], R12 ;  /* 0x0000080c03007388 */ /* 0x0003e40000000a00 */
.L_x_338:
[----:B------:R-:W-:Y:S05]  /*5a00*/  BSYNC.RECONVERGENT B1 ;  /* 0x0000000000017941 */ /* 0x000fea0003800200 */
.L_x_337:
[----:B------:R-:W-:Y:S01]  /*5a10*/  BAR.SYNC.DEFER_BLOCKING 0x0 ;  /* 0x0000000000007b1d */ /* 0x000fe20000010000 */
[----:B------:R-:W-:-:S13]  /*5a20*/  ISETP.NE.AND P1, PT, R0, RZ, PT ;  /* 0x000000ff0000720c */ /* 0x000fda0003f25270 */
[----:B------:R-:W-:Y:S05]  /*5a30*/  @P1 BRA `(.L_x_268) ;  /* 0x00000008008c1947 */ /* 0x000fea0003800000 */
[----:B-12---:R-:W1:Y:S01]  /*5a40*/  S2R R3, SR_CgaCtaId ;  /* 0x0000000000037919 */ /* 0x006e620000008800 */
[----:B------:R-:W-:Y:S01]  /*5a50*/  MOV R0, 0x400 ;  /* 0x0000040000007802 */ /* 0x000fe20000000f00 */
[----:B------:R-:W-:Y:S03]  /*5a60*/  BSSY.RECONVERGENT B1, `(.L_x_339) ;  /* 0x000001a000017945 */ /* 0x000fe60003800200 */
[----:B-1----:R-:W-:-:S05]  /*5a70*/  LEA R0, R3, R0, 0x18 ;  /* 0x0000000003007211 */ /* 0x002fca00078ec0ff */
[----:B------:R-:W1:Y:S04]  /*5a80*/  LDS.64 R16, [R0+0x18] ;  /* 0x0000180000107984 */ /* 0x000e680000000a00 */
[----:B0---4-:R-:W0:Y:S04]  /*5a90*/  LDS.128 R4, [R0+0x20] ;  /* 0x0000200000047984 */ /* 0x011e280000000c00 */
[----:B------:R2:W4:Y:S04]  /*5aa0*/  LDS.64 R2, [R0+0x80] ;  /* 0x0000800000027984 */ /* 0x0005280000000a00 */
[----:B---3--:R2:W3:Y:S01]  /*5ab0*/  LDS.128 R8, [R0+0x30] ;  /* 0x0000300000087984 */ /* 0x0084e20000000c00 */
        /* <DEDUP_REMOVED lines=20> */
.L_x_340:
[----:B------:R-:W-:Y:S05]  /*5c00*/  BSYNC.RECONVERGENT B1 ;  /* 0x0000000000017941 */ /* 0x000fea0003800200 */
.L_x_339:
        /* <DEDUP_REMOVED lines=23> */
.L_x_342:
[----:B------:R-:W-:Y:S05]  /*5d80*/  BSYNC.RECONVERGENT B1 ;  /* 0x0000000000017941 */ /* 0x000fea0003800200 */
.L_x_341:
[----:B------:R-:W-:Y:S01]  /*5d90*/  DSETP.GEU.AND P0, PT, R4, R10, PT ;  /* 0x0000000a0400722a */ /* 0x000fe20003f0e000 */
[----:B------:R-:W-:Y:S01]  /*5da0*/  BSSY.RECONVERGENT B1, `(.L_x_343) ;  /* 0x0000014000017945 */ /* 0x000fe20003800200 */
[----:B------:R-:W-:Y:S01]  /*5db0*/  IMAD.MOV.U32 R20, RZ, RZ, R10 ;  /* 0x000000ffff147224 */ /* 0x000fe200078e000a */
[----:B-1----:R-:W-:Y:S01]  /*5dc0*/  MOV R23, R13 ;  /* 0x0000000d00177202 */ /* 0x002fe20000000f00 */
[----:B------:R-:W-:Y:S02]  /*5dd0*/  IMAD.MOV.U32 R21, RZ, RZ, R11 ;  /* 0x000000ffff157224 */ /* 0x000fe400078e000b */
        /* <DEDUP_REMOVED lines=16> */
.L_x_344:
[----:B------:R-:W-:Y:S05]  /*5ee0*/  BSYNC.RECONVERGENT B1 ;  /* 0x0000000000017941 */ /* 0x000fea0003800200 */
.L_x_343:
        /* <DEDUP_REMOVED lines=23> */
.L_x_346:
[----:B------:R-:W-:Y:S05]  /*6060*/  BSYNC.RECONVERGENT B1 ;  /* 0x0000000000017941 */ /* 0x000fea0003800200 */
.L_x_345:
        /* <DEDUP_REMOVED lines=21> */
.L_x_348:
[----:B------:R-:W-:Y:S05]  /*61c0*/  BSYNC.RECONVERGENT B1 ;  /* 0x0000000000017941 */ /* 0x000fea0003800200 */
.L_x_347:
        /* <DEDUP_REMOVED lines=21> */
.L_x_350:
[----:B------:R-:W-:Y:S05]  /*6320*/  BSYNC.RECONVERGENT B1 ;  /* 0x0000000000017941 */ /* 0x000fea0003800200 */
.L_x_349:
        /* <DEDUP_REMOVED lines=20> */
.L_x_268:
[----:B------:R-:W-:Y:S05]  /*6470*/  BSYNC.RECONVERGENT B0 ;  /* 0x0000000000007941 */ /* 0x000fea0003800200 */
.L_x_235:
[----:B------:R-:W-:Y:S05]  /*6480*/  @P1 EXIT ;  /* 0x000000000000194d */ /* 0x000fea0003800000 */
[----:B0123--:R-:W0:Y:S02]  /*6490*/  LDC.64 R2, c[0x0][0x390] ;  /* 0x0000e400ff027b82 */ /* 0x00fe240000000a00 */
[----:B0-----:R-:W-:Y:S04]  /*64a0*/  STG.E.64 desc[UR8][R2.64], R12 ;  /* 0x0000000c02007986 */ /* 0x001fe8000c101b08 */
[----:B------:R-:W-:Y:S01]  /*64b0*/  STG.E.64 desc[UR8][R2.64+0x8], R14 ;  /* 0x0000080e02007986 */ /* 0x000fe2000c101b08 */
[----:B------:R-:W-:Y:S05]  /*64c0*/  EXIT ;  /* 0x000000000000794d */ /* 0x000fea0003800000 */
.L_x_351:
        /* <DEDUP_REMOVED lines=11> */
.L_x_712:


//--------------------- .text._ZN6thrust24THRUST_300001_SM_1000_NS8cuda_cub4core6detail13_kernel_agentINS1_8__reduce11ReduceAgentIPN4cuda3std3__45tupleIJdlEEESC_SB_iNS1_9__extrema9arg_max_fIdlNS9_4lessIdEEEEEEJSC_SC_iSH_EEEvDpT0_ --------------------------
	.section	.text._ZN6thrust24THRUST_300001_SM_1000_NS8cuda_cub4core6detail13_kernel_agentINS1_8__reduce11ReduceAgentIPN4cuda3std3__45tupleIJdlEEESC_SB_iNS1_9__extrema9arg_max_fIdlNS9_4lessIdEEEEEEJSC_SC_iSH_EEEvDpT0_,"ax",@progbits
	.align	128
        .global         _ZN6thrust24THRUST_300001_SM_1000_NS8cuda_cub4core6detail13_kernel_agentINS1_8__reduce11ReduceAgentIPN4cuda3std3__45tupleIJdlEEESC_SB_iNS1_9__extrema9arg_max_fIdlNS9_4lessIdEEEEEEJSC_SC_iSH_EEEvDpT0_
        .type           _ZN6thrust24THRUST_300001_SM_1000_NS8cuda_cub4core6detail13_kernel_agentINS1_8__reduce11ReduceAgentIPN4cuda3std3__45tupleIJdlEEESC_SB_iNS1_9__extrema9arg_max_fIdlNS9_4lessIdEEEEEEJSC_SC_iSH_EEEvDpT0_,@function
        .size           _ZN6thrust24THRUST_300001_SM_1000_NS8cuda_cub4core6detail13_kernel_agentINS1_8__reduce11ReduceAgentIPN4cuda3std3__45tupleIJdlEEESC_SB_iNS1_9__extrema9arg_max_fIdlNS9_4lessIdEEEEEEJSC_SC_iSH_EEEvDpT0_,(.L_x_713 - _ZN6thrust24THRUST_300001_SM_1000_NS8cuda_cub4core6detail13_kernel_agentINS1_8__reduce11ReduceAgentIPN4cuda3std3__45tupleIJdlEEESC_SB_iNS1_9__extrema9arg_max_fIdlNS9_4lessIdEEEEEEJSC_SC_iSH_EEEvDpT0_)
        .other          _ZN6thrust24THRUST_300001_SM_1000_NS8cuda_cub4core6detail13_kernel_agentINS1_8__reduce11ReduceAgentIPN4cuda3std3__45tupleIJdlEEESC_SB_iNS1_9__extrema9arg_max_fIdlNS9_4lessIdEEEEEEJSC_SC_iSH_EEEvDpT0_,@"STO_CUDA_ENTRY STV_DEFAULT"
_ZN6thrust24THRUST_300001_SM_1000_NS8cuda_cub4core6detail13_kernel_agentINS1_8__reduce11ReduceAgentIPN4cuda3std3__45tupleIJdlEEESC_SB_iNS1_9__extrema9arg_max_fIdlNS9_4lessIdEEEEEEJSC_SC_iSH_EEEvDpT0_:
.text._ZN6thrust24THRUST_300001_SM_1000_NS8cuda_cub4core6detail13_kernel_agentINS1_8__reduce11ReduceAgentIPN4cuda3std3__45tupleIJdlEEESC_SB_iNS1_9__extrema9arg_max_fIdlNS9_4lessIdEEEEEEJSC_SC_iSH_EEEvDpT0_:
        /* <DEDUP_REMOVED lines=21> */
.L_x_355:
[----:B0-----:R-:W-:Y:S05]  /*0150*/  BSYNC.RECONVERGENT B1 ;  /* 0x0000000000017941 */ /* 0x001fea0003800200 */
.L_x_354:
        /* <DEDUP_REMOVED lines=15> */
.L_x_362:
        /* <DEDUP_REMOVED lines=31> */
.L_x_361:
[----:B------:R-:W-:Y:S05]  /*0440*/  BSYNC.RECONVERGENT B3 ;  /* 0x0000000000037941 */ /* 0x000fea0003800200 */
.L_x_360:
[----:B------:R-:W-:Y:S02]  /*0450*/  IMAD.X R3, RZ, RZ, R3, P3 ;  /* 0x000000ffff037224 */ /* 0x000fe400018e0603 */
[----:B------:R-:W-:Y:S01]  /*0460*/  VIADD R19, R19, 0x100 ;  /* 0x0000010013137836 */ /* 0x000fe20000000000 */
[----:B------:R-:W-:Y:S06]  /*0470*/  @P2 BRA `(.L_x_362) ;  /* 0xfffffffc00742947 */ /* 0x000fec000383ffff */
.L_x_359:
[----:B------:R-:W-:Y:S05]  /*0480*/  BSYNC.RECONVERGENT B2 ;  /* 0x0000000000027941 */ /* 0x000fea0003800200 */
.L_x_358:
[----:B------:R-:W0:Y:S01]  /*0490*/  LDC.64 R8, c[0x0][0x380] ;  /* 0x0000e000ff087b82 */ /* 0x000e220000000a00 */
[----:B------:R-:W-:-:S13]  /*04a0*/  ISETP.GE.U32.AND P0, PT, R4, 0x300, PT ;  /* 0x000003000400780c */ /* 0x000fda0003f06070 */
[----:B------:R-:W-:Y:S05]  /*04b0*/  @!P0 BRA `(.L_x_357) ;  /* 0x0000000400908947 */ /* 0x000fea0003800000 */
.L_x_371:
        /* <DEDUP_REMOVED lines=13> */
[----:B------:R-:W-:Y:S01]  /*0590*/  IMAD.MOV.U32 R23, RZ, RZ, R12 ;  /* 0x000000ffff177224 */ /* 0x000fe200078e000c */
[----:B------:R-:W-:Y:S01]  /*05a0*/  MOV R25, R13 ;  /* 0x0000000d00197202 */ /* 0x000fe20000000f00 */
[----:B------:R-:W-:Y:S02]  /*05b0*/  IMAD.MOV.U32 R2, RZ, RZ, R14 ;  /* 0x000000ffff027224 */ /* 0x000fe400078e000e */
[----:B------:R-:W-:-:S09]  /*05c0*/  IMAD.MOV.U32 R3, RZ, RZ, R15 ;  /* 0x000000ffff037224 */ /* 0x000fd200078e000f */
        /* <DEDUP_REMOVED lines=9> */
.L_x_364:
[----:B------:R-:W-:Y:S05]  /*0660*/  BSYNC.RECONVERGENT B2 ;  /* 0x0000000000027941 */ /* 0x000fea0003800200 */
.L_x_363:
        /* <DEDUP_REMOVED lines=25> */
.L_x_366:
[----:B------:R-:W-:Y:S05]  /*0800*/  BSYNC.RECONVERGENT B2 ;  /* 0x0000000000027941 */ /* 0x000fea0003800200 */
.L_x_365:
        /* <DEDUP_REMOVED lines=21> */
.L_x_368:
[----:B------:R-:W-:Y:S05]  /*0960*/  BSYNC.RECONVERGENT B2 ;  /* 0x0000000000027941 */ /* 0x000fea0003800200 */
.L_x_367:
        /* <DEDUP_REMOVED lines=8> */
[----:B------:R-:W-:Y:S01]  /*09f0*/  IMAD.MOV.U32 R14, RZ, RZ, R2 ;  /* 0x000000ffff0e7224 */ /* 0x000fe200078e0002 */
[----:B------:R-:W-:Y:S01]  /*0a00*/  MOV R13, R7 ;  /* 0x00000007000d7202 */ /* 0x000fe20000000f00 */
[----:B------:R-:W-:Y:S02]  /*0a10*/  IMAD.MOV.U32 R15, RZ, RZ, R3 ;  /* 0x000000ffff0f7224 */ /* 0x000fe400078e0003 */
[----:B------:R-:W-:-:S09]  /*0a20*/  IMAD.MOV.U32 R12, RZ, RZ, R5 ;  /* 0x000000ffff0c7224 */ /* 0x000fd200078e0005 */
        /* <DEDUP_REMOVED lines=9> */
.L_x_370:
[----:B------:R-:W-:Y:S05]  /*0ac0*/  BSYNC.RECONVERGENT B2 ;  /* 0x0000000000027941 */ /* 0x000fea0003800200 */
.L_x_369:
[----:B------:R-:W-:-:S05]  /*0ad0*/  VIADD R19, R19, 0x400 ;  /* 0x0000040013137836 */ /* 0x000fca0000000000 */
[----:B------:R-:W-:-:S13]  /*0ae0*/  ISETP.GE.AND P0, PT, R19, UR5, PT ;  /* 0x0000000513007c0c */ /* 0x000fda000bf06270 */
[----:B------:R-:W-:Y:S05]  /*0af0*/  @!P0 BRA `(.L_x_371) ;  /* 0xfffffff800708947 */ /* 0x000fea000383ffff */
.L_x_357:
[----:B------:R-:W-:Y:S05]  /*0b00*/  BSYNC.RECONVERGENT B1 ;  /* 0x0000000000017941 */ /* 0x000fea0003800200 */
.L_x_356:
        /* <DEDUP_REMOVED lines=35> */
.L_x_374:
[----:B------:R-:W-:Y:S05]  /*0d40*/  BSYNC.RECONVERGENT B1 ;  /* 0x0000000000017941 */ /* 0x000fea0003800200 */
.L_x_373:
        /* <DEDUP_REMOVED lines=31> */
.L_x_376:
[----:B------:R-:W-:Y:S05]  /*0f40*/  BSYNC.RECONVERGENT B1 ;  /* 0x0000000000017941 */ /* 0x000fea0003800200 */
.L_x_375:
        /* <DEDUP_REMOVED lines=31> */
.L_x_378:
[----:B------:R-:W-:Y:S05]  /*1140*/  BSYNC.RECONVERGENT B1 ;  /* 0x0000000000017941 */ /* 0x000fea0003800200 */
.L_x_377:
        /* <DEDUP_REMOVED lines=31> */
.L_x_380:
[----:B------:R-:W-:Y:S05]  /*1340*/  BSYNC.RECONVERGENT B1 ;  /* 0x0000000000017941 */ /* 0x000fea0003800200 */
.L_x_379:
[----:B------:R-:W-:Y:S01]  /*1350*/  ISETP.GT.AND P0, PT, R9, 0xf, PT ;  /* 0x0000000f0900780c */ /* 0x000fe20003f04270 */
[----:B-1----:R1:W1:Y:S01]  /*1360*/  SHFL.DOWN PT, R6, R4, 0x10, 0x1f ;  /* 0x0a001f0004067f89 */ /* 0x00226200000e0000 */
[----:B------:R-:W-:Y:S01]  /*1370*/  BSSY.RECONVERGENT B1, `(.L_x_381) ;  /* 0x000001d000017945 */ /* 0x000fe20003800200 */
[----:B0-----:R-:W-:Y:S01]  /*1380*/  MOV R14, R8 ;  /* 0x00000008000e7202 */ /* 0x001fe20000000f00 */
[----:B----4-:R-:W-:Y:S01]  /*1390*/  IMAD.MOV.U32 R15, RZ, RZ, R10 ;  /* 0x000000ffff0f7224 */ /* 0x010fe200078e000a */
[----:B--2---:R0:W2:Y:S01]  /*13a0*/  SHFL.DOWN PT, R7, R5, 0x10, 0x1f ;  /* 0x0a001f0005077f89 */ /* 0x0040a200000e0000 */
[----:B------:R-:W-:Y:S02]  /*13b0*/  IMAD.MOV.U32 R2, RZ, RZ, R4 ;  /* 0x000000ffff027224 */ /* 0x000fe400078e0004 */
[----:B------:R-:W-:Y:S01]  /*13c0*/  IMAD.MOV.U32 R3, RZ, RZ, R5 ;  /* 0x000000ffff037224 */ /* 0x000fe200078e0005 */
[----:B------:R0:W4:Y:S04]  /*13d0*/  SHFL.DOWN PT, R11, R8, 0x10, 0x1f ;  /* 0x0a001f00080b7f89 */ /* 0x00012800000e0000 */
[----:B------:R0:W0:Y:S01]  /*13e0*/  SHFL.DOWN PT, R13, R10, 0x10, 0x1f ;  /* 0x0a001f000a0d7f89 */ /* 0x00002200000e0000 */
[----:B------:R-:W-:Y:S05]  /*13f0*/  @P0 BRA `(.L_x_382) ;  /* 0x0000000000500947 */ /* 0x000fea0003800000 */
[----:B-12---:R-:W-:Y:S01]  /*1400*/  DSETP.GEU.AND P0, PT, R4, R6, PT ;  /* 0x000000060400722a */ /* 0x006fe20003f0e000 */
        /* <DEDUP_REMOVED lines=19> */
.L_x_382:
[----:B------:R-:W-:Y:S05]  /*1540*/  BSYNC.RECONVERGENT B1 ;  /* 0x0000000000017941 */ /* 0x000fea0003800200 */
.L_x_381:
        /* <DEDUP_REMOVED lines=11> */
.L_x_384:
[----:B------:R-:W-:Y:S05]  /*1600*/  BSYNC.RECONVERGENT B1 ;  /* 0x0000000000017941 */ /* 0x000fea0003800200 */
.L_x_383:
        /* <DEDUP_REMOVED lines=8> */
[----:B-12---:R-:W1:Y:S04]  /*1690*/  LDS.128 R4, [R0+0x20] ;  /* 0x0000200000047984 */ /* 0x006e680000000c00 */
[----:B---3--:R2:W3:Y:S04]  /*16a0*/  LDS.64 R12, [R0+0x80] ;  /* 0x00008000000c7984 */ /* 0x0084e80000000a00 */
[----:B----4-:R2:W4:Y:S01]  /*16b0*/  LDS.128 R8, [R0+0x30] ;  /* 0x0000300000087984 */ /* 0x0105220000000c00 */
        /* <DEDUP_REMOVED lines=20> */
.L_x_387:
[----:B------:R-:W-:Y:S05]  /*1800*/  BSYNC.RECONVERGENT B1 ;  /* 0x0000000000017941 */ /* 0x000fea0003800200 */
.L_x_386:
        /* <DEDUP_REMOVED lines=10> */
[----:B------:R-:W-:Y:S01]  /*18b0*/  MOV R15, R26 ;  /* 0x0000001a000f7202 */ /* 0x000fe20000000f00 */
[----:B------:R-:W-:Y:S02]  /*18c0*/  IMAD.MOV.U32 R29, RZ, RZ, R27 ;  /* 0x000000ffff1d7224 */ /* 0x000fe400078e001b */
[----:B------:R-:W-:Y:S02]  /*18d0*/  IMAD.MOV.U32 R4, RZ, RZ, R24 ;  /* 0x000000ffff047224 */ /* 0x000fe400078e0018 */
[----:B------:R-:W-:-:S08]  /*18e0*/  IMAD.MOV.U32 R5, RZ, RZ, R25 ;  /* 0x000000ffff057224 */ /* 0x000fd000078e0019 */
        /* <DEDUP_REMOVED lines=9> */
.L_x_389:
[----:B------:R-:W-:Y:S05]  /*1980*/  BSYNC.RECONVERGENT B1 ;  /* 0x0000000000017941 */ /* 0x000fea0003800200 */
.L_x_388:
        /* <DEDUP_REMOVED lines=21> */
.L_x_391:
[----:B------:R-:W-:Y:S05]  /*1ae0*/  BSYNC.RECONVERGENT B1 ;  /* 0x0000000000017941 */ /* 0x000fea0003800200 */
.L_x_390:
        /* <DEDUP_REMOVED lines=23> */
.L_x_393:
[----:B------:R-:W-:Y:S05]  /*1c60*/  BSYNC.RECONVERGENT B1 ;  /* 0x0000000000017941 */ /* 0x000fea0003800200 */
.L_x_392:
        /* <DEDUP_REMOVED lines=21> */
.L_x_395:
[----:B------:R-:W-:Y:S05]  /*1dc0*/  BSYNC.RECONVERGENT B1 ;  /* 0x0000000000017941 */ /* 0x000fea0003800200 */
.L_x_394:
        /* <DEDUP_REMOVED lines=21> */
.L_x_397:
[----:B------:R-:W-:Y:S05]  /*1f20*/  BSYNC.RECONVERGENT B1 ;  /* 0x0000000000017941 */ /* 0x000fea0003800200 */
.L_x_396:
        /* <DEDUP_REMOVED lines=21> */
.L_x_372:
[----:B------:R-:W2:Y:S01]  /*2080*/  S2R R4, SR_LANEID ;  /* 0x0000000000047919 */ /* 0x000ea20000000000 */
[----:B-1----:R-:W-:Y:S01]  /*2090*/  LOP3.LUT R2, R0, 0x3e0, RZ, 0xc0, !PT ;  /* 0x000003e000027812 */ /* 0x002fe200078ec0ff */
[----:B------:R-:W-:Y:S01]  /*20a0*/  BSSY.RECONVERGENT B1, `(.L_x_398) ;  /* 0x0000024000017945 */ /* 0x000fe20003800200 */
[----:B-----5:R-:W-:Y:S02]  /*20b0*/  IMAD.MOV.U32 R16, RZ, RZ, R12 ;  /* 0x000000ffff107224 */ /* 0x020fe400078e000c */
[----:B------:R-:W-:Y:S02]  /*20c0*/  IMAD.MOV.U32 R18, RZ, RZ, R13 ;  /* 0x000000ffff127224 */ /* 0x000fe400078e000d */
[----:B------:R-:W-:Y:S01]  /*20d0*/  VIADD R3, R2, 0x20 ;  /* 0x0000002002037836 */ /* 0x000fe20000000000 */
[----:B------:R-:W-:-:S04]  /*20e0*/  LOP3.LUT R2, RZ, R2, RZ, 0x33, !PT ;  /* 0x00000002ff027212 */ /* 0x000fc800078e33ff */
[----:B------:R-:W-:Y:S01]  /*20f0*/  ISETP.GT.AND P0, PT, R3, UR8, PT ;  /* 0x0000000803007c0c */ /* 0x000fe2000bf04270 */
[----:B------:R-:W-:Y:S02]  /*2100*/  VIADD R2, R2, UR8 ;  /* 0x0000000802027c36 */ /* 0x000fe40008000000 */
[----:B------:R-:W-:-:S03]  /*2110*/  IMAD.MOV.U32 R3, RZ, RZ, R15 ;  /* 0x000000ffff037224 */ /* 0x000fc600078e000f */
[----:B------:R-:W-:Y:S01]  /*2120*/  SEL R5, R2, 0x1f, P0 ;  /* 0x0000001f02057807 */ /* 0x000fe20000000000 */
[----:B------:R-:W-:-:S04]  /*2130*/  IMAD.MOV.U32 R2, RZ, RZ, R14 ;  /* 0x000000ffff027224 */ /* 0x000fc800078e000e */
[----:B------:R1:W3:Y:S04]  /*2140*/  SHFL.DOWN PT, R6, R14, 0x1, R5 ;  /* 0x082000000e067989 */ /* 0x0002e800000e0005 */
[----:B------:R1:W4:Y:S04]  /*2150*/  SHFL.DOWN PT, R7, R15, 0x1, R5 ;  /* 0x082000000f077989 */ /* 0x00032800000e0005 */
[----:B0-----:R1:W0:Y:S01]  /*2160*/  SHFL.DOWN PT, R9, R12, 0x1, R5 ;  /* 0x082000000c097989 */ /* 0x00122200000e0005 */
[----:B--2---:R-:W-:-:S03]  /*2170*/  ISETP.GE.AND P0, PT, R4, R5, PT ;  /* 0x000000050400720c */ /* 0x004fc60003f06270 */
[----:B------:R1:W2:Y:S10]  /*2180*/  SHFL.DOWN PT, R11, R13, 0x1, R5 ;  /* 0x082000000d0b7989 */ /* 0x0002b400000e0005 */
[----:B-1----:R-:W-:Y:S05]  /*2190*/  @P0 BRA `(.L_x_399) ;  /* 0x0000000000500947 */ /* 0x002fea0003800000 */
[----:B---34-:R-:W-:Y:S01]  /*21a0*/  DSETP.GEU.AND P0, PT, R14, R6, PT ;  /* 0x000000060e00722a */ /* 0x018fe20003f0e000 */
[----:B0-----:R-:W-:Y:S01]  /*21b0*/  MOV R16, R9 ;  /* 0x0000000900107202 */ /* 0x001fe20000000f00 */
[----:B--2---:R-:W-:Y:S02]  /*21c0*/  IMAD.MOV.U32 R18, RZ, RZ, R11 ;  /* 0x000000ffff127224 */ /* 0x004fe400078e000b */
        /* <DEDUP_REMOVED lines=17> */
.L_x_399:
[----:B------:R-:W-:Y:S05]  /*22e0*/  BSYNC.RECONVERGENT B1 ;  /* 0x0000000000017941 */ /* 0x000fea0003800200 */
.L_x_398:
        /* <DEDUP_REMOVED lines=8> */
[----:B--2---:R1:W2:Y:S01]  /*2370*/  SHFL.DOWN PT, R11, R16, 0x2, R5 ;  /* 0x08400000100b7989 */ /* 0x0042a200000e0005 */
[----:B----4-:R-:W-:-:S03]  /*2380*/  IMAD.MOV.U32 R7, RZ, RZ, R3 ;  /* 0x000000ffff077224 */ /* 0x010fc600078e0003 */
[----:B------:R1:W4:Y:S04]  /*2390*/  SHFL.DOWN PT, R13, R18, 0x2, R5 ;  /* 0x08400000120d7989 */ /* 0x00032800000e0005 */
[----:B------:R-:W-:Y:S05]  /*23a0*/  @P0 BRA `(.L_x_401) ;  /* 0x0000000000500947 */ /* 0x000fea0003800000 */
[----:B0--3--:R-:W-:Y:S01]  /*23b0*/  DSETP.GEU.AND P0, PT, R2, R8, PT ;  /* 0x000000080200722a */ /* 0x009fe20003f0e000 */
        /* <DEDUP_REMOVED lines=19> */
.L_x_401:
[----:B------:R-:W-:Y:S05]  /*24f0*/  BSYNC.RECONVERGENT B1 ;  /* 0x0000000000017941 */ /* 0x000fea0003800200 */
.L_x_400:
[----:B-1----:R-:W-:Y:S01]  /*2500*/  VIADD R2, R4, 0x4 ;  /* 0x0000000404027836 */ /* 0x002fe20000000000 */
[----:B---3--:R1:W3:Y:S01]  /*2510*/  SHFL.DOWN PT, R8, R6, 0x4, R5 ;  /* 0x0880000006087989 */ /* 0x0082e200000e0005 */
[----:B------:R-:W-:Y:S01]  /*2520*/  BSSY.RECONVERGENT B1, `(.L_x_402) ;  /* 0x000001e000017945 */ /* 0x000fe20003800200 */
[----:B------:R-:W-:Y:S01]  /*2530*/  IMAD.MOV.U32 R14, RZ, RZ, R10 ;  /* 0x000000ffff0e7224 */ /* 0x000fe200078e000a */
[----:B------:R-:W-:Y:S01]  /*2540*/  MOV R3, R7 ;  /* 0x0000000700037202 */ /* 0x000fe20000000f00 */
[----:B0-----:R1:W0:Y:S01]  /*2550*/  SHFL.DOWN PT, R9, R7, 0x4, R5 ;  /* 0x0880000007097989 */ /* 0x00122200000e0005 */
[----:B------:R-:W-:Y:S01]  /*2560*/  ISETP.GT.AND P0, PT, R2, R5, PT ;  /* 0x000000050200720c */ /* 0x000fe20003f04270 */
[----:B------:R-:W-:Y:S02]  /*2570*/  IMAD.MOV.U32 R16, RZ, RZ, R12 ;  /* 0x000000ffff107224 */ /* 0x000fe400078e000c */
[----:B--2---:R1:W2:Y:S01]  /*2580*/  SHFL.DOWN PT, R11, R10, 0x4, R5 ;  /* 0x088000000a0b7989 */ /* 0x0042a200000e0005 */
[----:B------:R-:W-:-:S03]  /*2590*/  IMAD.MOV.U32 R2, RZ, RZ, R6 ;  /* 0x000000ffff027224 */ /* 0x000fc600078e0006 */
[----:B----4-:R1:W4:Y:S06]  /*25a0*/  SHFL.DOWN PT, R13, R12, 0x4, R5 ;  /* 0x088000000c0d7989 */ /* 0x01032c00000e0005 */
        /* <DEDUP_REMOVED lines=21> */
.L_x_403:
[----:B------:R-:W-:Y:S05]  /*2700*/  BSYNC.RECONVERGENT B1 ;  /* 0x0000000000017941 */ /* 0x000fea0003800200 */
.L_x_402:
[----:B-1----:R-:W-:Y:S01]  /*2710*/  VIADD R6, R4, 0x8 ;  /* 0x0000000804067836 */ /* 0x002fe20000000000 */
[----:B---3--:R1:W3:Y:S01]  /*2720*/  SHFL.DOWN PT, R8, R2, 0x8, R5 ;  /* 0x0900000002087989 */ /* 0x0082e200000e0005 */
[----:B------:R-:W-:Y:S01]  /*2730*/  BSSY.RECONVERGENT B1, `(.L_x_404) ;  /* 0x000001e000017945 */ /* 0x000fe20003800200 */
[----:B------:R-:W-:Y:S02]  /*2740*/  IMAD.MOV.U32 R10, RZ, RZ, R14 ;  /* 0x000000ffff0a7224 */ /* 0x000fe400078e000e */
[----:B------:R-:W-:Y:S01]  /*2750*/  ISETP.GT.AND P0, PT, R6, R5, PT ;  /* 0x000000050600720c */ /* 0x000fe20003f04270 */
[----:B0-----:R1:W0:Y:S01]  /*2760*/  SHFL.DOWN PT, R9, R3, 0x8, R5 ;  /* 0x0900000003097989 */ /* 0x00122200000e0005 */
[----:B------:R-:W-:Y:S02]  /*2770*/  IMAD.MOV.U32 R12, RZ, RZ, R16 ;  /* 0x000000ffff0c7224 */ /* 0x000fe400078e0010 */
[----:B------:R-:W-:Y:S01]  /*2780*/  IMAD.MOV.U32 R6, RZ, RZ, R2 ;  /* 0x000000ffff067224 */ /* 0x000fe200078e0002 */
[----:B--2---:R1:W2:Y:S01]  /*2790*/  SHFL.DOWN PT, R11, R14, 0x8, R5 ;  /* 0x090000000e0b7989 */ /* 0x0042a200000e0005 */
[----:B------:R-:W-:-:S03]  /*27a0*/  IMAD.MOV.U32 R7, RZ, RZ, R3 ;  /* 0x000000ffff077224 */ /* 0x000fc600078e0003 */
[----:B----4-:R1:W4:Y:S04]  /*27b0*/  SHFL.DOWN PT, R13, R16, 0x8, R5 ;  /* 0x09000000100d7989 */ /* 0x01032800000e0005 */
        /* <DEDUP_REMOVED lines=21> */
.L_x_405:
[----:B------:R-:W-:Y:S05]  /*2910*/  BSYNC.RECONVERGENT B1 ;  /* 0x0000000000017941 */ /* 0x000fea0003800200 */
.L_x_404:
[----:B-1----:R-:W-:Y:S01]  /*2920*/  VIADD R2, R4, 0x10 ;  /* 0x0000001004027836 */ /* 0x002fe20000000000 */
[----:B---3--:R1:W3:Y:S01]  /*2930*/  SHFL.DOWN PT, R8, R6, 0x10, R5 ;  /* 0x0a00000006087989 */ /* 0x0082e200000e0005 */
[----:B------:R-:W-:Y:S01]  /*2940*/  BSSY.RECONVERGENT B1, `(.L_x_406) ;  /* 0x000001e000017945 */ /* 0x000fe20003800200 */
[----:B------:R-:W-:Y:S02]  /*2950*/  IMAD.MOV.U32 R14, RZ, RZ, R10 ;  /* 0x000000ffff0e7224 */ /* 0x000fe400078e000a */
[----:B------:R-:W-:Y:S01]  /*2960*/  ISETP.GT.AND P0, PT, R2, R5, PT ;  /* 0x000000050200720c */ /* 0x000fe20003f04270 */
[----:B0-----:R1:W0:Y:S01]  /*2970*/  SHFL.DOWN PT, R9, R7, 0x10, R5 ;  /* 0x0a00000007097989 */ /* 0x00122200000e0005 */
[----:B------:R-:W-:Y:S01]  /*2980*/  IMAD.MOV.U32 R15, RZ, RZ, R12 ;  /* 0x000000ffff0f7224 */ /* 0x000fe200078e000c */
[----:B------:R-:W-:Y:S01]  /*2990*/  MOV R2, R6 ;  /* 0x0000000600027202 */ /* 0x000fe20000000f00 */
[----:B------:R-:W-:Y:S01]  /*29a0*/  IMAD.MOV.U32 R3, RZ, RZ, R7 ;  /* 0x000000ffff037224 */ /* 0x000fe200078e0007 */
[----:B--2---:R1:W2:Y:S04]  /*29b0*/  SHFL.DOWN PT, R11, R10, 0x10, R5 ;  /* 0x0a0000000a0b7989 */ /* 0x0042a800000e0005 */
        /* <DEDUP_REMOVED lines=22> */
.L_x_407:
[----:B------:R-:W-:Y:S05]  /*2b20*/  BSYNC.RECONVERGENT B1 ;  /* 0x0000000000017941 */ /* 0x000fea0003800200 */
.L_x_406:
        /* <DEDUP_REMOVED lines=11> */
.L_x_409:
[----:B------:R-:W-:Y:S05]  /*2be0*/  BSYNC.RECONVERGENT B1 ;  /* 0x0000000000017941 */ /* 0x000fea0003800200 */
.L_x_408:
[----:B------:R-:W-:Y:S01]  /*2bf0*/  BAR.SYNC.DEFER_BLOCKING 0x0 ;  /* 0x0000000000007b1d */ /* 0x000fe20000010000 */
[----:B------:R-:W-:-:S13]  /*2c00*/  ISETP.NE.AND P1, PT, R0, RZ, PT ;  /* 0x000000ff0000720c */ /* 0x000fda0003f25270 */
[----:B------:R-:W-:Y:S05]  /*2c10*/  @P1 BRA `(.L_x_385) ;  /* 0x0000003400981947 */ /* 0x000fea0003800000 */
[----:B------:R-:W-:Y:S01]  /*2c20*/  UISETP.GE.AND UP0, UPT, UR8, 0x21, UPT ;  /* 0x000000210800788c */ /* 0x000fe2000bf06270 */
[----:B--2---:R-:W-:Y:S02]  /*2c30*/  IMAD.MOV.U32 R11, RZ, RZ, R14 ;  /* 0x000000ffff0b7224 */ /* 0x004fe400078e000e */
[----:B---3--:R-:W-:Y:S02]  /*2c40*/  IMAD.MOV.U32 R8, RZ, RZ, R15 ;  /* 0x000000ffff087224 */ /* 0x008fe400078e000f */
[----:B------:R-:W-:Y:S02]  /*2c50*/  IMAD.MOV.U32 R4, RZ, RZ, R2 ;  /* 0x000000ffff047224 */ /* 0x000fe400078e0002 */
[----:B-1----:R-:W-:Y:S02]  /*2c60*/  IMAD.MOV.U32 R5, RZ, RZ, R3 ;  /* 0x000000ffff057224 */ /* 0x002fe400078e0003 */
[----:B------:R-:W-:Y:S05]  /*2c70*/  BRA.U !UP0, `(.L_x_410) ;  /* 0x00000001086c7547 */ /* 0x000fea000b800000 */
[----:B------:R-:W1:Y:S01]  /*2c80*/  S2UR UR5, SR_CgaCtaId ;  /* 0x00000000000579c3 */ /* 0x000e620000008800 */
[----:B------:R-:W-:Y:S01]  /*2c90*/  UMOV UR4, 0x400 ;  /* 0x0000040000047882 */ /* 0x000fe20000000000 */
[----:B------:R-:W-:Y:S01]  /*2ca0*/  BSSY.RECONVERGENT B1, `(.L_x_410) ;  /* 0x0000018000017945 */ /* 0x000fe20003800200 */
[----:B-1----:R-:W-:-:S09]  /*2cb0*/  ULEA UR4, UR5, UR4, 0x18 ;  /* 0x0000000405047291 */ /* 0x002fd2000f8ec0ff */
[----:B------:R-:W1:Y:S04]  /*2cc0*/  LDS.64 R6, [UR4+0x18] ;  /* 0x00001804ff067984 */ /* 0x000e680008000a00 */
[----:B----4-:R-:W2:Y:S01]  /*2cd0*/  LDS.64 R12, [UR4+0x20] ;  /* 0x00002004ff0c7984 */ /* 0x010ea20008000a00 */
[----:B-1----:R-:W-:Y:S01]  /*2ce0*/  DSETP.GEU.AND P0, PT, R2, R6, PT ;  /* 0x000000060200722a */ /* 0x002fe20003f0e000 */
        /* <DEDUP_REMOVED lines=19> */
.L_x_411:
[----:B------:R-:W-:Y:S05]  /*2e20*/  BSYNC.RECONVERGENT B1 ;  /* 0x0000000000017941 */ /* 0x000fea0003800200 */
.L_x_410:
[----:B------:R-:W-:Y:S01]  /*2e30*/  UISETP.GE.AND UP0, UPT, UR8, 0x41, UPT ;  /* 0x000000410800788c */ /* 0x000fe2000bf06270 */
[----:B0-----:R-:W-:Y:S01]  /*2e40*/  IMAD.MOV.U32 R9, RZ, RZ, R11 ;  /* 0x000000ffff097224 */ /* 0x001fe200078e000b */
        /* <DEDUP_REMOVED lines=9> */
[----:B----4-:R-:W1:Y:S01]  /*2ee0*/  LDS.64 R12, [UR4+0x30] ;  /* 0x00003004ff0c7984 */ /* 0x010e620008000a00 */
        /* <DEDUP_REMOVED lines=20> */
.L_x_413:
[----:B------:R-:W-:Y:S05]  /*3030*/  BSYNC.RECONVERGENT B1 ;  /* 0x0000000000017941 */ /* 0x000fea0003800200 */
.L_x_412:
        /* <DEDUP_REMOVED lines=32> */
.L_x_415:
[----:B------:R-:W-:Y:S05]  /*3240*/  BSYNC.RECONVERGENT B1 ;  /* 0x0000000000017941 */ /* 0x000fea0003800200 */
.L_x_414:
        /* <DEDUP_REMOVED lines=32> */
.L_x_417:
[----:B------:R-:W-:Y:S05]  /*3450*/  BSYNC.RECONVERGENT B1 ;  /* 0x0000000000017941 */ /* 0x000fea0003800200 */
.L_x_416:
        /* <DEDUP_REMOVED lines=32> */
.L_x_419:
[----:B------:R-:W-:Y:S05]  /*3660*/  BSYNC.RECONVERGENT B1 ;  /* 0x0000000000017941 */ /* 0x000fea0003800200 */
.L_x_418:
        /* <DEDUP_REMOVED lines=13> */
[----:B------:R-:W-:Y:S01]  /*3740*/  MOV R6, R2 ;  /* 0x0000000200067202 */ /* 0x000fe20000000f00 */
[----:B------:R-:W-:Y:S02]  /*3750*/  IMAD.MOV.U32 R7, RZ, RZ, R3 ;  /* 0x000000ffff077224 */ /* 0x000fe400078e0003 */
        /* <DEDUP_REMOVED lines=17> */
.L_x_421:
[----:B------:R-:W-:Y:S05]  /*3870*/  BSYNC.RECONVERGENT B1 ;  /* 0x0000000000017941 */ /* 0x000fea0003800200 */
.L_x_420:
        /* <DEDUP_REMOVED lines=32> */
.L_x_353:
        /* <DEDUP_REMOVED lines=34> */
[----:B------:R-:W-:-:S04]  /*3ca0*/  IMAD.MOV.U32 R15, RZ, RZ, 0x500 ;  /* 0x00000500ff0f7424 */ /* 0x000fc800078e00ff */
        /* <DEDUP_REMOVED lines=8> */
[----:B------:R-:W-:Y:S02]  /*3d30*/  @P2 MOV R9, R13 ;  /* 0x0000000d00092202 */ /* 0x000fe40000000f00 */
[----:B------:R-:W-:-:S04]  /*3d40*/  @P2 SEL R7, R11, R7, P0 ;  /* 0x000000070b072207 */ /* 0x000fc80000000000 */
        /* <DEDUP_REMOVED lines=11> */
[----:B------:R-:W-:Y:S01]  /*3e00*/  IMAD.MOV.U32 R27, RZ, RZ, R2 ;  /* 0x000000ffff1b7224 */ /* 0x000fe200078e0002 */
[----:B------:R-:W0:Y:S01]  /*3e10*/  LDCU UR4, c[0x0][0x390] ;  /* 0x00007200ff0477ac */ /* 0x000e220008000800 */
[----:B------:R-:W-:Y:S02]  /*3e20*/  IMAD.MOV.U32 R24, RZ, RZ, R3 ;  /* 0x000000ffff187224 */ /* 0x000fe400078e0003 */
[----:B------:R-:W-:-:S07]  /*3e30*/  IMAD.MOV.U32 R25, RZ, RZ, 0x500 ;  /* 0x00000500ff197424 */ /* 0x000fce00078e00ff */
.L_x_423:
[----:B------:R-:W1:Y:S01]  /*3e40*/  LDC.64 R22, c[0x0][0x380] ;  /* 0x0000e000ff167b82 */ /* 0x000e620000000a00 */
[----:B------:R-:W-:-:S04]  /*3e50*/  IMAD.IADD R3, R0, 0x1, R25 ;  /* 0x0000000100037824 */ /* 0x000fc800078e0219 */
[----:B-1----:R-:W-:-:S05]  /*3e60*/  IMAD.WIDE.U32 R22, R3, 0x10, R22 ;  /* 0x0000001003167825 */ /* 0x002fca00078e0016 */
        /* <DEDUP_REMOVED lines=17> */
[----:B------:R-:W-:-:S06]  /*3f80*/  @P2 IMAD.MOV.U32 R6, RZ, RZ, R29 ;  /* 0x000000ffff062224 */ /* 0x000fcc00078e001d */
[----:B----4-:R-:W-:Y:S01]  /*3f90*/  DSETP.GEU.AND P1, PT, R6, R10, PT ;  /* 0x0000000a0600722a */ /* 0x010fe20003f2e000 */
[----:B------:R-:W-:Y:S02]  /*3fa0*/  @P2 SEL R8, R27, R8, P0 ;  /* 0x000000081b082207 */ /* 0x000fe40000000000 */
[----:B------:R-:W-:-:S11]  /*3fb0*/  @P2 SEL R9, R24, R9, P0 ;  /* 0x0000000918092207 */ /* 0x000fd60000000000 */
[----:B-----5:R-:W-:-:S04]  /*3fc0*/  @P1 ISETP.GE.U32.AND P0, PT, R8, R12, PT ;  /* 0x0000000c0800120c */ /* 0x020fc80003f06070 */
        /* <DEDUP_REMOVED lines=25> */
[----:B------:R-:W-:Y:S01]  /*4160*/  @P1 IMAD.MOV.U32 R19, RZ, RZ, R15 ;  /* 0x000000ffff131224 */ /* 0x000fe200078e000f */
[----:B------:R-:W-:Y:S02]  /*4170*/  @P1 SEL R20, R16, R20, P0 ;  /* 0x0000001410141207 */ /* 0x000fe40000000000 */
[----:B------:R-:W-:Y:S01]  /*4180*/  @P1 SEL R21, R17, R21, P0 ;  /* 0x0000001511151207 */ /* 0x000fe20000000000 */
[----:B------:R-:W-:-:S05]  /*4190*/  VIADD R7, R25, 0xa00 ;  /* 0x00000a0019077836 */ /* 0x000fca0000000000 */
[----:B0-----:R-:W-:Y:S01]  /*41a0*/  ISETP.GT.AND P1, PT, R7, UR4, PT ;  /* 0x0000000407007c0c */ /* 0x001fe2000bf24270 */
[----:B------:R-:W-:-:S04]  /*41b0*/  VIADD R15, R25, 0x500 ;  /* 0x00000500190f7836 */ /* 0x000fc80000000000 */
[----:B------:R-:W-:Y:S01]  /*41c0*/  IMAD.MOV.U32 R25, RZ, RZ, R15 ;  /* 0x000000ffff197224 */ /* 0x000fe200078e000f */
[----:B--2---:R-:W-:-:S14]  /*41d0*/  DSETP.GEU.AND P2, PT, R18, R4, PT ;  /* 0x000000041200722a */ /* 0x004fdc0003f4e000 */
[----:B------:R-:W-:-:S04]  /*41e0*/  @P2 ISETP.GE.U32.AND P0, PT, R20, R2, PT ;  /* 0x000000021400220c */ /* 0x000fc80003f06070 */
[----:B------:R-:W-:-:S13]  /*41f0*/  @P2 ISETP.GE.AND.EX P0, PT, R21, R3, PT, P0 ;  /* 0x000000031500220c */ /* 0x000fda0003f06300 */
[----:B------:R-:W-:-:S06]  /*4200*/  @P2 DSETP.GT.OR P0, PT, R18, R4, !P0 ;  /* 0x000000041200222a */ /* 0x000fcc0004704400 */
[----:B------:R-:W-:Y:S02]  /*4210*/  @P2 FSEL R6, R18, R4, P0 ;  /* 0x0000000412062208 */ /* 0x000fe40000000000 */
[----:B------:R-:W-:Y:S02]  /*4220*/  @P2 FSEL R19, R19, R5, P0 ;  /* 0x0000000513132208 */ /* 0x000fe40000000000 */
[----:B------:R-:W-:Y:S02]  /*4230*/  @P2 SEL R2, R20, R2, P0 ;  /* 0x0000000214022207 */ /* 0x000fe40000000000 */
[----:B------:R-:W-:Y:S01]  /*4240*/  @P2 SEL R3, R21, R3, P0 ;  /* 0x0000000315032207 */ /* 0x000fe20000000000 */
[----:B------:R-:W-:Y:S02]  /*4250*/  @P2 IMAD.MOV.U32 R4, RZ, RZ, R6 ;  /* 0x000000ffff042224 */ /* 0x000fe400078e0006 */
[----:B------:R-:W-:Y:S02]  /*4260*/  @P2 IMAD.MOV.U32 R5, RZ, RZ, R19 ;  /* 0x000000ffff052224 */ /* 0x000fe400078e0013 */
[----:B------:R-:W-:-:S02]  /*4270*/  IMAD.MOV.U32 R27, RZ, RZ, R2 ;  /* 0x000000ffff1b7224 */ /* 0x000fc400078e0002 */
[----:B------:R-:W-:Y:S01]  /*4280*/  IMAD.MOV.U32 R24, RZ, RZ, R3 ;  /* 0x000000ffff187224 */ /* 0x000fe200078e0003 */
[----:B------:R-:W-:Y:S06]  /*4290*/  @!P1 BRA `(.L_x_423) ;  /* 0xfffffff800e89947 */ /* 0x000fec000383ffff */
.L_x_422:
[----:B------:R-:W-:-:S13]  /*42a0*/  ISETP.GE.AND P0, PT, R15, UR4, PT ;  /* 0x000000040f007c0c */ /* 0x000fda000bf06270 */
        /* <DEDUP_REMOVED lines=12> */
[----:B------:R-:W0:Y:S01]  /*4370*/  LDC.64 R6, c[0x0][0x380] ;  /* 0x0000e000ff067b82 */ /* 0x000e220000000a00 */
[----:B------:R-:W-:Y:S01]  /*4380*/  LEA.HI R8, R20, 0x1, RZ, 0x18 ;  /* 0x0000000114087811 */ /* 0x000fe200078fc0ff */
[----:B------:R-:W-:Y:S01]  /*4390*/  IMAD.IADD R21, R0, 0x1, R15 ;  /* 0x0000000100157824 */ /* 0x000fe200078e020f */
[----:B------:R-:W-:Y:S02]  /*43a0*/  MOV R12, R0 ;  /* 0x00000000000c7202 */ /* 0x000fe40000000f00 */
[----:B------:R-:W-:-:S05]  /*43b0*/  LOP3.LUT R8, R8, 0x3, RZ, 0xc0, !PT ;  /* 0x0000000308087812 */ /* 0x000fca00078ec0ff */
[----:B------:R-:W-:-:S07]  /*43c0*/  IMAD.MOV R14, RZ, RZ, -R8 ;  /* 0x000000ffff0e7224 */ /* 0x000fce00078e0a08 */
.L_x_430:
[----:B0-----:R-:W-:-:S05]  /*43d0*/  IMAD.WIDE.U32 R18, R21, 0x10, R6 ;  /* 0x0000001015127825 */ /* 0x001fca00078e0006 */
[----:B------:R-:W2:Y:S04]  /*43e0*/  LDG.E.64.CONSTANT R8, desc[UR6][R18.64] ;  /* 0x0000000612087981 */ /* 0x000ea8000c1e9b00 */
[----:B------:R-:W3:Y:S01]  /*43f0*/  LDG.E.64.CONSTANT R10, desc[UR6][R18.64+0x8] ;  /* 0x00000806120a7981 */ /* 0x000ee2000c1e9b00 */
[----:B------:R-:W-:Y:S01]  /*4400*/  VIADD R14, R14, 0x1 ;  /* 0x000000010e0e7836 */ /* 0x000fe20000000000 */
[----:B------:R-:W-:Y:S01]  /*4410*/  BSSY.RECONVERGENT B3, `(.L_x_428) ;  /* 0x000001a000037945 */ /* 0x000fe20003800200 */
[----:B------:R-:W-:Y:S02]  /*4420*/  IMAD.MOV.U32 R23, RZ, RZ, R2 ;  /* 0x000000ffff177224 */ /* 0x000fe400078e0002 */
        /* <DEDUP_REMOVED lines=24> */
.L_x_429:
[----:B------:R-:W-:Y:S05]  /*45b0*/  BSYNC.RECONVERGENT B3 ;  /* 0x0000000000037941 */ /* 0x000fea0003800200 */
.L_x_428:
[----:B------:R-:W-:Y:S02]  /*45c0*/  VIADD R12, R12, 0x100 ;  /* 0x000001000c0c7836 */ /* 0x000fe40000000000 */
[----:B------:R-:W-:Y:S01]  /*45d0*/  VIADD R21, R21, 0x100 ;  /* 0x0000010015157836 */ /* 0x000fe20000000000 */
[----:B------:R-:W-:Y:S06]  /*45e0*/  @P2 BRA `(.L_x_430) ;  /* 0xfffffffc00782947 */ /* 0x000fec000383ffff */
.L_x_427:
[----:B------:R-:W-:Y:S05]  /*45f0*/  BSYNC.RECONVERGENT B2 ;  /* 0x0000000000027941 */ /* 0x000fea0003800200 */
.L_x_426:
[----:B------:R-:W-:-:S13]  /*4600*/  ISETP.GE.U32.AND P0, PT, R20, 0x300, PT ;  /* 0x000003001400780c */ /* 0x000fda0003f06070 */
[----:B------:R-:W-:Y:S05]  /*4610*/  @!P0 BRA `(.L_x_425) ;  /* 0x0000000400c88947 */ /* 0x000fea0003800000 */
[----:B------:R-:W0:Y:S01]  /*4620*/  LDCU.64 UR8, c[0x0][0x380] ;  /* 0x00007000ff0877ac */ /* 0x000e220008000a00 */
[----:B------:R-:W1:Y:S01]  /*4630*/  LDC.64 R10, c[0x0][0x380] ;  /* 0x0000e000ff0a7b82 */ /* 0x000e620000000a00 */
[C---:B------:R-:W-:Y:S01]  /*4640*/  IADD3 R17, P0, PT, R12.reuse, R15, RZ ;  /* 0x0000000f0c117210 */ /* 0x040fe20007f1e0ff */
[----:B------:R-:W-:-:S04]  /*4650*/  IMAD.IADD R15, R12, 0x1, R15 ;  /* 0x000000010c0f7824 */ /* 0x000fc800078e020f */
[----:B------:R-:W-:Y:S01]  /*4660*/  IMAD.X R6, RZ, RZ, RZ, P0 ;  /* 0x000000ffff067224 */ /* 0x000fe200000e06ff */
[----:B0-----:R-:W-:-:S04]  /*4670*/  LEA R14, P1, R17, UR8, 0x4 ;  /* 0x00000008110e7c11 */ /* 0x001fc8000f8220ff */
[----:B------:R-:W-:Y:S02]  /*4680*/  IADD3 R14, P0, PT, R14, 0x3008, RZ ;  /* 0x000030080e0e7810 */ /* 0x000fe40007f1e0ff */
[----:B------:R-:W-:-:S05]  /*4690*/  LEA.HI.X R17, R17, UR9, R6, 0x4, P1 ;  /* 0x0000000911117c11 */ /* 0x000fca00088f2406 */
[----:B------:R-:W-:-:S07]  /*46a0*/  IMAD.X R17, RZ, RZ, R17, P0 ;  /* 0x000000ffff117224 */ /* 0x000fce00000e0611 */
.L_x_439:
[----:B-1----:R-:W-:-:S05]  /*46b0*/  IMAD.WIDE.U32 R8, R15, 0x10, R10 ;  /* 0x000000100f087825 */ /* 0x002fca00078e000a */
[----:B------:R-:W2:Y:S04]  /*46c0*/  LDG.E.64.CONSTANT R22, desc[UR6][R8.64] ;  /* 0x0000000608167981 */ /* 0x000ea8000c1e9b00 */
[----:B------:R0:W3:Y:S02]  /*46d0*/  LDG.E.64.CONSTANT R6, desc[UR6][R8.64+0x8] ;  /* 0x0000080608067981 */ /* 0x0000e4000c1e9b00 */
[----:B0-----:R-:W-:Y:S02]  /*46e0*/  IMAD.MOV.U32 R8, RZ, RZ, R14 ;  /* 0x000000ffff087224 */ /* 0x001fe400078e000e */
[----:B------:R-:W-:-:S05]  /*46f0*/  IMAD.MOV.U32 R9, RZ, RZ, R17 ;  /* 0x000000ffff097224 */ /* 0x000fca00078e0011 */
[----:B------:R0:W5:Y:S04]  /*4700*/  LDG.E.64.CONSTANT R20, desc[UR6][R8.64+-0x2008] ;  /* 0xffdff80608147981 */ /* 0x000168000c1e9b00 */
[----:B------:R0:W5:Y:S01]  /*4710*/  LDG.E.64.CONSTANT R18, desc[UR6][R8.64+-0x2000] ;  /* 0xffe0000608127981 */ /* 0x000162000c1e9b00 */
[----:B------:R-:W-:Y:S01]  /*4720*/  BSSY.RECONVERGENT B2, `(.L_x_431) ;  /* 0x0000015000027945 */ /* 0x000fe20003800200 */
[----:B--2---:R-:W-:Y:S01]  /*4730*/  DSETP.GEU.AND P0, PT, R4, R22, PT ;  /* 0x000000160400722a */ /* 0x004fe20003f0e000 */
[----:B------:R-:W-:Y:S02]  /*4740*/  IMAD.MOV.U32 R16, RZ, RZ, R22 ;  /* 0x000000ffff107224 */ /* 0x000fe400078e0016 */
[----:B------:R-:W-:Y:S01]  /*4750*/  IMAD.MOV.U32 R17, RZ, RZ, R23 ;  /* 0x000000ffff117224 */ /* 0x000fe200078e0017 */
[----:B---3--:R-:W-:Y:S01]  /*4760*/  MOV R29, R7 ;  /* 0x00000007001d7202 */ /* 0x008fe20000000f00 */
[----:B------:R-:W-:-:S09]  /*4770*/  IMAD.MOV.U32 R27, RZ, RZ, R6 ;  /* 0x000000ffff1b7224 */ /* 0x000fd200078e0006 */
        /* <DEDUP_REMOVED lines=15> */
.L_x_432:
[----:B------:R-:W-:Y:S05]  /*4870*/  BSYNC.RECONVERGENT B2 ;  /* 0x0000000000027941 */ /* 0x000fea0003800200 */
.L_x_431:
[----:B------:R0:W5:Y:S04]  /*4880*/  LDG.E.64.CONSTANT R6, desc[UR6][R8.64+-0x1008] ;  /* 0xffeff80608067981 */ /* 0x000168000c1e9b00 */
[----:B------:R0:W5:Y:S02]  /*4890*/  LDG.E.64.CONSTANT R4, desc[UR6][R8.64+-0x1000] ;  /* 0xfff0000608047981 */ /* 0x000164000c1e9b00 */
[----:B-----5:R-:W-:Y:S01]  /*48a0*/  DSETP.GEU.AND P0, PT, R16, R20, PT ;  /* 0x000000141000722a */ /* 0x020fe20003f0e000 */
[----:B------:R-:W-:Y:S01]  /*48b0*/  BSSY.RECONVERGENT B2, `(.L_x_433) ;  /* 0x0000014000027945 */ /* 0x000fe20003800200 */
[----:B------:R-:W-:Y:S02]  /*48c0*/  IMAD.MOV.U32 R2, RZ, RZ, R20 ;  /* 0x000000ffff027224 */ /* 0x000fe400078e0014 */
[----:B------:R-:W-:-:S02]  /*48d0*/  IMAD.MOV.U32 R3, RZ, RZ, R21 ;  /* 0x000000ffff037224 */ /* 0x000fc400078e0015 */
        /* <DEDUP_REMOVED lines=17> */
.L_x_434:
[----:B------:R-:W-:Y:S05]  /*49f0*/  BSYNC.RECONVERGENT B2 ;  /* 0x0000000000027941 */ /* 0x000fea0003800200 */
.L_x_433:
[----:B------:R0:W5:Y:S04]  /*4a00*/  LDG.E.64.CONSTANT R16, desc[UR6][R8.64+-0x8] ;  /* 0xfffff80608107981 */ /* 0x000168000c1e9b00 */
[----:B------:R0:W5:Y:S01]  /*4a10*/  LDG.E.64.CONSTANT R18, desc[UR6][R8.64] ;  /* 0x0000000608127981 */ /* 0x000162000c1e9b00 */
[----:B------:R-:W-:Y:S01]  /*4a20*/  DSETP.GEU.AND P0, PT, R2, R6, PT ;  /* 0x000000060200722a */ /* 0x000fe20003f0e000 */
[----:B------:R-:W-:Y:S01]  /*4a30*/  BSSY.RECONVERGENT B2, `(.L_x_435) ;  /* 0x0000014000027945 */ /* 0x000fe20003800200 */
[----:B------:R-:W-:Y:S02]  /*4a40*/  IMAD.MOV.U32 R20, RZ, RZ, R6 ;  /* 0x000000ffff147224 */ /* 0x000fe400078e0006 */
[----:B------:R-:W-:Y:S02]  /*4a50*/  IMAD.MOV.U32 R21, RZ, RZ, R7 ;  /* 0x000000ffff157224 */ /* 0x000fe400078e0007 */
[----:B------:R-:W-:-:S02]  /*4a60*/  IMAD.MOV.U32 R29, RZ, RZ, R4 ;  /* 0x000000ffff1d7224 */ /* 0x000fc400078e0004 */
        /* <DEDUP_REMOVED lines=16> */
.L_x_436:
[----:B------:R-:W-:Y:S05]  /*4b70*/  BSYNC.RECONVERGENT B2 ;  /* 0x0000000000027941 */ /* 0x000fea0003800200 */
.L_x_435:
[----:B-----5:R-:W-:Y:S01]  /*4b80*/  DSETP.GEU.AND P0, PT, R20, R16, PT ;  /* 0x000000101400722a */ /* 0x020fe20003f0e000 */
[----:B------:R-:W-:Y:S01]  /*4b90*/  BSSY.RECONVERGENT B2, `(.L_x_437) ;  /* 0x0000014000027945 */ /* 0x000fe20003800200 */
[----:B------:R-:W-:Y:S02]  /*4ba0*/  IMAD.MOV.U32 R4, RZ, RZ, R16 ;  /* 0x000000ffff047224 */ /* 0x000fe400078e0010 */
[----:B------:R-:W-:Y:S02]  /*4bb0*/  IMAD.MOV.U32 R5, RZ, RZ, R17 ;  /* 0x000000ffff057224 */ /* 0x000fe400078e0011 */
[----:B------:R-:W-:Y:S02]  /*4bc0*/  IMAD.MOV.U32 R2, RZ, RZ, R18 ;  /* 0x000000ffff027224 */ /* 0x000fe400078e0012 */
[----:B------:R-:W-:-:S06]  /*4bd0*/  IMAD.MOV.U32 R3, RZ, RZ, R19 ;  /* 0x000000ffff037224 */ /* 0x000fcc00078e0013 */
        /* <DEDUP_REMOVED lines=15> */
.L_x_438:
[----:B------:R-:W-:Y:S05]  /*4cd0*/  BSYNC.RECONVERGENT B2 ;  /* 0x0000000000027941 */ /* 0x000fea0003800200 */
.L_x_437:
[----:B------:R-:W-:Y:S01]  /*4ce0*/  VIADD R12, R12, 0x400 ;  /* 0x000004000c0c7836 */ /* 0x000fe20000000000 */
[----:B------:R-:W-:Y:S01]  /*4cf0*/  IADD3 R14, P1, PT, R8, 0x4000, RZ ;  /* 0x00004000080e7810 */ /* 0x000fe20007f3e0ff */
[----:B------:R-:W-:-:S03]  /*4d00*/  VIADD R15, R15, 0x400 ;  /* 0x000004000f0f7836 */ /* 0x000fc60000000000 */
[----:B------:R-:W-:Y:S01]  /*4d10*/  ISETP.GE.AND P0, PT, R12, R13, PT ;  /* 0x0000000d0c00720c */ /* 0x000fe20003f06270 */
[----:B------:R-:W-:-:S12]  /*4d20*/  IMAD.X R17, RZ, RZ, R9, P1 ;  /* 0x000000ffff117224 */ /* 0x000fd800008e0609 */
[----:B------:R-:W-:Y:S05]  /*4d30*/  @!P0 BRA `(.L_x_439) ;  /* 0xfffffff8005c8947 */ /* 0x000fea000383ffff */
.L_x_425:
[----:B------:R-:W-:Y:S05]  /*4d40*/  BSYNC.RECONVERGENT B1 ;  /* 0x0000000000017941 */ /* 0x000fea0003800200 */
.L_x_424:
        /* <DEDUP_REMOVED lines=32> */
.L_x_441:
[----:B------:R-:W-:Y:S05]  /*4f50*/  BSYNC.RECONVERGENT B1 ;  /* 0x0000000000017941 */ /* 0x000fea0003800200 */
.L_x_440:
        /* <DEDUP_REMOVED lines=12> */
[----:B---3--:R-:W-:Y:S01]  /*5020*/  IMAD.MOV.U32 R8, RZ, RZ, R14 ;  /* 0x000000ffff087224 */ /* 0x008fe200078e000e */
        /* <DEDUP_REMOVED lines=18> */
.L_x_443:
[----:B------:R-:W-:Y:S05]  /*5150*/  BSYNC.RECONVERGENT B1 ;  /* 0x0000000000017941 */ /* 0x000fea0003800200 */
.L_x_442:
[----:B------:R-:W-:Y:S01]  /*5160*/  ISETP.GT.AND P0, PT, R10, 0x1b, PT ;  /* 0x0000001b0a00780c */ /* 0x000fe20003f04270 */
[----:B0-----:R0:W0:Y:S01]  /*5170*/  SHFL.DOWN PT, R6, R2, 0x4, 0x1f ;  /* 0x08801f0002067f89 */ /* 0x00102200000e0000 */
[----:B------:R-:W-:Y:S01]  /*5180*/  BSSY.RECONVERGENT B1, `(.L_x_444) ;  /* 0x000001d000017945 */ /* 0x000fe20003800200 */
[----:B------:R-:W-:Y:S02]  /*5190*/  IMAD.MOV.U32 R11, RZ, RZ, R8 ;  /* 0x000000ffff0b7224 */ /* 0x000fe400078e0008 */
[----:B------:R0:W0:Y:S01]  /*51a0*/  SHFL.DOWN PT, R7, R3, 0x4, 0x1f ;  /* 0x08801f0003077f89 */ /* 0x00002200000e0000 */
[----:B------:R-:W-:Y:S02]  /*51b0*/  IMAD.MOV.U32 R12, RZ, RZ, R9 ;  /* 0x000000ffff0c7224 */ /* 0x000fe400078e0009 */
[----:B-1----:R-:W-:Y:S01]  /*51c0*/  IMAD.MOV.U32 R4, RZ, RZ, R2 ;  /* 0x000000ffff047224 */ /* 0x002fe200078e0002 */
[----:B----4-:R1:W4:Y:S01]  /*51d0*/  SHFL.DOWN PT, R13, R8, 0x4, 0x1f ;  /* 0x08801f00080d7f89 */ /* 0x01032200000e0000 */
[----:B--2---:R-:W-:-:S03]  /*51e0*/  IMAD.MOV.U32 R5, RZ, RZ, R3 ;  /* 0x000000ffff057224 */ /* 0x004fc600078e0003 */
[----:B---3--:R1:W2:Y:S01]  /*51f0*/  SHFL.DOWN PT, R14, R9, 0x4, 0x1f ;  /* 0x08801f00090e7f89 */ /* 0x0082a200000e0000 */
[----:B------:R-:W-:Y:S05]  /*5200*/  @P0 BRA `(.L_x_445) ;  /* 0x0000000000500947 */ /* 0x000fea0003800000 */
[----:B0-----:R-:W-:Y:S01]  /*5210*/  DSETP.GEU.AND P0, PT, R2, R6, PT ;  /* 0x000000060200722a */ /* 0x001fe20003f0e000 */
[----:B----4-:R-:W-:Y:S02]  /*5220*/  IMAD.MOV.U32 R11, RZ, RZ, R13 ;  /* 0x000000ffff0b7224 */ /* 0x010fe400078e000d */
[----:B--2---:R-:W-:Y:S02]  /*5230*/  IMAD.MOV.U32 R12, RZ, RZ, R14 ;  /* 0x000000ffff0c7224 */ /* 0x004fe400078e000e */
        /* <DEDUP_REMOVED lines=17> */
.L_x_445:
[----:B------:R-:W-:Y:S05]  /*5350*/  BSYNC.RECONVERGENT B1 ;  /* 0x0000000000017941 */ /* 0x000fea0003800200 */
.L_x_444:
[----:B------:R-:W-:Y:S01]  /*5360*/  ISETP.GT.AND P0, PT, R10, 0x17, PT ;  /* 0x000000170a00780c */ /* 0x000fe20003f04270 */
[----:B0-----:R0:W3:Y:S01]  /*5370*/  SHFL.DOWN PT, R2, R4, 0x8, 0x1f ;  /* 0x09001f0004027f89 */ /* 0x0010e200000e0000 */
[----:B------:R-:W-:Y:S01]  /*5380*/  BSSY.RECONVERGENT B1, `(.L_x_446) ;  /* 0x000001d000017945 */ /* 0x000fe20003800200 */
[----:B-1----:R-:W-:Y:S02]  /*5390*/  IMAD.MOV.U32 R8, RZ, RZ, R11 ;  /* 0x000000ffff087224 */ /* 0x002fe400078e000b */
[----:B------:R0:W1:Y:S01]  /*53a0*/  SHFL.DOWN PT, R3, R5, 0x8, 0x1f ;  /* 0x09001f0005037f89 */ /* 0x00006200000e0000 */
[----:B------:R-:W-:Y:S02]  /*53b0*/  IMAD.MOV.U32 R9, RZ, RZ, R12 ;  /* 0x000000ffff097224 */ /* 0x000fe400078e000c */
[----:B------:R-:W-:Y:S01]  /*53c0*/  IMAD.MOV.U32 R6, RZ, RZ, R4 ;  /* 0x000000ffff067224 */ /* 0x000fe200078e0004 */
[----:B--2---:R0:W2:Y:S01]  /*53d0*/  SHFL.DOWN PT, R14, R11, 0x8, 0x1f ;  /* 0x09001f000b0e7f89 */ /* 0x0040a200000e0000 */
[----:B------:R-:W-:-:S03]  /*53e0*/  IMAD.MOV.U32 R7, RZ, RZ, R5 ;  /* 0x000000ffff077224 */ /* 0x000fc600078e0005 */
[----:B----4-:R0:W4:Y:S01]  /*53f0*/  SHFL.DOWN PT, R13, R12, 0x8, 0x1f ;  /* 0x09001f000c0d7f89 */ /* 0x01012200000e0000 */
        /* <DEDUP_REMOVED lines=21> */
.L_x_447:
[----:B------:R-:W-:Y:S05]  /*5550*/  BSYNC.RECONVERGENT B1 ;  /* 0x0000000000017941 */ /* 0x000fea0003800200 */
.L_x_446:
[----:B------:R-:W-:Y:S01]  /*5560*/  ISETP.GT.AND P0, PT, R10, 0xf, PT ;  /* 0x0000000f0a00780c */ /* 0x000fe20003f04270 */
[----:B0-----:R0:W0:Y:S01]  /*5570*/  SHFL.DOWN PT, R4, R6, 0x10, 0x1f ;  /* 0x0a001f0006047f89 */ /* 0x00102200000e0000 */
[----:B------:R-:W-:Y:S01]  /*5580*/  BSSY.RECONVERGENT B1, `(.L_x_448) ;  /* 0x000001d000017945 */ /* 0x000fe20003800200 */
[----:B--2---:R-:W-:Y:S02]  /*5590*/  IMAD.MOV.U32 R14, RZ, RZ, R8 ;  /* 0x000000ffff0e7224 */ /* 0x004fe400078e0008 */
[----:B------:R2:W0:Y:S01]  /*55a0*/  SHFL.DOWN PT, R5, R7, 0x10, 0x1f ;  /* 0x0a001f0007057f89 */ /* 0x00042200000e0000 */
[----:B------:R-:W-:Y:S02]  /*55b0*/  IMAD.MOV.U32 R15, RZ, RZ, R9 ;  /* 0x000000ffff0f7224 */ /* 0x000fe400078e0009 */
[----:B---3--:R-:W-:Y:S01]  /*55c0*/  IMAD.MOV.U32 R2, RZ, RZ, R6 ;  /* 0x000000ffff027224 */ /* 0x008fe200078e0006 */
[----:B------:R2:W3:Y:S01]  /*55d0*/  SHFL.DOWN PT, R11, R8, 0x10, 0x1f ;  /* 0x0a001f00080b7f89 */ /* 0x0004e200000e0000 */
[----:B-1----:R-:W-:-:S03]  /*55e0*/  IMAD.MOV.U32 R3, RZ, RZ, R7 ;  /* 0x000000ffff037224 */ /* 0x002fc600078e0007 */
[----:B------:R2:W1:Y:S01]  /*55f0*/  SHFL.DOWN PT, R12, R9, 0x10, 0x1f ;  /* 0x0a001f00090c7f89 */ /* 0x00046200000e0000 */
[----:B------:R-:W-:Y:S05]  /*5600*/  @P0 BRA `(.L_x_449) ;  /* 0x0000000000500947 */ /* 0x000fea0003800000 */
[----:B0-----:R-:W-:Y:S01]  /*5610*/  DSETP.GEU.AND P0, PT, R6, R4, PT ;  /* 0x000000040600722a */ /* 0x001fe20003f0e000 */
[----:B---3--:R-:W-:Y:S02]  /*5620*/  IMAD.MOV.U32 R14, RZ, RZ, R11 ;  /* 0x000000ffff0e7224 */ /* 0x008fe400078e000b */
        /* <DEDUP_REMOVED lines=18> */
.L_x_449:
[----:B------:R-:W-:Y:S05]  /*5750*/  BSYNC.RECONVERGENT B1 ;  /* 0x0000000000017941 */ /* 0x000fea0003800200 */
.L_x_448:
        /* <DEDUP_REMOVED lines=11> */
.L_x_451:
[----:B------:R-:W-:Y:S05]  /*5810*/  BSYNC.RECONVERGENT B1 ;  /* 0x0000000000017941 */ /* 0x000fea0003800200 */
.L_x_450:
        /* <DEDUP_REMOVED lines=8> */
[----:B--2---:R-:W2:Y:S04]  /*58a0*/  LDS.128 R4, [R0+0x20] ;  /* 0x0000200000047984 */ /* 0x004ea80000000c00 */
[----:B-1--4-:R1:W4:Y:S04]  /*58b0*/  LDS.64 R12, [R0+0x80] ;  /* 0x00008000000c7984 */ /* 0x0123280000000a00 */
[----:B---3--:R1:W3:Y:S01]  /*58c0*/  LDS.128 R8, [R0+0x30] ;  /* 0x0000300000087984 */ /* 0x0082e20000000c00 */
[----:B0-----:R-:W-:Y:S01]  /*58d0*/  DSETP.GEU.AND P0, PT, R2, R16, PT ;  /* 0x000000100200722a */ /* 0x001fe20003f0e000 */
[----:B------:R-:W-:-:S02]  /*58e0*/  IMAD.MOV.U32 R24, RZ, RZ, R16 ;  /* 0x000000ffff187224 */ /* 0x000fc400078e0010 */
[----:B------:R-:W-:Y:S02]  /*58f0*/  IMAD.MOV.U32 R25, RZ, RZ, R17 ;  /* 0x000000ffff197224 */ /* 0x000fe400078e0011 */
[----:B--2---:R-:W-:Y:S02]  /*5900*/  IMAD.MOV.U32 R27, RZ, RZ, R4 ;  /* 0x000000ffff1b7224 */ /* 0x004fe400078e0004 */
[----:B------:R-:W-:-:S07]  /*5910*/  IMAD.MOV.U32 R29, RZ, RZ, R5 ;  /* 0x000000ffff1d7224 */ /* 0x000fce00078e0005 */
[----:B-1-34-:R-:W-:Y:S05]  /*5920*/  @!P0 BRA `(.L_x_453) ;  /* 0x0000000000388947 */ /* 0x01afea0003800000 */
        /* <DEDUP_REMOVED lines=14> */
.L_x_453:
[----:B------:R-:W-:Y:S05]  /*5a10*/  BSYNC.RECONVERGENT B1 ;  /* 0x0000000000017941 */ /* 0x000fea0003800200 */
.L_x_452:
        /* <DEDUP_REMOVED lines=23> */
.L_x_455:
[----:B------:R-:W-:Y:S05]  /*5b90*/  BSYNC.RECONVERGENT B1 ;  /* 0x0000000000017941 */ /* 0x000fea0003800200 */
.L_x_454:
        /* <DEDUP_REMOVED lines=21> */
.L_x_457:
[----:B------:R-:W-:Y:S05]  /*5cf0*/  BSYNC.RECONVERGENT B1 ;  /* 0x0000000000017941 */ /* 0x000fea0003800200 */
.L_x_456:
        /* <DEDUP_REMOVED lines=23> */
.L_x_459:
[----:B------:R-:W-:Y:S05]  /*5e70*/  BSYNC.RECONVERGENT B1 ;  /* 0x0000000000017941 */ /* 0x000fea0003800200 */
.L_x_458:
[----:B------:R-:W-:Y:S01]  /*5e80*/  DSETP.GEU.AND P0, PT, R14, R22, PT ;  /* 0x000000160e00722a */ /* 0x000fe20003f0e000 */
[----:B------:R-:W-:Y:S01]  /*5e90*/  BSSY.RECONVERGENT B1, `(.L_x_460) ;  /* 0x0000014000017945 */ /* 0x000fe20003800200 */
[----:B------:R-:W-:Y:S01]  /*5ea0*/  MOV R2, R22 ;  /* 0x0000001600027202 */ /* 0x000fe20000000f00 */
[----:B------:R-:W-:Y:S02]  /*5eb0*/  IMAD.MOV.U32 R3, RZ, RZ, R23 ;  /* 0x000000ffff037224 */ /* 0x000fe400078e0017 */
[----:B-1----:R-:W-:Y:S02]  /*5ec0*/  IMAD.MOV.U32 R19, RZ, RZ, R8 ;  /* 0x000000ffff137224 */ /* 0x002fe400078e0008 */
        /* <DEDUP_REMOVED lines=16> */
.L_x_461:
[----:B------:R-:W-:Y:S05]  /*5fd0*/  BSYNC.RECONVERGENT B1 ;  /* 0x0000000000017941 */ /* 0x000fea0003800200 */
.L_x_460:
        /* <DEDUP_REMOVED lines=21> */
.L_x_463:
[----:B------:R-:W-:Y:S05]  /*6130*/  BSYNC.RECONVERGENT B1 ;  /* 0x0000000000017941 */ /* 0x000fea0003800200 */
.L_x_462:
        /* <DEDUP_REMOVED lines=20> */
.L_x_385:
[----:B------:R-:W-:Y:S05]  /*6280*/  BSYNC.RECONVERGENT B0 ;  /* 0x0000000000007941 */ /* 0x000fea0003800200 */
.L_x_352:
[----:B------:R-:W-:Y:S05]  /*6290*/  @P1 EXIT ;  /* 0x000000000000194d */ /* 0x000fea0003800000 */
[----:B01----:R-:W0:Y:S02]  /*62a0*/  LDC.64 R4, c[0x0][0x388] ;  /* 0x0000e200ff047b82 */ /* 0x003e240000000a00 */
[----:B0-----:R-:W-:Y:S04]  /*62b0*/  STG.E.64 desc[UR6][R4.64], R2 ;  /* 0x0000000204007986 */ /* 0x001fe8000c101b06 */
[----:B------:R-:W-:Y:S01]  /*62c0*/  STG.E.64 desc[UR6][R4.64+0x8], R14 ;  /* 0x0000080e04007986 */ /* 0x000fe2000c101b06 */
[----:B------:R-:W-:Y:S05]  /*62d0*/  EXIT ;  /* 0x000000000000794d */ /* 0x000fea0003800000 */
.L_x_464:
        /* <DEDUP_REMOVED lines=10> */
.L_x_713:


//--------------------- .text._ZN6thrust24THRUST_300001_SM_1000_NS8cuda_cub4core6detail13_kernel_agentINS1_8__reduce10DrainAgentIiEEJN3cub18CUB_300001_SM_10009GridQueueIjEEiEEEvDpT0_ --------------------------
	.section	.text._ZN6thrust24THRUST_300001_SM_1000_NS8cuda_cub4core6detail13_kernel_agentINS1_8__reduce10DrainAgentIiEEJN3cub18CUB_300001_SM_10009GridQueueIjEEiEEEvDpT0_,"ax",@progbits
	.align	128
        .global         _ZN6thrust24THRUST_300001_SM_1000_NS8cuda_cub4core6detail13_kernel_agentINS1_8__reduce10DrainAgentIiEEJN3cub18CUB_300001_SM_10009GridQueueIjEEiEEEvDpT0_
        .type           _ZN6thrust24THRUST_300001_SM_1000_NS8cuda_cub4core6detail13_kernel_agentINS1_8__reduce10DrainAgentIiEEJN3cub18CUB_300001_SM_10009GridQueueIjEEiEEEvDpT0_,@function
        .size           _ZN6thrust24THRUST_300001_SM_1000_NS8cuda_cub4core6detail13_kernel_agentINS1_8__reduce10DrainAgentIiEEJN3cub18CUB_300001_SM_10009GridQueueIjEEiEEEvDpT0_,(.L_x_714 - _ZN6thrust24THRUST_300001_SM_1000_NS8cuda_cub4core6detail13_kernel_agentINS1_8__reduce10DrainAgentIiEEJN3cub18CUB_300001_SM_10009GridQueueIjEEiEEEvDpT0_)
        .other          _ZN6thrust24THRUST_300001_SM_1000_NS8cuda_cub4core6detail13_kernel_agentINS1_8__reduce10DrainAgentIiEEJN3cub18CUB_300001_SM_10009GridQueueIjEEiEEEvDpT0_,@"STO_CUDA_ENTRY STV_DEFAULT"
_ZN6thrust24THRUST_300001_SM_1000_NS8cuda_cub4core6detail13_kernel_agentINS1_8__reduce10DrainAgentIiEEJN3cub18CUB_300001_SM_10009GridQueueIjEEiEEEvDpT0_:
.text._ZN6thrust24THRUST_300001_SM_1000_NS8cuda_cub4core6detail13_kernel_agentINS1_8__reduce10DrainAgentIiEEJN3cub18CUB_300001_SM_10009GridQueueIjEEiEEEvDpT0_:
[----:B------:R-:W-:Y:S08]  /*0000*/  LDC R1, c[0x0][0x37c] ;  /* 0x0000df00ff017b82 */ /* 0x000ff00000000800 */
[----:B------:R-:W0:Y:S01]  /*0010*/  LDC.64 R2, c[0x0][0x380] ;  /* 0x0000e000ff027b82 */ /* 0x000e220000000a00 */
[----:B------:R-:W0:Y:S07]  /*0020*/  LDCU.64 UR4, c[0x0][0x358] ;  /* 0x00006b00ff0477ac */ /* 0x000e2e0008000a00 */
[----:B------:R-:W1:Y:S01]  /*0030*/  LDC R5, c[0x0][0x388] ;  /* 0x0000e200ff057b82 */ /* 0x000e620000000800 */
[----:B0-----:R-:W-:Y:S04]  /*0040*/  STG.E desc[UR4][R2.64+0x4], RZ ;  /* 0x000004ff02007986 */ /* 0x001fe8000c101904 */
[----:B-1----:R-:W-:Y:S01]  /*0050*/  STG.E desc[UR4][R2.64], R5 ;  /* 0x0000000502007986 */ /* 0x002fe2000c101904 */
[----:B------:R-:W-:Y:S05]  /*0060*/  EXIT ;  /* 0x000000000000794d */ /* 0x000fea0003800000 */
.L_x_465:
        /* <DEDUP_REMOVED lines=9> */
.L_x_714:


//--------------------- .text._ZN6thrust24THRUST_300001_SM_1000_NS8cuda_cub4core6detail13_kernel_agentINS1_8__reduce11ReduceAgentINS0_12zip_iteratorIN4cuda3std3__45tupleIJNS0_10device_ptrIdEENS0_17counting_iteratorIlNS0_11use_defaultESF_SF_EEEEEEEPNSB_IJdlEEESJ_iNS1_9__extrema9arg_max_fIdlNSA_4lessIdEEEEEEJSI_SK_iN3cub18CUB_300001_SM_100013GridEvenShareIiEENSS_9GridQueueIjEESP_EEEvDpT0_ --------------------------
	.section	.text._ZN6thrust24THRUST_300001_SM_1000_NS8cuda_cub4core6detail13_kernel_agentINS1_8__reduce11ReduceAgentINS0_12zip_iteratorIN4cuda3std3__45tupleIJNS0_10device_ptrIdEENS0_17counting_iteratorIlNS0_11use_defaultESF_SF_EEEEEEEPNSB_IJdlEEESJ_iNS1_9__extrema9arg_max_fIdlNSA_4lessIdEEEEEEJSI_SK_iN3cub18CUB_300001_SM_100013GridEvenShareIiEENSS_9GridQueueIjEESP_EEEvDpT0_,"ax",@progbits
	.align	128
        .global         _ZN6thrust24THRUST_300001_SM_1000_NS8cuda_cub4core6detail13_kernel_agentINS1_8__reduce11ReduceAgentINS0_12zip_iteratorIN4cuda3std3__45tupleIJNS0_10device_ptrIdEENS0_17counting_iteratorIlNS0_11use_defaultESF_SF_EEEEEEEPNSB_IJdlEEESJ_iNS1_9__extrema9arg_max_fIdlNSA_4lessIdEEEEEEJSI_SK_iN3cub18CUB_300001_SM_100013GridEvenShareIiEENSS_9GridQueueIjEESP_EEEvDpT0_
        .type           _ZN6thrust24THRUST_300001_SM_1000_NS8cuda_cub4core6detail13_kernel_agentINS1_8__reduce11ReduceAgentINS0_12zip_iteratorIN4cuda3std3__45tupleIJNS0_10device_ptrIdEENS0_17counting_iteratorIlNS0_11use_defaultESF_SF_EEEEEEEPNSB_IJdlEEESJ_iNS1_9__extrema9arg_max_fIdlNSA_4lessIdEEEEEEJSI_SK_iN3cub18CUB_300001_SM_100013GridEvenShareIiEENSS_9GridQueueIjEESP_EEEvDpT0_,@function
        .size           _ZN6thrust24THRUST_300001_SM_1000_NS8cuda_cub4core6detail13_kernel_agentINS1_8__reduce11ReduceAgentINS0_12zip_iteratorIN4cuda3std3__45tupleIJNS0_10device_ptrIdEENS0_17counting_iteratorIlNS0_11use_defaultESF_SF_EEEEEEEPNSB_IJdlEEESJ_iNS1_9__extrema9arg_max_fIdlNSA_4lessIdEEEEEEJSI_SK_iN3cub18CUB_300001_SM_100013GridEvenShareIiEENSS_9GridQueueIjEESP_EEEvDpT0_,(.L_x_715 - _ZN6thrust24THRUST_300001_SM_1000_NS8cuda_cub4core6detail13_kernel_agentINS1_8__reduce11ReduceAgentINS0_12zip_iteratorIN4cuda3std3__45tupleIJNS0_10device_ptrIdEENS0_17counting_iteratorIlNS0_11use_defaultESF_SF_EEEEEEEPNSB_IJdlEEESJ_iNS1_9__extrema9arg_max_fIdlNSA_4lessIdEEEEEEJSI_SK_iN3cub18CUB_300001_SM_100013GridEvenShareIiEENSS_9GridQueueIjEESP_EEEvDpT0_)
        .other          _ZN6thrust24THRUST_300001_SM_1000_NS8cuda_cub4core6detail13_kernel_agentINS1_8__reduce11ReduceAgentINS0_12zip_iteratorIN4cuda3std3__45tupleIJNS0_10device_ptrIdEENS0_17counting_iteratorIlNS0_11use_defaultESF_SF_EEEEEEEPNSB_IJdlEEESJ_iNS1_9__extrema9arg_max_fIdlNSA_4lessIdEEEEEEJSI_SK_iN3cub18CUB_300001_SM_100013GridEvenShareIiEENSS_9GridQueueIjEESP_EEEvDpT0_,@"STO_CUDA_ENTRY STV_DEFAULT"
_ZN6thrust24THRUST_300001_SM_1000_NS8cuda_cub4core6detail13_kernel_agentINS1_8__reduce11ReduceAgentINS0_12zip_iteratorIN4cuda3std3__45tupleIJNS0_10device_ptrIdEENS0_17counting_iteratorIlNS0_11use_defaultESF_SF_EEEEEEEPNSB_IJdlEEESJ_iNS1_9__extrema9arg_max_fIdlNSA_4lessIdEEEEEEJSI_SK_iN3cub18CUB_300001_SM_100013GridEvenShareIiEENSS_9GridQueueIjEESP_EEEvDpT0_:
.text._ZN6thrust24THRUST_300001_SM_1000_NS8cuda_cub4core6detail13_kernel_agentINS1_8__reduce11ReduceAgentINS0_12zip_iteratorIN4cuda3std3__45tupleIJNS0_10device_ptrIdEENS0_17counting_iteratorIlNS0_11use_defaultESF_SF_EEEEEEEPNSB_IJdlEEESJ_iNS1_9__extrema9arg_max_fIdlNSA_4lessIdEEEEEEJSI_SK_iN3cub18CUB_300001_SM_100013GridEvenShareIiEENSS_9GridQueueIjEESP_EEEvDpT0_:
[----:B------:R-:W-:Y:S01]  /*0000*/  LDC R1, c[0x0][0x37c] ;  /* 0x0000df00ff017b82 */ /* 0x000fe20000000800 */
[----:B------:R-:W0:Y:S01]  /*0010*/  S2R R0, SR_CTAID.X ;  /* 0x0000000000007919 */ /* 0x000e220000002500 */
[----:B------:R-:W1:Y:S01]  /*0020*/  LDCU UR4, c[0x0][0x398] ;  /* 0x00007300ff0477ac */ /* 0x000e620008000800 */
[----:B------:R-:W-:Y:S01]  /*0030*/  BSSY.RECONVERGENT B0, `(.L_x_466) ;  /* 0x000066e000007945 */ /* 0x000fe20003800200 */
[----:B------:R-:W2:Y:S01]  /*0040*/  LDCU UR6, c[0x0][0x370] ;  /* 0x00006e00ff0677ac */ /* 0x000ea20008000800 */
[----:B------:R-:W3:Y:S01]  /*0050*/  LDCU.64 UR10, c[0x0][0x358] ;  /* 0x00006b00ff0a77ac */ /* 0x000ee20008000a00 */
[----:B-1----:R-:W-:Y:S01]  /*0060*/  IMAD.U32 R7, RZ, RZ, UR4 ;  /* 0x00000004ff077e24 */ /* 0x002fe2000f8e00ff */
[----:B--2---:R-:W-:Y:S01]  /*0070*/  UIMAD UR6, UR6, 0x500, URZ ;  /* 0x00000500060678a4 */ /* 0x004fe2000f8e02ff */
[----:B0-----:R-:W-:-:S04]  /*0080*/  IMAD R6, R0, 0x500, RZ ;  /* 0x0000050000067824 */ /* 0x001fc800078e02ff */
[----:B------:R-:W-:-:S05]  /*0090*/  VIADD R2, R6, 0x500 ;  /* 0x0000050006027836 */ /* 0x000fca0000000000 */
[----:B------:R-:W-:-:S13]  /*00a0*/  ISETP.GT.AND P0, PT, R2, R7, PT ;  /* 0x000000070200720c */ /* 0x000fda0003f04270 */
[----:B---3--:R-:W-:Y:S05]  /*00b0*/  @!P0 BRA `(.L_x_467) ;  /* 0x0000003800cc8947 */ /* 0x008fea0003800000 */
[----:B------:R-:W0:Y:S01]  /*00c0*/  S2R R5, SR_TID.X ;  /* 0x0000000000057919 */ /* 0x000e220000002100 */
[----:B------:R-:W-:Y:S01]  /*00d0*/  IMAD.IADD R4, R7, 0x1, -R6 ;  /* 0x0000000107047824 */ /* 0x000fe200078e0a06 */
[----:B------:R-:W1:Y:S01]  /*00e0*/  LDCU.64 UR6, c[0x0][0x388] ;  /* 0x00007100ff0677ac */ /* 0x000e620008000a00 */
[----:B------:R-:W-:Y:S01]  /*00f0*/  BSSY.RECONVERGENT B1, `(.L_x_468) ;  /* 0x000000f000017945 */ /* 0x000fe20003800200 */
[----:B------:R-:W-:Y:S02]  /*0100*/  CS2R R8, SRZ ;  /* 0x0000000000087805 */ /* 0x000fe4000001ff00 */
[----:B------:R-:W-:Y:S01]  /*0110*/  CS2R R2, SRZ ;  /* 0x0000000000027805 */ /* 0x000fe2000001ff00 */
[----:B------:R-:W2:Y:S01]  /*0120*/  LDCU.64 UR8, c[0x0][0x388] ;  /* 0x00007100ff0877ac */ /* 0x000ea20008000a00 */
[----:B0-----:R-:W-:Y:S01]  /*0130*/  ISETP.GE.AND P0, PT, R5, R4, PT ;  /* 0x000000040500720c */ /* 0x001fe20003f06270 */
[----:B------:R-:W-:-:S12]  /*0140*/  IMAD.MOV.U32 R11, RZ, RZ, R5 ;  /* 0x000000ffff0b7224 */ /* 0x000fd800078e0005 */
[----:B-12---:R-:W-:Y:S05]  /*0150*/  @P0 BRA `(.L_x_469) ;  /* 0x0000000000200947 */ /* 0x006fea0003800000 */
[----:B------:R-:W0:Y:S01]  /*0160*/  LDC.64 R2, c[0x0][0x380] ;  /* 0x0000e000ff027b82 */ /* 0x000e220000000a00 */
[----:B------:R-:W-:Y:S01]  /*0170*/  IMAD.IADD R13, R6, 0x1, R5 ;  /* 0x00000001060d7824 */ /* 0x000fe200078e0205 */
[----:B------:R-:W1:Y:S03]  /*0180*/  LDCU.64 UR4, c[0x0][0x388] ;  /* 0x00007100ff0477ac */ /* 0x000e660008000a00 */
[----:B0-----:R-:W-:-:S06]  /*0190*/  IMAD.WIDE R2, R13, 0x8, R2 ;  /* 0x000000080d027825 */ /* 0x001fcc00078e0202 */
[----:B------:R-:W5:Y:S01]  /*01a0*/  LDG.E.64 R2, desc[UR10][R2.64] ;  /* 0x0000000a02027981 */ /* 0x000f62000c1e1b00 */
[----:B-1----:R-:W-:Y:S01]  /*01b0*/  IADD3 R9, P0, PT, R13, UR4, RZ ;  /* 0x000000040d097c10 */ /* 0x002fe2000ff1e0ff */
[----:B------:R-:W-:-:S03]  /*01c0*/  VIADD R11, R5, 0x100 ;  /* 0x00000100050b7836 */ /* 0x000fc60000000000 */
[----:B------:R-:W-:-:S09]  /*01d0*/  LEA.HI.X.SX32 R8, R13, UR5, 0x1, P0 ;  /* 0x000000050d087c11 */ /* 0x000fd200080f0eff */
.L_x_469:
[----:B------:R-:W-:Y:S05]  /*01e0*/  BSYNC.RECONVERGENT B1 ;  /* 0x0000000000017941 */ /* 0x000fea0003800200 */
.L_x_468:
        /* <DEDUP_REMOVED lines=9> */
[----:B------:R-:W0:Y:S01]  /*0280*/  LDC.64 R12, c[0x0][0x380] ;  /* 0x0000e000ff0c7b82 */ /* 0x000e220000000a00 */
[----:B------:R-:W-:Y:S01]  /*0290*/  LEA.HI R7, R10, 0x1, RZ, 0x18 ;  /* 0x000000010a077811 */ /* 0x000fe200078fc0ff */
[----:B------:R-:W-:-:S03]  /*02a0*/  IMAD.IADD R19, R6, 0x1, R11 ;  /* 0x0000000106137824 */ /* 0x000fc600078e020b */
[----:B------:R-:W-:-:S05]  /*02b0*/  LOP3.LUT R7, R7, 0x3, RZ, 0xc0, !PT ;  /* 0x0000000307077812 */ /* 0x000fca00078ec0ff */
[----:B------:R-:W-:-:S07]  /*02c0*/  IMAD.MOV R7, RZ, RZ, -R7 ;  /* 0x000000ffff077224 */ /* 0x000fce00078e0a07 */
.L_x_476:
[----:B0-----:R-:W-:-:S06]  /*02d0*/  IMAD.WIDE R14, R19, 0x8, R12 ;  /* 0x00000008130e7825 */ /* 0x001fcc00078e020c */
[----:B------:R-:W2:Y:S01]  /*02e0*/  LDG.E.64 R14, desc[UR10][R14.64] ;  /* 0x0000000a0e0e7981 */ /* 0x000ea2000c1e1b00 */
[----:B------:R-:W-:Y:S01]  /*02f0*/  IADD3 R21, P1, PT, R19, UR6, RZ ;  /* 0x0000000613157c10 */ /* 0x000fe2000ff3e0ff */
[----:B------:R-:W-:Y:S01]  /*0300*/  VIADD R7, R7, 0x1 ;  /* 0x0000000107077836 */ /* 0x000fe20000000000 */
[----:B------:R-:W-:Y:S01]  /*0310*/  BSSY.RECONVERGENT B3, `(.L_x_474) ;  /* 0x000001b000037945 */ /* 0x000fe20003800200 */
[----:B------:R-:W-:Y:S01]  /*0320*/  IMAD.MOV.U32 R18, RZ, RZ, R9 ;  /* 0x000000ffff127224 */ /* 0x000fe200078e0009 */
[----:B------:R-:W-:Y:S01]  /*0330*/  LEA.HI.X.SX32 R23, R19, UR7, 0x1, P1 ;  /* 0x0000000713177c11 */ /* 0x000fe200088f0eff */
[----:B------:R-:W-:Y:S01]  /*0340*/  IMAD.MOV.U32 R20, RZ, RZ, R8 ;  /* 0x000000ffff147224 */ /* 0x000fe200078e0008 */
[----:B------:R-:W-:Y:S01]  /*0350*/  ISETP.NE.AND P2, PT, R7, RZ, PT ;  /* 0x000000ff0700720c */ /* 0x000fe20003f45270 */
[----:B-----5:R-:W-:Y:S02]  /*0360*/  IMAD.MOV.U32 R16, RZ, RZ, R2 ;  /* 0x000000ffff107224 */ /* 0x020fe400078e0002 */
[----:B------:R-:W-:-:S02]  /*0370*/  IMAD.MOV.U32 R17, RZ, RZ, R3 ;  /* 0x000000ffff117224 */ /* 0x000fc400078e0003 */
[----:B------:R-:W-:Y:S02]  /*0380*/  IMAD.MOV.U32 R9, RZ, RZ, R21 ;  /* 0x000000ffff097224 */ /* 0x000fe400078e0015 */
        /* <DEDUP_REMOVED lines=19> */
.L_x_475:
[----:B------:R-:W-:Y:S05]  /*04c0*/  BSYNC.RECONVERGENT B3 ;  /* 0x0000000000037941 */ /* 0x000fea0003800200 */
.L_x_474:
[----:B------:R-:W-:Y:S02]  /*04d0*/  VIADD R11, R11, 0x100 ;  /* 0x000001000b0b7836 */ /* 0x000fe40000000000 */
[----:B------:R-:W-:Y:S01]  /*04e0*/  VIADD R19, R19, 0x100 ;  /* 0x0000010013137836 */ /* 0x000fe20000000000 */
[----:B------:R-:W-:Y:S06]  /*04f0*/  @P2 BRA `(.L_x_476) ;  /* 0xfffffffc00742947 */ /* 0x000fec000383ffff */
.L_x_473:
[----:B------:R-:W-:Y:S05]  /*0500*/  BSYNC.RECONVERGENT B2 ;  /* 0x0000000000027941 */ /* 0x000fea0003800200 */
.L_x_472:
[----:B------:R-:W-:-:S13]  /*0510*/  ISETP.GE.U32.AND P0, PT, R10, 0x300, PT ;  /* 0x000003000a00780c */ /* 0x000fda0003f06070 */
[----:B------:R-:W-:Y:S05]  /*0520*/  @!P0 BRA `(.L_x_471) ;  /* 0x0000000400cc8947 */ /* 0x000fea0003800000 */
[----:B------:R-:W0:Y:S01]  /*0530*/  LDC.64 R12, c[0x0][0x380] ;  /* 0x0000e000ff0c7b82 */ /* 0x000e220000000a00 */
[----:B------:R-:W-:-:S04]  /*0540*/  IMAD.IADD R23, R6, 0x1, R11 ;  /* 0x0000000106177824 */ /* 0x000fc800078e020b */
[C---:B------:R-:W-:Y:S02]  /*0550*/  VIADD R27, R23.reuse, 0x100 ;  /* 0x00000100171b7836 */ /* 0x040fe40000000000 */
[C---:B------:R-:W-:Y:S02]  /*0560*/  VIADD R26, R23.reuse, 0x200 ;  /* 0x00000200171a7836 */ /* 0x040fe40000000000 */
[----:B------:R-:W-:Y:S01]  /*0570*/  VIADD R22, R23, 0x300 ;  /* 0x0000030017167836 */ /* 0x000fe20000000000 */
[----:B0-----:R-:W-:-:S05]  /*0580*/  IADD3 R6, P0, PT, R12, 0x1000, RZ ;  /* 0x000010000c067810 */ /* 0x001fca0007f1e0ff */
[----:B------:R-:W-:-:S08]  /*0590*/  IMAD.X R7, RZ, RZ, R13, P0 ;  /* 0x000000ffff077224 */ /* 0x000fd000000e060d */
.L_x_485:
[----:B------:R-:W-:-:S05]  /*05a0*/  IMAD.WIDE R24, R23, 0x8, R6 ;  /* 0x0000000817187825 */ /* 0x000fca00078e0206 */
[----:B------:R-:W2:Y:S04]  /*05b0*/  LDG.E.64 R20, desc[UR10][R24.64+-0x1000] ;  /* 0xfff0000a18147981 */ /* 0x000ea8000c1e1b00 */
[----:B-----5:R0:W5:Y:S04]  /*05c0*/  LDG.E.64 R16, desc[UR10][R24.64+-0x800] ;  /* 0xfff8000a18107981 */ /* 0x020168000c1e1b00 */
[----:B------:R0:W5:Y:S04]  /*05d0*/  LDG.E.64 R14, desc[UR10][R24.64] ;  /* 0x0000000a180e7981 */ /* 0x000168000c1e1b00 */
[----:B------:R0:W5:Y:S01]  /*05e0*/  LDG.E.64 R12, desc[UR10][R24.64+0x800] ;  /* 0x0008000a180c7981 */ /* 0x000162000c1e1b00 */
[C---:B------:R-:W-:Y:S01]  /*05f0*/  IADD3 R30, P1, PT, R23.reuse, UR8, RZ ;  /* 0x00000008171e7c10 */ /* 0x040fe2000ff3e0ff */
[----:B------:R-:W-:Y:S03]  /*0600*/  BSSY.RECONVERGENT B2, `(.L_x_477) ;  /* 0x0000016000027945 */ /* 0x000fe60003800200 */
[----:B------:R-:W-:Y:S01]  /*0610*/  LEA.HI.X.SX32 R29, R23, UR9, 0x1, P1 ;  /* 0x00000009171d7c11 */ /* 0x000fe200088f0eff */
        /* <DEDUP_REMOVED lines=20> */
.L_x_478:
[----:B------:R-:W-:Y:S05]  /*0760*/  BSYNC.RECONVERGENT B2 ;  /* 0x0000000000027941 */ /* 0x000fea0003800200 */
.L_x_477:
[----:B-----5:R-:W-:Y:S01]  /*0770*/  DSETP.GEU.AND P0, PT, R18, R16, PT ;  /* 0x000000101200722a */ /* 0x020fe20003f0e000 */
[C---:B------:R-:W-:Y:S01]  /*0780*/  IADD3 R21, P1, PT, R27.reuse, UR8, RZ ;  /* 0x000000081b157c10 */ /* 0x040fe2000ff3e0ff */
[----:B------:R-:W-:Y:S01]  /*0790*/  BSSY.RECONVERGENT B2, `(.L_x_479) ;  /* 0x0000015000027945 */ /* 0x000fe20003800200 */
[----:B------:R-:W-:Y:S01]  /*07a0*/  IMAD.MOV.U32 R2, RZ, RZ, R16 ;  /* 0x000000ffff027224 */ /* 0x000fe200078e0010 */
[----:B------:R-:W-:Y:S02]  /*07b0*/  MOV R3, R17 ;  /* 0x0000001100037202 */ /* 0x000fe40000000f00 */
[----:B------:R-:W-:Y:S01]  /*07c0*/  LEA.HI.X.SX32 R25, R27, UR9, 0x1, P1 ;  /* 0x000000091b197c11 */ /* 0x000fe200088f0eff */
[----:B------:R-:W-:-:S04]  /*07d0*/  IMAD.MOV.U32 R8, RZ, RZ, R21 ;  /* 0x000000ffff087224 */ /* 0x000fc800078e0015 */
[----:B------:R-:W-:-:S03]  /*07e0*/  IMAD.MOV.U32 R9, RZ, RZ, R25 ;  /* 0x000000ffff097224 */ /* 0x000fc600078e0019 */
        /* <DEDUP_REMOVED lines=15> */
.L_x_480:
[----:B------:R-:W-:Y:S05]  /*08e0*/  BSYNC.RECONVERGENT B2 ;  /* 0x0000000000027941 */ /* 0x000fea0003800200 */
.L_x_479:
[----:B------:R-:W-:Y:S01]  /*08f0*/  DSETP.GEU.AND P0, PT, R2, R14, PT ;  /* 0x0000000e0200722a */ /* 0x000fe20003f0e000 */
[----:B------:R-:W-:Y:S01]  /*0900*/  IADD3 R19, P1, PT, R26, UR8, RZ ;  /* 0x000000081a137c10 */ /* 0x000fe2000ff3e0ff */
[----:B------:R-:W-:Y:S01]  /*0910*/  BSSY.RECONVERGENT B2, `(.L_x_481) ;  /* 0x0000016000027945 */ /* 0x000fe20003800200 */
[----:B------:R-:W-:Y:S01]  /*0920*/  IADD3 R21, P2, PT, R22, UR8, RZ ;  /* 0x0000000816157c10 */ /* 0x000fe2000ff5e0ff */
[----:B------:R-:W-:Y:S01]  /*0930*/  IMAD.MOV.U32 R16, RZ, RZ, R14 ;  /* 0x000000ffff107224 */ /* 0x000fe200078e000e */
[----:B------:R-:W-:Y:S01]  /*0940*/  LEA.HI.X.SX32 R20, R26, UR9, 0x1, P1 ;  /* 0x000000091a147c11 */ /* 0x000fe200088f0eff */
[----:B------:R-:W-:Y:S02]  /*0950*/  IMAD.MOV.U32 R10, RZ, RZ, R19 ;  /* 0x000000ffff0a7224 */ /* 0x000fe400078e0013 */
[----:B------:R-:W-:Y:S02]  /*0960*/  IMAD.MOV.U32 R17, RZ, RZ, R15 ;  /* 0x000000ffff117224 */ /* 0x000fe400078e000f */
[----:B------:R-:W-:-:S04]  /*0970*/  IMAD.MOV.U32 R18, RZ, RZ, R20 ;  /* 0x000000ffff127224 */ /* 0x000fc800078e0014 */
        /* <DEDUP_REMOVED lines=15> */
.L_x_482:
[----:B------:R-:W-:Y:S05]  /*0a70*/  BSYNC.RECONVERGENT B2 ;  /* 0x0000000000027941 */ /* 0x000fea0003800200 */
.L_x_481:
[----:B------:R-:W-:Y:S01]  /*0a80*/  DSETP.GEU.AND P0, PT, R16, R12, PT ;  /* 0x0000000c1000722a */ /* 0x000fe20003f0e000 */
[----:B------:R-:W-:Y:S01]  /*0a90*/  LEA.HI.X.SX32 R15, R22, UR9, 0x1, P2 ;  /* 0x00000009160f7c11 */ /* 0x000fe200090f0eff */
        /* <DEDUP_REMOVED lines=20> */
.L_x_484:
[----:B------:R-:W-:Y:S05]  /*0be0*/  BSYNC.RECONVERGENT B2 ;  /* 0x0000000000027941 */ /* 0x000fea0003800200 */
.L_x_483:
[----:B------:R-:W-:Y:S02]  /*0bf0*/  VIADD R11, R11, 0x400 ;  /* 0x000004000b0b7836 */ /* 0x000fe40000000000 */
[----:B------:R-:W-:Y:S02]  /*0c00*/  VIADD R27, R27, 0x400 ;  /* 0x000004001b1b7836 */ /* 0x000fe40000000000 */
[----:B------:R-:W-:Y:S01]  /*0c10*/  VIADD R26, R26, 0x400 ;  /* 0x000004001a1a7836 */ /* 0x000fe20000000000 */
[----:B------:R-:W-:Y:S01]  /*0c20*/  ISETP.GE.AND P0, PT, R11, R4, PT ;  /* 0x000000040b00720c */ /* 0x000fe20003f06270 */
[----:B------:R-:W-:Y:S02]  /*0c30*/  VIADD R22, R22, 0x400 ;  /* 0x0000040016167836 */ /* 0x000fe40000000000 */
[----:B------:R-:W-:-:S10]  /*0c40*/  VIADD R23, R23, 0x400 ;  /* 0x0000040017177836 */ /* 0x000fd40000000000 */
[----:B------:R-:W-:Y:S05]  /*0c50*/  @!P0 BRA `(.L_x_485) ;  /* 0xfffffff800508947 */ /* 0x000fea000383ffff */
.L_x_471:
[----:B------:R-:W-:Y:S05]  /*0c60*/  BSYNC.RECONVERGENT B1 ;  /* 0x0000000000017941 */ /* 0x000fea0003800200 */
.L_x_470:
        /* <DEDUP_REMOVED lines=34> */
.L_x_488:
[----:B------:R-:W-:Y:S05]  /*0e90*/  BSYNC.RECONVERGENT B1 ;  /* 0x0000000000017941 */ /* 0x000fea0003800200 */
.L_x_487:
        /* <DEDUP_REMOVED lines=31> */
.L_x_490:
[----:B------:R-:W-:Y:S05]  /*1090*/  BSYNC.RECONVERGENT B1 ;  /* 0x0000000000017941 */ /* 0x000fea0003800200 */
.L_x_489:
[----:B------:R-:W-:Y:S01]  /*10a0*/  ISETP.GT.AND P0, PT, R14, 0x1b, PT ;  /* 0x0000001b0e00780c */ /* 0x000fe20003f04270 */
[----:B-1----:R1:W1:Y:S01]  /*10b0*/  SHFL.DOWN PT, R8, R2, 0x4, 0x1f ;  /* 0x08801f0002087f89 */ /* 0x00226200000e0000 */
[----:B------:R-:W-:Y:S01]  /*10c0*/  BSSY.RECONVERGENT B1, `(.L_x_491) ;  /* 0x000001d000017945 */ /* 0x000fe20003800200 */
[----:B---3--:R-:W-:Y:S02]  /*10d0*/  IMAD.MOV.U32 R11, RZ, RZ, R4 ;  /* 0x000000ffff0b7224 */ /* 0x008fe400078e0004 */
[----:B--2---:R2:W3:Y:S01]  /*10e0*/  SHFL.DOWN PT, R9, R3, 0x4, 0x1f ;  /* 0x08801f0003097f89 */ /* 0x0044e200000e0000 */
[----:B0-----:R-:W-:Y:S02]  /*10f0*/  IMAD.MOV.U32 R12, RZ, RZ, R10 ;  /* 0x000000ffff0c7224 */ /* 0x001fe400078e000a */
[----:B------:R-:W-:Y:S01]  /*1100*/  IMAD.MOV.U32 R6, RZ, RZ, R2 ;  /* 0x000000ffff067224 */ /* 0x000fe200078e0002 */
[----:B------:R2:W0:Y:S01]  /*1110*/  SHFL.DOWN PT, R13, R4, 0x4, 0x1f ;  /* 0x08801f00040d7f89 */ /* 0x00042200000e0000 */
[----:B------:R-:W-:-:S03]  /*1120*/  IMAD.MOV.U32 R7, RZ, RZ, R3 ;  /* 0x000000ffff077224 */ /* 0x000fc600078e0003 */
[----:B------:R2:W0:Y:S01]  /*1130*/  SHFL.DOWN PT, R15, R10, 0x4, 0x1f ;  /* 0x08801f000a0f7f89 */ /* 0x00042200000e0000 */
[----:B------:R-:W-:Y:S05]  /*1140*/  @P0 BRA `(.L_x_492) ;  /* 0x0000000000500947 */ /* 0x000fea0003800000 */
[----:B-1-3--:R-:W-:Y:S01]  /*1150*/  DSETP.GEU.AND P0, PT, R2, R8, PT ;  /* 0x000000080200722a */ /* 0x00afe20003f0e000 */
        /* <DEDUP_REMOVED lines=19> */
.L_x_492:
[----:B------:R-:W-:Y:S05]  /*1290*/  BSYNC.RECONVERGENT B1 ;  /* 0x0000000000017941 */ /* 0x000fea0003800200 */
.L_x_491:
[----:B------:R-:W-:Y:S01]  /*12a0*/  ISETP.GT.AND P0, PT, R14, 0x17, PT ;  /* 0x000000170e00780c */ /* 0x000fe20003f04270 */
[----:B-1----:R1:W1:Y:S01]  /*12b0*/  SHFL.DOWN PT, R8, R6, 0x8, 0x1f ;  /* 0x09001f0006087f89 */ /* 0x00226200000e0000 */
[----:B------:R-:W-:Y:S01]  /*12c0*/  BSSY.RECONVERGENT B1, `(.L_x_493) ;  /* 0x000001d000017945 */ /* 0x000fe20003800200 */
[----:B--2---:R-:W-:Y:S02]  /*12d0*/  IMAD.MOV.U32 R4, RZ, RZ, R11 ;  /* 0x000000ffff047224 */ /* 0x004fe400078e000b */
[----:B---3--:R2:W3:Y:S01]  /*12e0*/  SHFL.DOWN PT, R9, R7, 0x8, 0x1f ;  /* 0x09001f0007097f89 */ /* 0x0084e200000e0000 */
[----:B------:R-:W-:Y:S02]  /*12f0*/  IMAD.MOV.U32 R10, RZ, RZ, R12 ;  /* 0x000000ffff0a7224 */ /* 0x000fe400078e000c */
[----:B------:R-:W-:Y:S01]  /*1300*/  IMAD.MOV.U32 R2, RZ, RZ, R6 ;  /* 0x000000ffff027224 */ /* 0x000fe200078e0006 */
[----:B----4-:R2:W4:Y:S01]  /*1310*/  SHFL.DOWN PT, R16, R11, 0x8, 0x1f ;  /* 0x09001f000b107f89 */ /* 0x01052200000e0000 */
[----:B------:R-:W-:-:S03]  /*1320*/  IMAD.MOV.U32 R3, RZ, RZ, R7 ;  /* 0x000000ffff037224 */ /* 0x000fc600078e0007 */
[----:B0-----:R2:W0:Y:S01]  /*1330*/  SHFL.DOWN PT, R13, R12, 0x8, 0x1f ;  /* 0x09001f000c0d7f89 */ /* 0x00142200000e0000 */
[----:B------:R-:W-:Y:S05]  /*1340*/  @P0 BRA `(.L_x_494) ;  /* 0x0000000000500947 */ /* 0x000fea0003800000 */
[----:B-1-3--:R-:W-:Y:S01]  /*1350*/  DSETP.GEU.AND P0, PT, R6, R8, PT ;  /* 0x000000080600722a */ /* 0x00afe20003f0e000 */
        /* <DEDUP_REMOVED lines=19> */
.L_x_494:
[----:B------:R-:W-:Y:S05]  /*1490*/  BSYNC.RECONVERGENT B1 ;  /* 0x0000000000017941 */ /* 0x000fea0003800200 */
.L_x_493:
[----:B------:R-:W-:Y:S01]  /*14a0*/  ISETP.GT.AND P0, PT, R14, 0xf, PT ;  /* 0x0000000f0e00780c */ /* 0x000fe20003f04270 */
[----:B-1----:R1:W1:Y:S01]  /*14b0*/  SHFL.DOWN PT, R6, R2, 0x10, 0x1f ;  /* 0x0a001f0002067f89 */ /* 0x00226200000e0000 */
[----:B------:R-:W-:Y:S01]  /*14c0*/  BSSY.RECONVERGENT B1, `(.L_x_495) ;  /* 0x000001d000017945 */ /* 0x000fe20003800200 */
[----:B------:R-:W-:Y:S01]  /*14d0*/  MOV R17, R4 ;  /* 0x0000000400117202 */ /* 0x000fe20000000f00 */
[----:B------:R-:W-:Y:S01]  /*14e0*/  IMAD.MOV.U32 R19, RZ, RZ, R10 ;  /* 0x000000ffff137224 */ /* 0x000fe200078e000a */
[----:B--2---:R2:W1:Y:S01]  /*14f0*/  SHFL.DOWN PT, R7, R3, 0x10, 0x1f ;  /* 0x0a001f0003077f89 */ /* 0x00446200000e0000 */
[----:B------:R-:W-:Y:S02]  /*1500*/  IMAD.MOV.U32 R12, RZ, RZ, R2 ;  /* 0x000000ffff0c7224 */ /* 0x000fe400078e0002 */
[----:B0-----:R-:W-:Y:S01]  /*1510*/  IMAD.MOV.U32 R13, RZ, RZ, R3 ;  /* 0x000000ffff0d7224 */ /* 0x001fe200078e0003 */
[----:B---3--:R2:W0:Y:S04]  /*1520*/  SHFL.DOWN PT, R9, R4, 0x10, 0x1f ;  /* 0x0a001f0004097f89 */ /* 0x00842800000e0000 */
[----:B------:R2:W3:Y:S01]  /*1530*/  SHFL.DOWN PT, R11, R10, 0x10, 0x1f ;  /* 0x0a001f000a0b7f89 */ /* 0x0004e200000e0000 */
        /* <DEDUP_REMOVED lines=21> */
.L_x_496:
[----:B------:R-:W-:Y:S05]  /*1690*/  BSYNC.RECONVERGENT B1 ;  /* 0x0000000000017941 */ /* 0x000fea0003800200 */
.L_x_495:
[----:B------:R-:W-:Y:S01]  /*16a0*/  ISETP.NE.AND P0, PT, R14, RZ, PT ;  /* 0x000000ff0e00720c */ /* 0x000fe20003f05270 */
[----:B------:R-:W-:-:S12]  /*16b0*/  BSSY.RECONVERGENT B1, `(.L_x_497) ;  /* 0x000000b000017945 */ /* 0x000fd80003800200 */
[----:B------:R-:W-:Y:S05]  /*16c0*/  @P0 BRA `(.L_x_498) ;  /* 0x0000000000240947 */ /* 0x000fea0003800000 */
[----:B--2---:R-:W2:Y:S01]  /*16d0*/  S2R R4, SR_CgaCtaId ;  /* 0x0000000000047919 */ /* 0x004ea20000008800 */
[----:B------:R-:W-:Y:S01]  /*16e0*/  MOV R3, 0x400 ;  /* 0x0000040000037802 */ /* 0x000fe20000000f00 */
[----:B------:R-:W-:Y:S01]  /*16f0*/  IMAD.MOV.U32 R18, RZ, RZ, R17 ;  /* 0x000000ffff127224 */ /* 0x000fe200078e0011 */
[----:B-1----:R-:W-:-:S04]  /*1700*/  SHF.R.U32.HI R2, RZ, 0x1, R5 ;  /* 0x00000001ff027819 */ /* 0x002fc80000011605 */
[----:B------:R-:W-:Y:S02]  /*1710*/  LOP3.LUT R2, R2, 0x1f0, RZ, 0xc0, !PT ;  /* 0x000001f002027812 */ /* 0x000fe400078ec0ff */
[----:B--2---:R-:W-:-:S05]  /*1720*/  LEA R3, R4, R3, 0x18 ;  /* 0x0000000304037211 */ /* 0x004fca00078ec0ff */
[----:B------:R-:W-:-:S05]  /*1730*/  IMAD.IADD R3, R2, 0x1, R3 ;  /* 0x0000000102037824 */ /* 0x000fca00078e0203 */
[----:B------:R1:W-:Y:S04]  /*1740*/  STS.64 [R3+0x10], R18 ;  /* 0x0000101203007388 */ /* 0x0003e80000000a00 */
[----:B------:R1:W-:Y:S02]  /*1750*/  STS.64 [R3+0x8], R12 ;  /* 0x0000080c03007388 */ /* 0x0003e40000000a00 */
.L_x_498:
[----:B------:R-:W-:Y:S05]  /*1760*/  BSYNC.RECONVERGENT B1 ;  /* 0x0000000000017941 */ /* 0x000fea0003800200 */
.L_x_497:
        /* <DEDUP_REMOVED lines=8> */
[----:B0--3--:R-:W0:Y:S04]  /*17f0*/  LDS.128 R8, [R32+0x20] ;  /* 0x0000200020087984 */ /* 0x009e280000000c00 */
[----:B------:R2:W3:Y:S04]  /*1800*/  LDS.64 R2, [R32+0x80] ;  /* 0x0000800020027984 */ /* 0x0004e80000000a00 */
[----:B------:R2:W2:Y:S01]  /*1810*/  LDS.128 R4, [R32+0x30] ;  /* 0x0000300020047984 */ /* 0x0004a20000000c00 */
[----:B-1----:R-:W-:Y:S01]  /*1820*/  DSETP.GEU.AND P0, PT, R12, R14, PT ;  /* 0x0000000e0c00722a */ /* 0x002fe20003f0e000 */
[----:B------:R-:W-:-:S02]  /*1830*/  IMAD.MOV.U32 R28, RZ, RZ, R14 ;  /* 0x000000ffff1c7224 */ /* 0x000fc400078e000e */
[----:B------:R-:W-:Y:S02]  /*1840*/  IMAD.MOV.U32 R29, RZ, RZ, R15 ;  /* 0x000000ffff1d7224 */ /* 0x000fe400078e000f */
[----:B0-----:R-:W-:Y:S02]  /*1850*/  IMAD.MOV.U32 R30, RZ, RZ, R8 ;  /* 0x000000ffff1e7224 */ /* 0x001fe400078e0008 */
[----:B------:R-:W-:-:S07]  /*1860*/  IMAD.MOV.U32 R31, RZ, RZ, R9 ;  /* 0x000000ffff1f7224 */ /* 0x000fce00078e0009 */
[----:B--23--:R-:W-:Y:S05]  /*1870*/  @!P0 BRA `(.L_x_501) ;  /* 0x0000000000388947 */ /* 0x00cfea0003800000 */
        /* <DEDUP_REMOVED lines=14> */
.L_x_501:
[----:B------:R-:W-:Y:S05]  /*1960*/  BSYNC.RECONVERGENT B1 ;  /* 0x0000000000017941 */ /* 0x000fea0003800200 */
.L_x_500:
[----:B------:R0:W1:Y:S01]  /*1970*/  LDS.128 R12, [R32+0x40] ;  /* 0x00004000200c7984 */ /* 0x0000620000000c00 */
[----:B------:R-:W-:Y:S01]  /*1980*/  DSETP.GEU.AND P0, PT, R28, R10, PT ;  /* 0x0000000a1c00722a */ /* 0x000fe20003f0e000 */
[----:B------:R-:W-:Y:S01]  /*1990*/  BSSY.RECONVERGENT B1, `(.L_x_502) ;  /* 0x0000017000017945 */ /* 0x000fe20003800200 */
[----:B------:R-:W-:Y:S01]  /*19a0*/  IMAD.MOV.U32 R33, RZ, RZ, R4 ;  /* 0x000000ffff217224 */ /* 0x000fe200078e0004 */
[----:B----4-:R0:W2:Y:S01]  /*19b0*/  LDS.128 R16, [R32+0x50] ;  /* 0x0000500020107984 */ /* 0x0100a20000000c00 */
[----:B------:R-:W-:Y:S02]  /*19c0*/  IMAD.MOV.U32 R35, RZ, RZ, R5 ;  /* 0x000000ffff237224 */ /* 0x000fe400078e0005 */
[----:B------:R-:W-:Y:S01]  /*19d0*/  IMAD.MOV.U32 R8, RZ, RZ, R10 ;  /* 0x000000ffff087224 */ /* 0x000fe200078e000a */
[----:B------:R0:W3:Y:S01]  /*19e0*/  LDS.128 R20, [R32+0x60] ;  /* 0x0000600020147984 */ /* 0x0000e20000000c00 */
[----:B------:R-:W-:-:S03]  /*19f0*/  IMAD.MOV.U32 R9, RZ, RZ, R11 ;  /* 0x000000ffff097224 */ /* 0x000fc600078e000b */
[----:B------:R0:W4:Y:S03]  /*1a00*/  LDS.128 R24, [R32+0x70] ;  /* 0x0000700020187984 */ /* 0x0001260000000c00 */
[----:B------:R-:W-:Y:S05]  /*1a10*/  @!P0 BRA `(.L_x_503) ;  /* 0x0000000000388947 */ /* 0x000fea0003800000 */
        /* <DEDUP_REMOVED lines=14> */
.L_x_503:
[----:B------:R-:W-:Y:S05]  /*1b00*/  BSYNC.RECONVERGENT B1 ;  /* 0x0000000000017941 */ /* 0x000fea0003800200 */
.L_x_502:
        /* <DEDUP_REMOVED lines=21> */
.L_x_505:
[----:B------:R-:W-:Y:S05]  /*1c60*/  BSYNC.RECONVERGENT B1 ;  /* 0x0000000000017941 */ /* 0x000fea0003800200 */
.L_x_504:
[----:B------:R-:W-:Y:S01]  /*1c70*/  DSETP.GEU.AND P0, PT, R4, R14, PT ;  /* 0x0000000e0400722a */ /* 0x000fe20003f0e000 */
[----:B------:R-:W-:Y:S01]  /*1c80*/  BSSY.RECONVERGENT B1, `(.L_x_506) ;  /* 0x0000014000017945 */ /* 0x000fe20003800200 */
[----:B------:R-:W-:Y:S02]  /*1c90*/  IMAD.MOV.U32 R6, RZ, RZ, R14 ;  /* 0x000000ffff067224 */ /* 0x000fe400078e000e */
[----:B------:R-:W-:Y:S02]  /*1ca0*/  IMAD.MOV.U32 R7, RZ, RZ, R15 ;  /* 0x000000ffff077224 */ /* 0x000fe400078e000f */
[----:B--2---:R-:W-:Y:S02]  /*1cb0*/  IMAD.MOV.U32 R9, RZ, RZ, R16 ;  /* 0x000000ffff097224 */ /* 0x004fe400078e0010 */
        /* <DEDUP_REMOVED lines=16> */
.L_x_507:
[----:B------:R-:W-:Y:S05]  /*1dc0*/  BSYNC.RECONVERGENT B1 ;  /* 0x0000000000017941 */ /* 0x000fea0003800200 */
.L_x_506:
        /* <DEDUP_REMOVED lines=21> */
.L_x_509:
[----:B------:R-:W-:Y:S05]  /*1f20*/  BSYNC.RECONVERGENT B1 ;  /* 0x0000000000017941 */ /* 0x000fea0003800200 */
.L_x_508:
[----:B------:R-:W-:Y:S01]  /*1f30*/  DSETP.GEU.AND P0, PT, R4, R22, PT ;  /* 0x000000160400722a */ /* 0x000fe20003f0e000 */
[----:B------:R-:W-:Y:S01]  /*1f40*/  BSSY.RECONVERGENT B1, `(.L_x_510) ;  /* 0x0000014000017945 */ /* 0x000fe20003800200 */
[----:B------:R-:W-:Y:S02]  /*1f50*/  IMAD.MOV.U32 R6, RZ, RZ, R22 ;  /* 0x000000ffff067224 */ /* 0x000fe400078e0016 */
[----:B------:R-:W-:Y:S02]  /*1f60*/  IMAD.MOV.U32 R7, RZ, RZ, R23 ;  /* 0x000000ffff077224 */ /* 0x000fe400078e0017 */
[----:B----4-:R-:W-:Y:S02]  /*1f70*/  IMAD.MOV.U32 R9, RZ, RZ, R24 ;  /* 0x000000ffff097224 */ /* 0x010fe400078e0018 */
        /* <DEDUP_REMOVED lines=16> */
.L_x_511:
[----:B------:R-:W-:Y:S05]  /*2080*/  BSYNC.RECONVERGENT B1 ;  /* 0x0000000000017941 */ /* 0x000fea0003800200 */
.L_x_510:
        /* <DEDUP_REMOVED lines=21> */
.L_x_486:
[----:B------:R-:W0:Y:S01]  /*21e0*/  S2R R6, SR_LANEID ;  /* 0x0000000000067919 */ /* 0x000e220000000000 */
[----:B------:R-:W-:Y:S01]  /*21f0*/  LOP3.LUT R7, R5, 0x3e0, RZ, 0xc0, !PT ;  /* 0x000003e005077812 */ /* 0x000fe200078ec0ff */
[----:B------:R-:W-:Y:S01]  /*2200*/  BSSY.RECONVERGENT B1, `(.L_x_512) ;  /* 0x0000024000017945 */ /* 0x000fe20003800200 */
[----:B------:R-:W-:Y:S01]  /*2210*/  IMAD.MOV.U32 R18, RZ, RZ, R9 ;  /* 0x000000ffff127224 */ /* 0x000fe200078e0009 */
[----:B-----5:R-:W-:Y:S01]  /*2220*/  MOV R10, R2 ;  /* 0x00000002000a7202 */ /* 0x020fe20000000f00 */
[----:B------:R-:W-:Y:S02]  /*2230*/  IMAD.MOV.U32 R20, RZ, RZ, R8 ;  /* 0x000000ffff147224 */ /* 0x000fe400078e0008 */
[----:B------:R-:W-:Y:S01]  /*2240*/  VIADD R11, R7, 0x20 ;  /* 0x00000020070b7836 */ /* 0x000fe20000000000 */
[----:B------:R-:W-:-:S04]  /*2250*/  LOP3.LUT R7, RZ, R7, RZ, 0x33, !PT ;  /* 0x00000007ff077212 */ /* 0x000fc800078e33ff */
[----:B------:R-:W-:Y:S01]  /*2260*/  ISETP.GT.AND P0, PT, R11, R4, PT ;  /* 0x000000040b00720c */ /* 0x000fe20003f04270 */
[----:B------:R-:W-:Y:S02]  /*2270*/  IMAD.IADD R7, R4, 0x1, R7 ;  /* 0x0000000104077824 */ /* 0x000fe400078e0207 */
        /* <DEDUP_REMOVED lines=28> */
.L_x_513:
[----:B------:R-:W-:Y:S05]  /*2440*/  BSYNC.RECONVERGENT B1 ;  /* 0x0000000000017941 */ /* 0x000fea0003800200 */
.L_x_512:
[----:B------:R-:W-:Y:S01]  /*2450*/  VIADD R2, R6, 0x2 ;  /* 0x0000000206027836 */ /* 0x000fe20000000000 */
[----:B------:R1:W1:Y:S01]  /*2460*/  SHFL.DOWN PT, R8, R10, 0x2, R7 ;  /* 0x084000000a087989 */ /* 0x00026200000e0007 */
[----:B------:R-:W-:Y:S01]  /*2470*/  BSSY.RECONVERGENT B1, `(.L_x_514) ;  /* 0x000001e000017945 */ /* 0x000fe20003800200 */
[----:B----4-:R-:W-:Y:S02]  /*2480*/  IMAD.MOV.U32 R14, RZ, RZ, R18 ;  /* 0x000000ffff0e7224 */ /* 0x010fe400078e0012 */
[----:B------:R-:W-:Y:S01]  /*2490*/  ISETP.GT.AND P0, PT, R2, R7, PT ;  /* 0x000000070200720c */ /* 0x000fe20003f04270 */
[----:B------:R4:W1:Y:S01]  /*24a0*/  SHFL.DOWN PT, R9, R11, 0x2, R7 ;  /* 0x084000000b097989 */ /* 0x00086200000e0007 */
[----:B------:R-:W-:Y:S02]  /*24b0*/  IMAD.MOV.U32 R16, RZ, RZ, R20 ;  /* 0x000000ffff107224 */ /* 0x000fe400078e0014 */
[----:B------:R-:W-:Y:S01]  /*24c0*/  IMAD.MOV.U32 R2, RZ, RZ, R10 ;  /* 0x000000ffff027224 */ /* 0x000fe200078e000a */
[----:B---3--:R4:W3:Y:S01]  /*24d0*/  SHFL.DOWN PT, R13, R18, 0x2, R7 ;  /* 0x08400000120d7989 */ /* 0x0088e200000e0007 */
[----:B------:R-:W-:-:S03]  /*24e0*/  IMAD.MOV.U32 R3, RZ, RZ, R11 ;  /* 0x000000ffff037224 */ /* 0x000fc600078e000b */
[----:B0-----:R4:W0:Y:S04]  /*24f0*/  SHFL.DOWN PT, R15, R20, 0x2, R7 ;  /* 0x08400000140f7989 */ /* 0x00182800000e0007 */
        /* <DEDUP_REMOVED lines=21> */
.L_x_515:
[----:B------:R-:W-:Y:S05]  /*2650*/  BSYNC.RECONVERGENT B1 ;  /* 0x0000000000017941 */ /* 0x000fea0003800200 */
.L_x_514:
        /* <DEDUP_REMOVED lines=32> */
.L_x_517:
[----:B------:R-:W-:Y:S05]  /*2860*/  BSYNC.RECONVERGENT B1 ;  /* 0x0000000000017941 */ /* 0x000fea0003800200 */
.L_x_516:
[----:B-1----:R-:W-:Y:S01]  /*2870*/  VIADD R2, R6, 0x8 ;  /* 0x0000000806027836 */ /* 0x002fe20000000000 */
[----:B------:R1:W1:Y:S01]  /*2880*/  SHFL.DOWN PT, R10, R8, 0x8, R7 ;  /* 0x09000000080a7989 */ /* 0x00026200000e0007 */
[----:B------:R-:W-:Y:S01]  /*2890*/  BSSY.RECONVERGENT B1, `(.L_x_518) ;  /* 0x000001e000017945 */ /* 0x000fe20003800200 */
[----:B--2---:R-:W-:Y:S01]  /*28a0*/  MOV R14, R12 ;  /* 0x0000000c000e7202 */ /* 0x004fe20000000f00 */
[----:B------:R-:W-:Y:S01]  /*28b0*/  IMAD.MOV.U32 R16, RZ, RZ, R18 ;  /* 0x000000ffff107224 */ /* 0x000fe200078e0012 */
[----:B------:R-:W-:Y:S01]  /*28c0*/  ISETP.GT.AND P0, PT, R2, R7, PT ;  /* 0x000000070200720c */ /* 0x000fe20003f04270 */
[----:B----4-:R2:W4:Y:S01]  /*28d0*/  SHFL.DOWN PT, R11, R9, 0x8, R7 ;  /* 0x09000000090b7989 */ /* 0x01052200000e0007 */
[----:B------:R-:W-:Y:S02]  /*28e0*/  IMAD.MOV.U32 R2, RZ, RZ, R8 ;  /* 0x000000ffff027224 */ /* 0x000fe400078e0008 */
[----:B------:R-:W-:Y:S01]  /*28f0*/  IMAD.MOV.U32 R3, RZ, RZ, R9 ;  /* 0x000000ffff037224 */ /* 0x000fe200078e0009 */
[----:B---3--:R2:W3:Y:S04]  /*2900*/  SHFL.DOWN PT, R13, R12, 0x8, R7 ;  /* 0x090000000c0d7989 */ /* 0x0084e800000e0007 */
        /* <DEDUP_REMOVED lines=22> */
.L_x_519:
[----:B------:R-:W-:Y:S05]  /*2a70*/  BSYNC.RECONVERGENT B1 ;  /* 0x0000000000017941 */ /* 0x000fea0003800200 */
.L_x_518:
[----:B-1----:R-:W-:Y:S01]  /*2a80*/  VIADD R10, R6, 0x10 ;  /* 0x00000010060a7836 */ /* 0x002fe20000000000 */
[----:B------:R1:W1:Y:S01]  /*2a90*/  SHFL.DOWN PT, R8, R2, 0x10, R7 ;  /* 0x0a00000002087989 */ /* 0x00026200000e0007 */
[----:B------:R-:W-:Y:S01]  /*2aa0*/  BSSY.RECONVERGENT B1, `(.L_x_520) ;  /* 0x000001e000017945 */ /* 0x000fe20003800200 */
[----:B------:R-:W-:Y:S02]  /*2ab0*/  IMAD.MOV.U32 R17, RZ, RZ, R14 ;  /* 0x000000ffff117224 */ /* 0x000fe400078e000e */
[----:B------:R-:W-:Y:S01]  /*2ac0*/  ISETP.GT.AND P0, PT, R10, R7, PT ;  /* 0x000000070a00720c */ /* 0x000fe20003f04270 */
[----:B--2---:R2:W1:Y:S01]  /*2ad0*/  SHFL.DOWN PT, R9, R3, 0x10, R7 ;  /* 0x0a00000003097989 */ /* 0x00446200000e0007 */
[----:B------:R-:W-:Y:S02]  /*2ae0*/  IMAD.MOV.U32 R19, RZ, RZ, R16 ;  /* 0x000000ffff137224 */ /* 0x000fe400078e0010 */
[----:B------:R-:W-:Y:S01]  /*2af0*/  IMAD.MOV.U32 R12, RZ, RZ, R2 ;  /* 0x000000ffff0c7224 */ /* 0x000fe200078e0002 */
[----:B----4-:R2:W4:Y:S01]  /*2b00*/  SHFL.DOWN PT, R11, R14, 0x10, R7 ;  /* 0x0a0000000e0b7989 */ /* 0x01052200000e0007 */
[----:B---3--:R-:W-:-:S03]  /*2b10*/  IMAD.MOV.U32 R13, RZ, RZ, R3 ;  /* 0x000000ffff0d7224 */ /* 0x008fc600078e0003 */
[----:B0-----:R2:W0:Y:S04]  /*2b20*/  SHFL.DOWN PT, R15, R16, 0x10, R7 ;  /* 0x0a000000100f7989 */ /* 0x00142800000e0007 */
        /* <DEDUP_REMOVED lines=21> */
.L_x_521:
[----:B------:R-:W-:Y:S05]  /*2c80*/  BSYNC.RECONVERGENT B1 ;  /* 0x0000000000017941 */ /* 0x000fea0003800200 */
.L_x_520:
[----:B------:R-:W-:Y:S01]  /*2c90*/  ISETP.NE.AND P0, PT, R6, RZ, PT ;  /* 0x000000ff0600720c */ /* 0x000fe20003f05270 */
[----:B------:R-:W-:-:S12]  /*2ca0*/  BSSY.RECONVERGENT B1, `(.L_x_522) ;  /* 0x000000b000017945 */ /* 0x000fd80003800200 */
[----:B------:R-:W-:Y:S05]  /*2cb0*/  @P0 BRA `(.L_x_523) ;  /* 0x0000000000240947 */ /* 0x000fea0003800000 */
[----:B------:R-:W3:Y:S01]  /*2cc0*/  S2R R6, SR_CgaCtaId ;  /* 0x0000000000067919 */ /* 0x000ee20000008800 */
[----:B--2---:R-:W-:Y:S01]  /*2cd0*/  MOV R3, 0x400 ;  /* 0x0000040000037802 */ /* 0x004fe20000000f00 */
[----:B------:R-:W-:Y:S01]  /*2ce0*/  IMAD.MOV.U32 R18, RZ, RZ, R17 ;  /* 0x000000ffff127224 */ /* 0x000fe200078e0011 */
[----:B-1----:R-:W-:-:S04]  /*2cf0*/  SHF.R.U32.HI R2, RZ, 0x1, R5 ;  /* 0x00000001ff027819 */ /* 0x002fc80000011605 */
[----:B------:R-:W-:Y:S02]  /*2d00*/  LOP3.LUT R2, R2, 0x1f0, RZ, 0xc0, !PT ;  /* 0x000001f002027812 */ /* 0x000fe400078ec0ff */
[----:B---3--:R-:W-:-:S05]  /*2d10*/  LEA R3, R6, R3, 0x18 ;  /* 0x0000000306037211 */ /* 0x008fca00078ec0ff */
[----:B------:R-:W-:-:S05]  /*2d20*/  IMAD.IADD R3, R2, 0x1, R3 ;  /* 0x0000000102037824 */ /* 0x000fca00078e0203 */
[----:B------:R3:W-:Y:S04]  /*2d30*/  STS.64 [R3+0x10], R18 ;  /* 0x0000101203007388 */ /* 0x0007e80000000a00 */
[----:B------:R3:W-:Y:S02]  /*2d40*/  STS.64 [R3+0x8], R12 ;  /* 0x0000080c03007388 */ /* 0x0007e40000000a00 */
.L_x_523:
[----:B------:R-:W-:Y:S05]  /*2d50*/  BSYNC.RECONVERGENT B1 ;  /* 0x0000000000017941 */ /* 0x000fea0003800200 */
.L_x_522:
[----:B------:R-:W-:Y:S01]  /*2d60*/  BAR.SYNC.DEFER_BLOCKING 0x0 ;  /* 0x0000000000007b1d */ /* 0x000fe20000010000 */
[----:B------:R-:W-:-:S13]  /*2d70*/  ISETP.NE.AND P1, PT, R5, RZ, PT ;  /* 0x000000ff0500720c */ /* 0x000fda0003f25270 */
[----:B------:R-:W-:Y:S05]  /*2d80*/  @P1 BRA `(.L_x_499) ;  /* 0x0000003800601947 */ /* 0x000fea0003800000 */
[----:B------:R-:W-:Y:S01]  /*2d90*/  ISETP.GE.AND P0, PT, R4, 0x21, PT ;  /* 0x000000210400780c */ /* 0x000fe20003f06270 */
[----:B----4-:R-:W-:Y:S02]  /*2da0*/  IMAD.MOV.U32 R11, RZ, RZ, R17 ;  /* 0x000000ffff0b7224 */ /* 0x010fe400078e0011 */
[----:B--2---:R-:W-:Y:S02]  /*2db0*/  IMAD.MOV.U32 R14, RZ, RZ, R19 ;  /* 0x000000ffff0e7224 */ /* 0x004fe400078e0013 */
[----:B-1----:R-:W-:Y:S02]  /*2dc0*/  IMAD.MOV.U32 R2, RZ, RZ, R12 ;  /* 0x000000ffff027224 */ /* 0x002fe400078e000c */
[----:B---3--:R-:W-:-:S06]  /*2dd0*/  IMAD.MOV.U32 R3, RZ, RZ, R13 ;  /* 0x000000ffff037224 */ /* 0x008fcc00078e000d */
[----:B------:R-:W-:Y:S05]  /*2de0*/  @!P0 BRA `(.L_x_524) ;  /* 0x00000000006c8947 */ /* 0x000fea0003800000 */
[----:B------:R-:W1:Y:S01]  /*2df0*/  S2UR UR5, SR_CgaCtaId ;  /* 0x00000000000579c3 */ /* 0x000e620000008800 */
[----:B------:R-:W-:Y:S01]  /*2e00*/  UMOV UR4, 0x400 ;  /* 0x0000040000047882 */ /* 0x000fe20000000000 */
[----:B------:R-:W-:Y:S01]  /*2e10*/  BSSY.RECONVERGENT B1, `(.L_x_524) ;  /* 0x0000018000017945 */ /* 0x000fe20003800200 */
[----:B-1----:R-:W-:-:S09]  /*2e20*/  ULEA UR4, UR5, UR4, 0x18 ;  /* 0x0000000405047291 */ /* 0x002fd2000f8ec0ff */
[----:B------:R-:W1:Y:S04]  /*2e30*/  LDS.64 R6, [UR4+0x18] ;  /* 0x00001804ff067984 */ /* 0x000e680008000a00 */
[----:B------:R-:W2:Y:S01]  /*2e40*/  LDS.64 R8, [UR4+0x20] ;  /* 0x00002004ff087984 */ /* 0x000ea20008000a00 */
[----:B-1----:R-:W-:Y:S01]  /*2e50*/  DSETP.GEU.AND P0, PT, R12, R6, PT ;  /* 0x000000060c00722a */ /* 0x002fe20003f0e000 */
[----:B------:R-:W-:Y:S02]  /*2e60*/  IMAD.MOV.U32 R2, RZ, RZ, R6 ;  /* 0x000000ffff027224 */ /* 0x000fe400078e0006 */
[----:B------:R-:W-:Y:S02]  /*2e70*/  IMAD.MOV.U32 R3, RZ, RZ, R7 ;  /* 0x000000ffff037224 */ /* 0x000fe400078e0007 */
[----:B--2---:R-:W-:-:S02]  /*2e80*/  IMAD.MOV.U32 R11, RZ, RZ, R8 ;  /* 0x000000ffff0b7224 */ /* 0x004fc400078e0008 */
        /* <DEDUP_REMOVED lines=16> */
.L_x_525:
[----:B------:R-:W-:Y:S05]  /*2f90*/  BSYNC.RECONVERGENT B1 ;  /* 0x0000000000017941 */ /* 0x000fea0003800200 */
.L_x_524:
[----:B------:R-:W-:Y:S01]  /*2fa0*/  ISETP.GE.AND P0, PT, R4, 0x41, PT ;  /* 0x000000410400780c */ /* 0x000fe20003f06270 */
[----:B------:R-:W-:Y:S02]  /*2fb0*/  IMAD.MOV.U32 R5, RZ, RZ, R11 ;  /* 0x000000ffff057224 */ /* 0x000fe400078e000b */
[----:B------:R-:W-:Y:S02]  /*2fc0*/  IMAD.MOV.U32 R10, RZ, RZ, R14 ;  /* 0x000000ffff0a7224 */ /* 0x000fe400078e000e */
[----:B------:R-:W-:Y:S02]  /*2fd0*/  IMAD.MOV.U32 R6, RZ, RZ, R2 ;  /* 0x000000ffff067224 */ /* 0x000fe400078e0002 */
[----:B------:R-:W-:-:S06]  /*2fe0*/  IMAD.MOV.U32 R7, RZ, RZ, R3 ;  /* 0x000000ffff077224 */ /* 0x000fcc00078e0003 */
        /* <DEDUP_REMOVED lines=27> */
.L_x_527:
[----:B------:R-:W-:Y:S05]  /*31a0*/  BSYNC.RECONVERGENT B1 ;  /* 0x0000000000017941 */ /* 0x000fea0003800200 */
.L_x_526:
        /* <DEDUP_REMOVED lines=11> */
[----:B0-----:R-:W0:Y:S01]  /*3260*/  LDS.64 R14, [UR4+0x40] ;  /* 0x00004004ff0e7984 */ /* 0x001e220008000a00 */
[----:B-1----:R-:W-:Y:S01]  /*3270*/  DSETP.GEU.AND P0, PT, R6, R8, PT ;  /* 0x000000080600722a */ /* 0x002fe20003f0e000 */
[----:B------:R-:W-:Y:S02]  /*3280*/  IMAD.MOV.U32 R2, RZ, RZ, R8 ;  /* 0x000000ffff027224 */ /* 0x000fe400078e0008 */
[----:B------:R-:W-:Y:S02]  /*3290*/  IMAD.MOV.U32 R3, RZ, RZ, R9 ;  /* 0x000000ffff037224 */ /* 0x000fe400078e0009 */
[----:B0-----:R-:W-:-:S02]  /*32a0*/  IMAD.MOV.U32 R11, RZ, RZ, R14 ;  /* 0x000000ffff0b7224 */ /* 0x001fc400078e000e */
        /* <DEDUP_REMOVED lines=16> */
.L_x_529:
[----:B------:R-:W-:Y:S05]  /*33b0*/  BSYNC.RECONVERGENT B1 ;  /* 0x0000000000017941 */ /* 0x000fea0003800200 */
.L_x_528:
        /* <DEDUP_REMOVED lines=32> */
.L_x_531:
[----:B------:R-:W-:Y:S05]  /*35c0*/  BSYNC.RECONVERGENT B1 ;  /* 0x0000000000017941 */ /* 0x000fea0003800200 */
.L_x_530:
        /* <DEDUP_REMOVED lines=32> */
.L_x_533:
[----:B------:R-:W-:Y:S05]  /*37d0*/  BSYNC.RECONVERGENT B1 ;  /* 0x0000000000017941 */ /* 0x000fea0003800200 */
.L_x_532:
        /* <DEDUP_REMOVED lines=32> */
.L_x_535:
[----:B------:R-:W-:Y:S05]  /*39e0*/  BSYNC.RECONVERGENT B1 ;  /* 0x0000000000017941 */ /* 0x000fea0003800200 */
.L_x_534:
[----:B------:R-:W-:Y:S01]  /*39f0*/  ISETP.GE.AND P0, PT, R4, 0xe1, PT ;  /* 0x000000e10400780c */ /* 0x000fe20003f06270 */
[----:B------:R-:W-:Y:S02]  /*3a00*/  IMAD.MOV.U32 R17, RZ, RZ, R5 ;  /* 0x000000ffff117224 */ /* 0x000fe400078e0005 */
[----:B------:R-:W-:Y:S02]  /*3a10*/  IMAD.MOV.U32 R19, RZ, RZ, R10 ;  /* 0x000000ffff137224 */ /* 0x000fe400078e000a */
[----:B------:R-:W-:Y:S02]  /*3a20*/  IMAD.MOV.U32 R12, RZ, RZ, R6 ;  /* 0x000000ffff0c7224 */ /* 0x000fe400078e0006 */
[----:B------:R-:W-:-:S06]  /*3a30*/  IMAD.MOV.U32 R13, RZ, RZ, R7 ;  /* 0x000000ffff0d7224 */ /* 0x000fcc00078e0007 */
[----:B------:R-:W-:Y:S05]  /*3a40*/  @!P0 BRA `(.L_x_499) ;  /* 0x0000002c00308947 */ /* 0x000fea0003800000 */
[----:B------:R-:W1:Y:S01]  /*3a50*/  S2UR UR5, SR_CgaCtaId ;  /* 0x00000000000579c3 */ /* 0x000e620000008800 */
[----:B------:R-:W-:Y:S02]  /*3a60*/  UMOV UR4, 0x400 ;  /* 0x0000040000047882 */ /* 0x000fe40000000000 */
        /* <DEDUP_REMOVED lines=24> */
.L_x_467:
[----:B------:R-:W0:Y:S01]  /*3bf0*/  S2R R4, SR_TID.X ;  /* 0x0000000000047919 */ /* 0x000e220000002100 */
[----:B------:R-:W1:Y:S01]  /*3c00*/  LDCU.128 UR12, c[0x0][0x380] ;  /* 0x00007000ff0c77ac */ /* 0x000e620008000c00 */
[----:B------:R-:W-:Y:S02]  /*3c10*/  SHF.R.S32.HI R5, RZ, 0x1f, R6 ;  /* 0x0000001fff057819 */ /* 0x000fe40000011406 */
[----:B0-----:R-:W-:-:S04]  /*3c20*/  IADD3 R2, P0, PT, R6, R4, RZ ;  /* 0x0000000406027210 */ /* 0x001fc80007f1e0ff */
[----:B-1----:R-:W-:Y:S02]  /*3c30*/  LEA R8, P1, R2, UR12, 0x3 ;  /* 0x0000000c02087c11 */ /* 0x002fe4000f8218ff */
[----:B------:R-:W-:-:S04]  /*3c40*/  IADD3.X R3, PT, PT, RZ, R5, RZ, P0, !PT ;  /* 0x00000005ff037210 */ /* 0x000fc800007fe4ff */
[----:B------:R-:W-:-:S05]  /*3c50*/  LEA.HI.X R9, R2, UR13, R3, 0x3, P1 ;  /* 0x0000000d02097c11 */ /* 0x000fca00088f1c03 */
[----:B------:R-:W2:Y:S04]  /*3c60*/  LDG.E.64 R10, desc[UR10][R8.64] ;  /* 0x0000000a080a7981 */ /* 0x000ea8000c1e1b00 */
[----:B------:R-:W2:Y:S04]  /*3c70*/  LDG.E.64 R12, desc[UR10][R8.64+0x800] ;  /* 0x0008000a080c7981 */ /* 0x000ea8000c1e1b00 */
[----:B------:R-:W3:Y:S04]  /*3c80*/  LDG.E.64 R14, desc[UR10][R8.64+0x1000] ;  /* 0x0010000a080e7981 */ /* 0x000ee8000c1e1b00 */
[----:B------:R-:W4:Y:S04]  /*3c90*/  LDG.E.64 R16, desc[UR10][R8.64+0x1800] ;  /* 0x0018000a08107981 */ /* 0x000f28000c1e1b00 */
[----:B------:R0:W5:Y:S01]  /*3ca0*/  LDG.E.64 R2, desc[UR10][R8.64+0x2000] ;  /* 0x0020000a08027981 */ /* 0x000162000c1e1b00 */
[----:B------:R-:W-:Y:S01]  /*3cb0*/  BSSY.RECONVERGENT B1, `(.L_x_536) ;  /* 0x000001f000017945 */ /* 0x000fe20003800200 */
[----:B------:R-:W-:-:S02]  /*3cc0*/  ISETP.LE.AND P1, PT, R7, UR6, PT ;  /* 0x0000000607007c0c */ /* 0x000fc4000bf23270 */
[C---:B0-----:R-:W-:Y:S01]  /*3cd0*/  LOP3.LUT R8, R4.reuse, 0x400, RZ, 0xfc, !PT ;  /* 0x0000040004087812 */ /* 0x041fe200078efcff */
[----:B------:R-:W-:Y:S01]  /*3ce0*/  VIADD R9, R4, 0x200 ;  /* 0x0000020004097836 */ /* 0x000fe20000000000 */
[----:B--2---:R-:W-:-:S06]  /*3cf0*/  DSETP.GEU.AND P3, PT, R10, R12, PT ;  /* 0x0000000c0a00722a */ /* 0x004fcc0003f6e000 */
[----:B------:R-:W-:Y:S02]  /*3d00*/  FSEL R10, R10, R12, P3 ;  /* 0x0000000c0a0a7208 */ /* 0x000fe40001800000 */
[----:B------:R-:W-:Y:S02]  /*3d10*/  FSEL R11, R11, R13, P3 ;  /* 0x0000000d0b0b7208 */ /* 0x000fe40001800000 */
[----:B------:R-:W-:-:S04]  /*3d20*/  IADD3 R12, P5, PT, R6, UR14, RZ ;  /* 0x0000000e060c7c10 */ /* 0x000fc8000ffbe0ff */
[----:B---3--:R-:W-:Y:S01]  /*3d30*/  DSETP.GEU.AND P4, PT, R10, R14, PT ;  /* 0x0000000e0a00722a */ /* 0x008fe20003f8e000 */
[----:B------:R-:W-:Y:S02]  /*3d40*/  IADD3.X R13, PT, PT, R5, UR15, RZ, P5, !PT ;  /* 0x0000000f050d7c10 */ /* 0x000fe4000affe4ff */
[----:B------:R-:W-:-:S03]  /*3d50*/  IADD3 R6, P5, PT, R8, R12, RZ ;  /* 0x0000000c08067210 */ /* 0x000fc60007fbe0ff */
[----:B------:R-:W-:Y:S02]  /*3d60*/  FSEL R10, R10, R14, P4 ;  /* 0x0000000e0a0a7208 */ /* 0x000fe40002000000 */
[----:B------:R-:W-:Y:S01]  /*3d70*/  FSEL R11, R11, R15, P4 ;  /* 0x0000000f0b0b7208 */ /* 0x000fe20002000000 */
[----:B------:R-:W-:Y:S02]  /*3d80*/  VIADD R15, R4, 0x100 ;  /* 0x00000100040f7836 */ /* 0x000fe40000000000 */
[----:B------:R-:W-:-:S03]  /*3d90*/  IMAD.X R5, RZ, RZ, R13, P5 ;  /* 0x000000ffff057224 */ /* 0x000fc600028e060d */
[----:B----4-:R-:W-:Y:S01]  /*3da0*/  DSETP.GEU.AND P2, PT, R10, R16, PT ;  /* 0x000000100a00722a */ /* 0x010fe20003f4e000 */
[----:B------:R-:W-:-:S05]  /*3db0*/  @P4 SEL R9, R4, R15, P3 ;  /* 0x0000000f04094207 */ /* 0x000fca0001800000 */
[----:B------:R-:W-:Y:S02]  /*3dc0*/  FSEL R10, R10, R16, P2 ;  /* 0x000000100a0a7208 */ /* 0x000fe40001000000 */
[----:B------:R-:W-:-:S06]  /*3dd0*/  FSEL R11, R11, R17, P2 ;  /* 0x000000110b0b7208 */ /* 0x000fcc0001000000 */
[----:B-----5:R-:W-:Y:S01]  /*3de0*/  DSETP.GEU.AND P0, PT, R10, R2, PT ;  /* 0x000000020a00722a */ /* 0x020fe20003f0e000 */
[----:B------:R-:W-:-:S13]  /*3df0*/  @!P2 VIADD R9, R4, 0x300 ;  /* 0x000003000409a836 */ /* 0x000fda0000000000 */
        /* <DEDUP_REMOVED lines=10> */
.L_x_537:
[----:B------:R-:W-:Y:S05]  /*3ea0*/  BSYNC.RECONVERGENT B1 ;  /* 0x0000000000017941 */ /* 0x000fea0003800200 */
.L_x_536:
        /* <DEDUP_REMOVED lines=12> */
[----:B------:R-:W-:-:S05]  /*3f70*/  IMAD.MOV.U32 R11, RZ, RZ, 0x500 ;  /* 0x00000500ff0b7424 */ /* 0x000fca00078e00ff */
[----:B------:R-:W2:Y:S01]  /*3f80*/  ATOMG.E.ADD.STRONG.GPU PT, R10, desc[UR10][R8.64], R11 ;  /* 0x8000000b080a79a8 */ /* 0x000ea200081ef10a */
[----:B------:R-:W0:Y:S01]  /*3f90*/  S2UR UR5, SR_CgaCtaId ;  /* 0x00000000000579c3 */ /* 0x000e220000008800 */
[----:B------:R-:W-:Y:S02]  /*3fa0*/  UMOV UR4, 0x400 ;  /* 0x0000040000047882 */ /* 0x000fe40000000000 */
[----:B0-----:R-:W-:Y:S01]  /*3fb0*/  ULEA UR4, UR5, UR4, 0x18 ;  /* 0x0000000405047291 */ /* 0x001fe2000f8ec0ff */
[----:B--2---:R-:W-:-:S08]  /*3fc0*/  VIADD R10, R10, UR6 ;  /* 0x000000060a0a7c36 */ /* 0x004fd00008000000 */
[----:B------:R0:W-:Y:S03]  /*3fd0*/  STS [UR4+0x98], R10 ;  /* 0x0000980aff007988 */ /* 0x0001e60008000804 */
.L_x_540:
[----:B------:R-:W-:Y:S05]  /*3fe0*/  BSYNC.RECONVERGENT B1 ;  /* 0x0000000000017941 */ /* 0x000fea0003800200 */
.L_x_539:
[----:B------:R-:W1:Y:S08]  /*3ff0*/  S2UR UR5, SR_CgaCtaId ;  /* 0x00000000000579c3 */ /* 0x000e700000008800 */
[----:B------:R-:W-:Y:S06]  /*4000*/  BAR.SYNC.DEFER_BLOCKING 0x0 ;  /* 0x0000000000007b1d */ /* 0x000fec0000010000 */
[----:B------:R-:W-:-:S02]  /*4010*/  UMOV UR4, 0x400 ;  /* 0x0000040000047882 */ /* 0x000fc40000000000 */
[----:B-1----:R-:W-:-:S06]  /*4020*/  ULEA UR4, UR5, UR4, 0x18 ;  /* 0x0000000405047291 */ /* 0x002fcc000f8ec0ff */
[----:B------:R-:W-:-:S05]  /*4030*/  IMAD.U32 R11, RZ, RZ, UR4 ;  /* 0x00000004ff0b7e24 */ /* 0x000fca000f8e00ff */
[----:B0-----:R-:W0:Y:S02]  /*4040*/  LDS R10, [R11+0x98] ;  /* 0x000098000b0a7984 */ /* 0x001e240000000800 */
[----:B0-----:R-:W-:-:S05]  /*4050*/  VIADD R12, R10, 0x500 ;  /* 0x000005000a0c7836 */ /* 0x001fca0000000000 */
[----:B------:R-:W-:-:S13]  /*4060*/  ISETP.GT.AND P0, PT, R12, R7, PT ;  /* 0x000000070c00720c */ /* 0x000fda0003f04270 */
[----:B------:R-:W-:Y:S05]  /*4070*/  @P0 BRA `(.L_x_541) ;  /* 0x0000000400980947 */ /* 0x000fea0003800000 */
[----:B------:R-:W-:Y:S01]  /*4080*/  BSSY.RECONVERGENT B1, `(.L_x_541) ;  /* 0x0000065000017945 */ /* 0x000fe20003800200 */
[----:B------:R-:W-:Y:S01]  /*4090*/  IMAD.MOV.U32 R20, RZ, RZ, R2 ;  /* 0x000000ffff147224 */ /* 0x000fe200078e0002 */
[----:B------:R-:W0:Y:S01]  /*40a0*/  LDCU UR7, c[0x0][0x398] ;  /* 0x00007300ff0777ac */ /* 0x000e220008000800 */
[----:B------:R-:W-:Y:S01]  /*40b0*/  IMAD.MOV.U32 R21, RZ, RZ, R3 ;  /* 0x000000ffff157224 */ /* 0x000fe200078e0003 */
[----:B------:R-:W1:Y:S06]  /*40c0*/  LDCU.128 UR12, c[0x0][0x380] ;  /* 0x00007000ff0c77ac */ /* 0x000e6c0008000c00 */
.L_x_544:
[----:B------:R-:W-:Y:S02]  /*40d0*/  SHF.R.S32.HI R2, RZ, 0x1f, R10 ;  /* 0x0000001fff027819 */ /* 0x000fe4000001140a */
[----:B------:R-:W-:-:S05]  /*40e0*/  IADD3 R7, P0, PT, R4, R10, RZ ;  /* 0x0000000a04077210 */ /* 0x000fca0007f1e0ff */
[----:B------:R-:W-:Y:S01]  /*40f0*/  IMAD.X R24, RZ, RZ, R2, P0 ;  /* 0x000000ffff187224 */ /* 0x000fe200000e0602 */
[----:B-1----:R-:W-:-:S04]  /*4100*/  LEA R22, P0, R7, UR12, 0x3 ;  /* 0x0000000c07167c11 */ /* 0x002fc8000f8018ff */
[----:B------:R-:W-:-:S05]  /*4110*/  LEA.HI.X R23, R7, UR13, R24, 0x3, P0 ;  /* 0x0000000d07177c11 */ /* 0x000fca00080f1c18 */
[----:B------:R-:W2:Y:S04]  /*4120*/  LDG.E.64 R18, desc[UR10][R22.64] ;  /* 0x0000000a16127981 */ /* 0x000ea8000c1e1b00 */
[----:B------:R-:W3:Y:S04]  /*4130*/  LDG.E.64 R16, desc[UR10][R22.64+0x800] ;  /* 0x0008000a16107981 */ /* 0x000ee8000c1e1b00 */
[----:B------:R-:W4:Y:S04]  /*4140*/  LDG.E.64 R14, desc[UR10][R22.64+0x1000] ;  /* 0x0010000a160e7981 */ /* 0x000f28000c1e1b00 */
[----:B------:R-:W4:Y:S01]  /*4150*/  LDG.E.64 R12, desc[UR10][R22.64+0x1800] ;  /* 0x0018000a160c7981 */ /* 0x000f22000c1e1b00 */
[----:B------:R-:W-:Y:S01]  /*4160*/  IADD3 R25, P0, PT, R7, UR14, RZ ;  /* 0x0000000e07197c10 */ /* 0x000fe2000ff1e0ff */
[----:B------:R-:W-:Y:S02]  /*4170*/  BSSY.RECONVERGENT B2, `(.L_x_542) ;  /* 0x000003d000027945 */ /* 0x000fe40003800200 */
[----:B------:R1:W5:Y:S01]  /*4180*/  LDG.E.64 R2, desc[UR10][R22.64+0x2000] ;  /* 0x0020000a16027981 */ /* 0x000362000c1e1b00 */
[----:B------:R-:W-:Y:S01]  /*4190*/  IADD3.X R24, PT, PT, R24, UR15, RZ, P0, !PT ;  /* 0x0000000f18187c10 */ /* 0x000fe200087fe4ff */
[----:B------:R-:W-:Y:S06]  /*41a0*/  BAR.SYNC.DEFER_BLOCKING 0x0 ;  /* 0x0000000000007b1d */ /* 0x000fec0000010000 */
[----:B--2---:R-:W-:-:S14]  /*41b0*/  DSETP.GEU.AND P1, PT, R20, R18, PT ;  /* 0x000000121400722a */ /* 0x004fdc0003f2e000 */
[----:B------:R-:W-:-:S04]  /*41c0*/  @P1 ISETP.GE.U32.AND P0, PT, R6, R25, PT ;  /* 0x000000190600120c */ /* 0x000fc80003f06070 */
[----:B------:R-:W-:-:S13]  /*41d0*/  @P1 ISETP.GE.AND.EX P0, PT, R5, R24, PT, P0 ;  /* 0x000000180500120c */ /* 0x000fda0003f06300 */
[----:B------:R-:W-:-:S06]  /*41e0*/  @P1 DSETP.LT.OR P0, PT, R18, R20, !P0 ;  /* 0x000000141200122a */ /* 0x000fcc0004701400 */
[----:B------:R-:W-:Y:S02]  /*41f0*/  @P1 FSEL R7, R20, R18, P0 ;  /* 0x0000001214071208 */ /* 0x000fe40000000000 */
[----:B------:R-:W-:Y:S01]  /*4200*/  @P1 FSEL R20, R21, R19, P0 ;  /* 0x0000001315141208 */ /* 0x000fe20000000000 */
[----:B------:R-:W-:Y:S01]  /*4210*/  IMAD.MOV.U32 R21, RZ, RZ, R24 ;  /* 0x000000ffff157224 */ /* 0x000fe200078e0018 */
[----:B------:R-:W-:Y:S01]  /*4220*/  @P1 SEL R21, R5, R24, P0 ;  /* 0x0000001805151207 */ /* 0x000fe20000000000 */
[----:B------:R-:W-:Y:S01]  /*4230*/  @P1 IMAD.MOV.U32 R18, RZ, RZ, R7 ;  /* 0x000000ffff121224 */ /* 0x000fe200078e0007 */
[----:B------:R-:W-:Y:S01]  /*4240*/  IADD3 R7, P3, PT, R25, 0x100, RZ ;  /* 0x0000010019077810 */ /* 0x000fe20007f7e0ff */
[----:B------:R-:W-:Y:S02]  /*4250*/  @P1 IMAD.MOV.U32 R19, RZ, RZ, R20 ;  /* 0x000000ffff131224 */ /* 0x000fe400078e0014 */
[----:B------:R-:W-:Y:S01]  /*4260*/  IMAD.MOV.U32 R20, RZ, RZ, R25 ;  /* 0x000000ffff147224 */ /* 0x000fe200078e0019 */
[----:B------:R-:W-:Y:S01]  /*4270*/  @P1 SEL R20, R6, R25, P0 ;  /* 0x0000001906141207 */ /* 0x000fe20000000000 */
[----:B------:R-:W-:-:S02]  /*4280*/  IMAD.X R6, RZ, RZ, R24, P3 ;  /* 0x000000ffff067224 */ /* 0x000fc400018e0618 */
[----:B---3--:R-:W-:-:S14]  /*4290*/  DSETP.GEU.AND P2, PT, R18, R16, PT ;  /* 0x000000101200722a */ /* 0x008fdc0003f4e000 */
        /* <DEDUP_REMOVED lines=9> */
[----:B------:R-:W-:Y:S02]  /*4330*/  IADD3 R18, P3, PT, R25, 0x200, RZ ;  /* 0x0000020019127810 */ /* 0x000fe40007f7e0ff */
[----:B------:R-:W-:-:S03]  /*4340*/  SHF.R.S32.HI R21, RZ, 0x1f, R10 ;  /* 0x0000001fff157819 */ /* 0x000fc6000001140a */
[----:B----4-:R-:W-:Y:S01]  /*4350*/  DSETP.GEU.AND P1, PT, R16, R14, PT ;  /* 0x0000000e1000722a */ /* 0x010fe20003f2e000 */
[----:B------:R-:W-:Y:S01]  /*4360*/  IMAD.X R19, RZ, RZ, R24, P3 ;  /* 0x000000ffff137224 */ /* 0x000fe200018e0618 */
[----:B------:R-:W-:-:S04]  /*4370*/  IADD3 R20, P3, P4, R4, UR14, R10 ;  /* 0x0000000e04147c10 */ /* 0x000fc8000fc7e00a */
[----:B------:R-:W-:-:S08]  /*4380*/  IADD3.X R21, PT, PT, RZ, UR15, R21, P3, P4 ;  /* 0x0000000fff157c10 */ /* 0x000fd00009fe8415 */
[----:B------:R-:W-:-:S04]  /*4390*/  @P1 ISETP.GE.U32.AND P0, PT, R7, R18, PT ;  /* 0x000000120700120c */ /* 0x000fc80003f06070 */
[----:B------:R-:W-:-:S13]  /*43a0*/  @P1 ISETP.GE.AND.EX P0, PT, R6, R19, PT, P0 ;  /* 0x000000130600120c */ /* 0x000fda0003f06300 */
[----:B------:R-:W-:-:S06]  /*43b0*/  @P1 DSETP.LT.OR P0, PT, R14, R16, !P0 ;  /* 0x000000100e00122a */ /* 0x000fcc0004701400 */
[----:B------:R-:W-:Y:S02]  /*43c0*/  @P1 FSEL R5, R16, R14, P0 ;  /* 0x0000000e10051208 */ /* 0x000fe40000000000 */
[----:B------:R-:W-:Y:S02]  /*43d0*/  @P1 FSEL R16, R17, R15, P0 ;  /* 0x0000000f11101208 */ /* 0x000fe40000000000 */
[----:B------:R-:W-:Y:S01]  /*43e0*/  IADD3 R17, P3, PT, R20, 0x300, RZ ;  /* 0x0000030014117810 */ /* 0x000fe20007f7e0ff */
[----:B------:R-:W-:Y:S01]  /*43f0*/  @P1 IMAD.MOV.U32 R14, RZ, RZ, R5 ;  /* 0x000000ffff0e1224 */ /* 0x000fe200078e0005 */
[----:B------:R-:W-:Y:S01]  /*4400*/  @P1 SEL R18, R7, R18, P0 ;  /* 0x0000001207121207 */ /* 0x000fe20000000000 */
[----:B------:R-:W-:Y:S01]  /*4410*/  @P1 IMAD.MOV.U32 R15, RZ, RZ, R16 ;  /* 0x000000ffff0f1224 */ /* 0x000fe200078e0010 */
[----:B------:R-:W-:Y:S01]  /*4420*/  @P1 SEL R19, R6, R19, P0 ;  /* 0x0000001306131207 */ /* 0x000fe20000000000 */
[----:B------:R-:W-:Y:S01]  /*4430*/  IMAD.X R16, RZ, RZ, R21, P3 ;  /* 0x000000ffff107224 */ /* 0x000fe200018e0615 */
[----:B------:R-:W-:-:S03]  /*4440*/  ISETP.NE.AND P1, PT, R4, RZ, PT ;  /* 0x000000ff0400720c */ /* 0x000fc60003f25270 */
[----:B------:R-:W-:-:S14]  /*4450*/  DSETP.GEU.AND P2, PT, R14, R12, PT ;  /* 0x0000000c0e00722a */ /* 0x000fdc0003f4e000 */
[----:B------:R-:W-:-:S04]  /*4460*/  @P2 ISETP.GE.U32.AND P0, PT, R18, R17, PT ;  /* 0x000000111200220c */ /* 0x000fc80003f06070 */
[----:B------:R-:W-:-:S13]  /*4470*/  @P2 ISETP.GE.AND.EX P0, PT, R19, R16, PT, P0 ;  /* 0x000000101300220c */ /* 0x000fda0003f06300 */
[----:B------:R-:W-:-:S06]  /*4480*/  @P2 DSETP.LT.OR P0, PT, R12, R14, !P0 ;  /* 0x0000000e0c00222a */ /* 0x000fcc0004701400 */
[----:B------:R-:W-:Y:S02]  /*4490*/  @P2 FSEL R7, R14, R12, P0 ;  /* 0x0000000c0e072208 */ /* 0x000fe40000000000 */
[----:B------:R-:W-:Y:S01]  /*44a0*/  @P2 FSEL R14, R15, R13, P0 ;  /* 0x0000000d0f0e2208 */ /* 0x000fe20000000000 */
[----:B-1----:R-:W-:Y:S06]  /*44b0*/  @P1 BRA `(.L_x_543) ;  /* 0x0000000000201947 */ /* 0x002fec0003800000 */
[----:B------:R-:W-:-:S06]  /*44c0*/  IMAD.MOV.U32 R5, RZ, RZ, 0x500 ;  /* 0x00000500ff057424 */ /* 0x000fcc00078e00ff */
[----:B------:R-:W2:Y:S01]  /*44d0*/  ATOMG.E.ADD.STRONG.GPU PT, R5, desc[UR10][R8.64], R5 ;  /* 0x80000005080579a8 */ /* 0x000ea200081ef10a */
[----:B------:R-:W1:Y:S01]  /*44e0*/  S2UR UR5, SR_CgaCtaId ;  /* 0x00000000000579c3 */ /* 0x000e620000008800 */
[----:B------:R-:W-:Y:S02]  /*44f0*/  UMOV UR4, 0x400 ;  /* 0x0000040000047882 */ /* 0x000fe40000000000 */
[----:B-1----:R-:W-:-:S06]  /*4500*/  ULEA UR4, UR5, UR4, 0x18 ;  /* 0x0000000405047291 */ /* 0x002fcc000f8ec0ff */
[----:B------:R-:W-:Y:S02]  /*4510*/  IMAD.U32 R11, RZ, RZ, UR4 ;  /* 0x00000004ff0b7e24 */ /* 0x000fe4000f8e00ff */
[----:B--2---:R-:W-:-:S05]  /*4520*/  VIADD R6, R5, UR6 ;  /* 0x0000000605067c36 */ /* 0x004fca0008000000 */
[----:B------:R1:W-:Y:S02]  /*4530*/  STS [R11+0x98], R6 ;  /* 0x000098060b007388 */ /* 0x0003e40000000800 */
.L_x_543:
[----:B0-----:R-:W-:Y:S05]  /*4540*/  BSYNC.RECONVERGENT B2 ;  /* 0x0000000000027941 */ /* 0x001fea0003800200 */
.L_x_542:
[----:B------:R-:W-:Y:S01]  /*4550*/  BAR.SYNC.DEFER_BLOCKING 0x0 ;  /* 0x0000000000007b1d */ /* 0x000fe20000010000 */
[----:B------:R-:W-:Y:S01]  /*4560*/  @P2 IMAD.MOV.U32 R12, RZ, RZ, R7 ;  /* 0x000000ffff0c2224 */ /* 0x000fe200078e0007 */
[----:B-1----:R-:W-:Y:S01]  /*4570*/  IADD3 R6, P3, PT, R20, 0x400, RZ ;  /* 0x0000040014067810 */ /* 0x002fe20007f7e0ff */
[----:B------:R-:W-:Y:S01]  /*4580*/  @P2 IMAD.MOV.U32 R13, RZ, RZ, R14 ;  /* 0x000000ffff0d2224 */ /* 0x000fe200078e000e */
[----:B------:R-:W-:Y:S01]  /*4590*/  @P2 SEL R17, R18, R17, P0 ;  /* 0x0000001112112207 */ /* 0x000fe20000000000 */
[----:B------:R-:W-:Y:S01]  /*45a0*/  IMAD.U32 R7, RZ, RZ, UR7 ;  /* 0x00000007ff077e24 */ /* 0x000fe2000f8e00ff */
[----:B------:R-:W-:Y:S01]  /*45b0*/  @P2 SEL R16, R19, R16, P0 ;  /* 0x0000001013102207 */ /* 0x000fe20000000000 */
[----:B------:R-:W-:Y:S02]  /*45c0*/  IMAD.X R5, RZ, RZ, R21, P3 ;  /* 0x000000ffff057224 */ /* 0x000fe400018e0615 */
[----:B-----5:R-:W-:-:S14]  /*45d0*/  DSETP.GEU.AND P1, PT, R12, R2, PT ;  /* 0x000000020c00722a */ /* 0x020fdc0003f2e000 */
[----:B------:R-:W-:Y:S01]  /*45e0*/  @P1 ISETP.GE.U32.AND P0, PT, R17, R6, PT ;  /* 0x000000061100120c */ /* 0x000fe20003f06070 */
[----:B------:R-:W0:Y:S03]  /*45f0*/  LDS R10, [R11+0x98] ;  /* 0x000098000b0a7984 */ /* 0x000e260000000800 */
[----:B------:R-:W-:-:S13]  /*4600*/  @P1 ISETP.GE.AND.EX P0, PT, R16, R5, PT, P0 ;  /* 0x000000051000120c */ /* 0x000fda0003f06300 */
[----:B------:R-:W-:-:S06]  /*4610*/  @P1 DSETP.LT.OR P0, PT, R2, R12, !P0 ;  /* 0x0000000c0200122a */ /* 0x000fcc0004701400 */
[----:B------:R-:W-:Y:S02]  /*4620*/  @P1 FSEL R14, R12, R2, P0 ;  /* 0x000000020c0e1208 */ /* 0x000fe40000000000 */
[----:B------:R-:W-:Y:S02]  /*4630*/  @P1 FSEL R13, R13, R3, P0 ;  /* 0x000000030d0d1208 */ /* 0x000fe40000000000 */
[----:B------:R-:W-:Y:S01]  /*4640*/  @P1 SEL R6, R17, R6, P0 ;  /* 0x0000000611061207 */ /* 0x000fe20000000000 */
[----:B------:R-:W-:Y:S01]  /*4650*/  @P1 IMAD.MOV.U32 R2, RZ, RZ, R14 ;  /* 0x000000ffff021224 */ /* 0x000fe200078e000e */
[----:B------:R-:W-:Y:S01]  /*4660*/  @P1 SEL R5, R16, R5, P0 ;  /* 0x0000000510051207 */ /* 0x000fe20000000000 */
[----:B------:R-:W-:-:S03]  /*4670*/  @P1 IMAD.MOV.U32 R3, RZ, RZ, R13 ;  /* 0x000000ffff031224 */ /* 0x000fc600078e000d */
[----:B------:R-:W-:Y:S01]  /*4680*/  MOV R20, R2 ;  /* 0x0000000200147202 */ /* 0x000fe20000000f00 */
[----:B------:R-:W-:Y:S02]  /*4690*/  IMAD.MOV.U32 R21, RZ, RZ, R3 ;  /* 0x000000ffff157224 */ /* 0x000fe400078e0003 */
[----:B0-----:R-:W-:-:S05]  /*46a0*/  VIADD R12, R10, 0x500 ;  /* 0x000005000a0c7836 */ /* 0x001fca0000000000 */
[----:B------:R-:W-:-:S13]  /*46b0*/  ISETP.GT.AND P0, PT, R12, R7, PT ;  /* 0x000000070c00720c */ /* 0x000fda0003f04270 */
[----:B------:R-:W-:Y:S05]  /*46c0*/  @!P0 BRA `(.L_x_544) ;  /* 0xfffffff800808947 */ /* 0x000fea000383ffff */
[----:B------:R-:W-:Y:S05]  /*46d0*/  BSYNC.RECONVERGENT B1 ;  /* 0x0000000000017941 */ /* 0x000fea0003800200 */
.L_x_541:
[----:B------:R-:W-:Y:S01]  /*46e0*/  ISETP.GE.AND P0, PT, R10, R7, PT ;  /* 0x000000070a00720c */ /* 0x000fe20003f06270 */
[----:B------:R-:W0:Y:S01]  /*46f0*/  LDCU.64 UR6, c[0x0][0x388] ;  /* 0x00007100ff0677ac */ /* 0x000e220008000a00 */
[----:B------:R-:W-:Y:S01]  /*4700*/  BSSY.RECONVERGENT B1, `(.L_x_538) ;  /* 0x00000ac000017945 */ /* 0x000fe20003800200 */
[----:B------:R-:W1:Y:S10]  /*4710*/  LDCU.64 UR4, c[0x0][0x388] ;  /* 0x00007100ff0477ac */ /* 0x000e740008000a00 */
        /* <DEDUP_REMOVED lines=11> */
[----:B------:R-:W2:Y:S01]  /*47d0*/  LDC.64 R12, c[0x0][0x380] ;  /* 0x0000e000ff0c7b82 */ /* 0x000ea20000000a00 */
[----:B------:R-:W-:Y:S01]  /*47e0*/  LEA.HI R7, R18, 0x1, RZ, 0x18 ;  /* 0x0000000112077811 */ /* 0x000fe200078fc0ff */
[----:B------:R-:W-:-:S03]  /*47f0*/  IMAD.IADD R11, R4, 0x1, R10 ;  /* 0x00000001040b7824 */ /* 0x000fc600078e020a */
[----:B------:R-:W-:Y:S01]  /*4800*/  LOP3.LUT R8, R7, 0x3, RZ, 0xc0, !PT ;  /* 0x0000000307087812 */ /* 0x000fe200078ec0ff */
[----:B------:R-:W-:-:S04]  /*4810*/  IMAD.MOV.U32 R7, RZ, RZ, R4 ;  /* 0x000000ffff077224 */ /* 0x000fc800078e0004 */
[----:B------:R-:W-:-:S07]  /*4820*/  IMAD.MOV R8, RZ, RZ, -R8 ;  /* 0x000000ffff087224 */ /* 0x000fce00078e0a08 */
.L_x_550:
[----:B--2---:R-:W-:-:S06]  /*4830*/  IMAD.WIDE R14, R11, 0x8, R12 ;  /* 0x000000080b0e7825 */ /* 0x004fcc00078e020c */
[----:B------:R-:W2:Y:S01]  /*4840*/  LDG.E.64 R14, desc[UR10][R14.64] ;  /* 0x0000000a0e0e7981 */ /* 0x000ea2000c1e1b00 */
[C---:B-1----:R-:W-:Y:S01]  /*4850*/  IADD3 R19, P1, PT, R11.reuse, UR4, RZ ;  /* 0x000000040b137c10 */ /* 0x042fe2000ff3e0ff */
[----:B------:R-:W-:Y:S01]  /*4860*/  VIADD R8, R8, 0x1 ;  /* 0x0000000108087836 */ /* 0x000fe20000000000 */
[----:B------:R-:W-:Y:S01]  /*4870*/  BSSY.RECONVERGENT B3, `(.L_x_548) ;  /* 0x000001b000037945 */ /* 0x000fe20003800200 */
[----:B------:R-:W-:Y:S01]  /*4880*/  IMAD.MOV.U32 R22, RZ, RZ, R6 ;  /* 0x000000ffff167224 */ /* 0x000fe200078e0006 */
[----:B------:R-:W-:Y:S01]  /*4890*/  LEA.HI.X.SX32 R20, R11, UR5, 0x1, P1 ;  /* 0x000000050b147c11 */ /* 0x000fe200088f0eff */
[----:B------:R-:W-:Y:S01]  /*48a0*/  IMAD.MOV.U32 R21, RZ, RZ, R5 ;  /* 0x000000ffff157224 */ /* 0x000fe200078e0005 */
[----:B------:R-:W-:Y:S01]  /*48b0*/  ISETP.NE.AND P2, PT, R8, RZ, PT ;  /* 0x000000ff0800720c */ /* 0x000fe20003f45270 */
[----:B------:R-:W-:Y:S02]  /*48c0*/  IMAD.MOV.U32 R16, RZ, RZ, R2 ;  /* 0x000000ffff107224 */ /* 0x000fe400078e0002 */
        /* <DEDUP_REMOVED lines=21> */
.L_x_549:
[----:B0-----:R-:W-:Y:S05]  /*4a20*/  BSYNC.RECONVERGENT B3 ;  /* 0x0000000000037941 */ /* 0x001fea0003800200 */
.L_x_548:
[----:B------:R-:W-:Y:S02]  /*4a30*/  VIADD R7, R7, 0x100 ;  /* 0x0000010007077836 */ /* 0x000fe40000000000 */
[----:B------:R-:W-:Y:S01]  /*4a40*/  VIADD R11, R11, 0x100 ;  /* 0x000001000b0b7836 */ /* 0x000fe20000000000 */
[----:B------:R-:W-:Y:S06]  /*4a50*/  @P2 BRA `(.L_x_550) ;  /* 0xfffffffc00742947 */ /* 0x000fec000383ffff */
.L_x_547:
[----:B01----:R-:W-:Y:S05]  /*4a60*/  BSYNC.RECONVERGENT B2 ;  /* 0x0000000000027941 */ /* 0x003fea0003800200 */
.L_x_546:
        /* <DEDUP_REMOVED lines=9> */
.L_x_559:
[----:B------:R-:W-:-:S05]  /*4b00*/  IMAD.WIDE R24, R23, 0x8, R10 ;  /* 0x0000000817187825 */ /* 0x000fca00078e020a */
[----:B------:R-:W2:Y:S04]  /*4b10*/  LDG.E.64 R20, desc[UR10][R24.64+-0x1000] ;  /* 0xfff0000a18147981 */ /* 0x000ea8000c1e1b00 */
[----:B------:R0:W5:Y:S04]  /*4b20*/  LDG.E.64 R16, desc[UR10][R24.64+-0x800] ;  /* 0xfff8000a18107981 */ /* 0x000168000c1e1b00 */
        /* <DEDUP_REMOVED lines=25> */
.L_x_552:
[----:B------:R-:W-:Y:S05]  /*4cc0*/  BSYNC.RECONVERGENT B2 ;  /* 0x0000000000027941 */ /* 0x000fea0003800200 */
.L_x_551:
[----:B-----5:R-:W-:Y:S01]  /*4cd0*/  DSETP.GEU.AND P0, PT, R18, R16, PT ;  /* 0x000000101200722a */ /* 0x020fe20003f0e000 */
[C---:B------:R-:W-:Y:S01]  /*4ce0*/  IADD3 R21, P1, PT, R27.reuse, UR6, RZ ;  /* 0x000000061b157c10 */ /* 0x040fe2000ff3e0ff */
[----:B------:R-:W-:Y:S01]  /*4cf0*/  BSSY.RECONVERGENT B2, `(.L_x_553) ;  /* 0x0000015000027945 */ /* 0x000fe20003800200 */
[----:B------:R-:W-:Y:S01]  /*4d00*/  MOV R2, R16 ;  /* 0x0000001000027202 */ /* 0x000fe20000000f00 */
[----:B------:R-:W-:Y:S01]  /*4d10*/  IMAD.MOV.U32 R3, RZ, RZ, R17 ;  /* 0x000000ffff037224 */ /* 0x000fe200078e0011 */
[----:B------:R-:W-:Y:S01]  /*4d20*/  LEA.HI.X.SX32 R25, R27, UR7, 0x1, P1 ;  /* 0x000000071b197c11 */ /* 0x000fe200088f0eff */
[----:B------:R-:W-:-:S04]  /*4d30*/  IMAD.MOV.U32 R5, RZ, RZ, R21 ;  /* 0x000000ffff057224 */ /* 0x000fc800078e0015 */
        /* <DEDUP_REMOVED lines=16> */
.L_x_554:
[----:B------:R-:W-:Y:S05]  /*4e40*/  BSYNC.RECONVERGENT B2 ;  /* 0x0000000000027941 */ /* 0x000fea0003800200 */
.L_x_553:
        /* <DEDUP_REMOVED lines=24> */
.L_x_556:
[----:B------:R-:W-:Y:S05]  /*4fd0*/  BSYNC.RECONVERGENT B2 ;  /* 0x0000000000027941 */ /* 0x000fea0003800200 */
.L_x_555:
        /* <DEDUP_REMOVED lines=22> */
.L_x_558:
[----:B------:R-:W-:Y:S05]  /*5140*/  BSYNC.RECONVERGENT B2 ;  /* 0x0000000000027941 */ /* 0x000fea0003800200 */
.L_x_557:
[----:B------:R-:W-:Y:S02]  /*5150*/  VIADD R7, R7, 0x400 ;  /* 0x0000040007077836 */ /* 0x000fe40000000000 */
[----:B------:R-:W-:Y:S02]  /*5160*/  VIADD R27, R27, 0x400 ;  /* 0x000004001b1b7836 */ /* 0x000fe40000000000 */
[----:B------:R-:W-:Y:S01]  /*5170*/  VIADD R26, R26, 0x400 ;  /* 0x000004001a1a7836 */ /* 0x000fe20000000000 */
[----:B------:R-:W-:Y:S01]  /*5180*/  ISETP.GE.AND P0, PT, R7, R9, PT ;  /* 0x000000090700720c */ /* 0x000fe20003f06270 */
[----:B------:R-:W-:Y:S02]  /*5190*/  VIADD R22, R22, 0x400 ;  /* 0x0000040016167836 */ /* 0x000fe40000000000 */
[----:B------:R-:W-:-:S10]  /*51a0*/  VIADD R23, R23, 0x400 ;  /* 0x0000040017177836 */ /* 0x000fd40000000000 */
[----:B------:R-:W-:Y:S05]  /*51b0*/  @!P0 BRA `(.L_x_559) ;  /* 0xfffffff800508947 */ /* 0x000fea000383ffff */
.L_x_545:
[----:B01----:R-:W-:Y:S05]  /*51c0*/  BSYNC.RECONVERGENT B1 ;  /* 0x0000000000017941 */ /* 0x003fea0003800200 */
.L_x_538:
        /* <DEDUP_REMOVED lines=32> */
.L_x_561:
[----:B------:R-:W-:Y:S05]  /*53d0*/  BSYNC.RECONVERGENT B1 ;  /* 0x0000000000017941 */ /* 0x000fea0003800200 */
.L_x_560:
        /* <DEDUP_REMOVED lines=31> */
.L_x_563:
[----:B------:R-:W-:Y:S05]  /*55d0*/  BSYNC.RECONVERGENT B1 ;  /* 0x0000000000017941 */ /* 0x000fea0003800200 */
.L_x_562:
[----:B------:R-:W-:Y:S01]  /*55e0*/  ISETP.GT.AND P0, PT, R14, 0x1b, PT ;  /* 0x0000001b0e00780c */ /* 0x000fe20003f04270 */
[----:B0-----:R0:W0:Y:S01]  /*55f0*/  SHFL.DOWN PT, R8, R2, 0x4, 0x1f ;  /* 0x08801f0002087f89 */ /* 0x00102200000e0000 */
[----:B------:R-:W-:Y:S01]  /*5600*/  BSSY.RECONVERGENT B1, `(.L_x_564) ;  /* 0x000001d000017945 */ /* 0x000fe20003800200 */
[----:B---3--:R-:W-:Y:S02]  /*5610*/  IMAD.MOV.U32 R11, RZ, RZ, R5 ;  /* 0x000000ffff0b7224 */ /* 0x008fe400078e0005 */
[----:B------:R3:W0:Y:S01]  /*5620*/  SHFL.DOWN PT, R9, R3, 0x4, 0x1f ;  /* 0x08801f0003097f89 */ /* 0x00062200000e0000 */
[----:B------:R-:W-:Y:S02]  /*5630*/  IMAD.MOV.U32 R12, RZ, RZ, R10 ;  /* 0x000000ffff0c7224 */ /* 0x000fe400078e000a */
[----:B-1----:R-:W-:Y:S01]  /*5640*/  IMAD.MOV.U32 R6, RZ, RZ, R2 ;  /* 0x000000ffff067224 */ /* 0x002fe200078e0002 */
[----:B----4-:R3:W1:Y:S01]  /*5650*/  SHFL.DOWN PT, R16, R5, 0x4, 0x1f ;  /* 0x08801f0005107f89 */ /* 0x01066200000e0000 */
[----:B--2---:R-:W-:-:S03]  /*5660*/  IMAD.MOV.U32 R7, RZ, RZ, R3 ;  /* 0x000000ffff077224 */ /* 0x004fc600078e0003 */
[----:B------:R3:W2:Y:S01]  /*5670*/  SHFL.DOWN PT, R13, R10, 0x4, 0x1f ;  /* 0x08801f000a0d7f89 */ /* 0x0006a200000e0000 */
[----:B------:R-:W-:Y:S05]  /*5680*/  @P0 BRA `(.L_x_565) ;  /* 0x0000000000500947 */ /* 0x000fea0003800000 */
[----:B0-----:R-:W-:Y:S01]  /*5690*/  DSETP.GEU.AND P0, PT, R2, R8, PT ;  /* 0x000000080200722a */ /* 0x001fe20003f0e000 */
[----:B-1----:R-:W-:Y:S02]  /*56a0*/  IMAD.MOV.U32 R11, RZ, RZ, R16 ;  /* 0x000000ffff0b7224 */ /* 0x002fe400078e0010 */
        /* <DEDUP_REMOVED lines=18> */
.L_x_565:
[----:B------:R-:W-:Y:S05]  /*57d0*/  BSYNC.RECONVERGENT B1 ;  /* 0x0000000000017941 */ /* 0x000fea0003800200 */
.L_x_564:
[----:B------:R-:W-:Y:S01]  /*57e0*/  ISETP.GT.AND P0, PT, R14, 0x17, PT ;  /* 0x000000170e00780c */ /* 0x000fe20003f04270 */
[----:B0-----:R0:W4:Y:S01]  /*57f0*/  SHFL.DOWN PT, R8, R6, 0x8, 0x1f ;  /* 0x09001f0006087f89 */ /* 0x00112200000e0000 */
[----:B------:R-:W-:Y:S01]  /*5800*/  BSSY.RECONVERGENT B1, `(.L_x_566) ;  /* 0x000001d000017945 */ /* 0x000fe20003800200 */
[----:B---3--:R-:W-:Y:S02]  /*5810*/  IMAD.MOV.U32 R5, RZ, RZ, R11 ;  /* 0x000000ffff057224 */ /* 0x008fe400078e000b */
[----:B------:R0:W3:Y:S01]  /*5820*/  SHFL.DOWN PT, R9, R7, 0x8, 0x1f ;  /* 0x09001f0007097f89 */ /* 0x0000e200000e0000 */
[----:B------:R-:W-:Y:S02]  /*5830*/  IMAD.MOV.U32 R10, RZ, RZ, R12 ;  /* 0x000000ffff0a7224 */ /* 0x000fe400078e000c */
[----:B------:R-:W-:Y:S01]  /*5840*/  IMAD.MOV.U32 R2, RZ, RZ, R6 ;  /* 0x000000ffff027224 */ /* 0x000fe200078e0006 */
[----:B-1----:R0:W1:Y:S01]  /*5850*/  SHFL.DOWN PT, R16, R11, 0x8, 0x1f ;  /* 0x09001f000b107f89 */ /* 0x00206200000e0000 */
[----:B------:R-:W-:-:S03]  /*5860*/  IMAD.MOV.U32 R3, RZ, RZ, R7 ;  /* 0x000000ffff037224 */ /* 0x000fc600078e0007 */
[----:B--2---:R0:W2:Y:S01]  /*5870*/  SHFL.DOWN PT, R13, R12, 0x8, 0x1f ;  /* 0x09001f000c0d7f89 */ /* 0x0040a200000e0000 */
[----:B------:R-:W-:Y:S05]  /*5880*/  @P0 BRA `(.L_x_567) ;  /* 0x0000000000500947 */ /* 0x000fea0003800000 */
[----:B---34-:R-:W-:Y:S01]  /*5890*/  DSETP.GEU.AND P0, PT, R6, R8, PT ;  /* 0x000000080600722a */ /* 0x018fe20003f0e000 */
[----:B-1----:R-:W-:Y:S02]  /*58a0*/  IMAD.MOV.U32 R5, RZ, RZ, R16 ;  /* 0x000000ffff057224 */ /* 0x002fe400078e0010 */
[----:B--2---:R-:W-:Y:S02]  /*58b0*/  IMAD.MOV.U32 R10, RZ, RZ, R13 ;  /* 0x000000ffff0a7224 */ /* 0x004fe400078e000d */
        /* <DEDUP_REMOVED lines=17> */
.L_x_567:
[----:B------:R-:W-:Y:S05]  /*59d0*/  BSYNC.RECONVERGENT B1 ;  /* 0x0000000000017941 */ /* 0x000fea0003800200 */
.L_x_566:
[----:B------:R-:W-:Y:S01]  /*59e0*/  ISETP.GT.AND P0, PT, R14, 0xf, PT ;  /* 0x0000000f0e00780c */ /* 0x000fe20003f04270 */
[----:B0-----:R0:W0:Y:S01]  /*59f0*/  SHFL.DOWN PT, R6, R2, 0x10, 0x1f ;  /* 0x0a001f0002067f89 */ /* 0x00102200000e0000 */
[----:B------:R-:W-:Y:S01]  /*5a00*/  BSSY.RECONVERGENT B1, `(.L_x_568) ;  /* 0x000001d000017945 */ /* 0x000fe20003800200 */
[----:B------:R-:W-:Y:S02]  /*5a10*/  IMAD.MOV.U32 R17, RZ, RZ, R5 ;  /* 0x000000ffff117224 */ /* 0x000fe400078e0005 */
[----:B------:R0:W0:Y:S01]  /*5a20*/  SHFL.DOWN PT, R7, R3, 0x10, 0x1f ;  /* 0x0a001f0003077f89 */ /* 0x00002200000e0000 */
[----:B------:R-:W-:Y:S02]  /*5a30*/  IMAD.MOV.U32 R19, RZ, RZ, R10 ;  /* 0x000000ffff137224 */ /* 0x000fe400078e000a */
[----:B------:R-:W-:Y:S01]  /*5a40*/  IMAD.MOV.U32 R12, RZ, RZ, R2 ;  /* 0x000000ffff0c7224 */ /* 0x000fe200078e0002 */
[----:B----4-:R4:W0:Y:S01]  /*5a50*/  SHFL.DOWN PT, R8, R5, 0x10, 0x1f ;  /* 0x0a001f0005087f89 */ /* 0x01082200000e0000 */
[----:B--2---:R-:W-:-:S03]  /*5a60*/  IMAD.MOV.U32 R13, RZ, RZ, R3 ;  /* 0x000000ffff0d7224 */ /* 0x004fc600078e0003 */
[----:B---3--:R4:W2:Y:S01]  /*5a70*/  SHFL.DOWN PT, R9, R10, 0x10, 0x1f ;  /* 0x0a001f000a097f89 */ /* 0x0088a200000e0000 */
[----:B------:R-:W-:Y:S05]  /*5a80*/  @P0 BRA `(.L_x_569) ;  /* 0x0000000000500947 */ /* 0x000fea0003800000 */
[----:B0-----:R-:W-:Y:S01]  /*5a90*/  DSETP.GEU.AND P0, PT, R2, R6, PT ;  /* 0x000000060200722a */ /* 0x001fe20003f0e000 */
[----:B------:R-:W-:Y:S02]  /*5aa0*/  IMAD.MOV.U32 R17, RZ, RZ, R8 ;  /* 0x000000ffff117224 */ /* 0x000fe400078e0008 */
        /* <DEDUP_REMOVED lines=18> */
.L_x_569:
[----:B------:R-:W-:Y:S05]  /*5bd0*/  BSYNC.RECONVERGENT B1 ;  /* 0x0000000000017941 */ /* 0x000fea0003800200 */
.L_x_568:
[----:B------:R-:W-:Y:S01]  /*5be0*/  ISETP.NE.AND P0, PT, R14, RZ, PT ;  /* 0x000000ff0e00720c */ /* 0x000fe20003f05270 */
[----:B------:R-:W-:-:S12]  /*5bf0*/  BSSY.RECONVERGENT B1, `(.L_x_570) ;  /* 0x000000b000017945 */ /* 0x000fd80003800200 */
[----:B------:R-:W-:Y:S05]  /*5c00*/  @P0 BRA `(.L_x_571) ;  /* 0x0000000000240947 */ /* 0x000fea0003800000 */
[----:B0-----:R-:W0:Y:S01]  /*5c10*/  S2R R6, SR_CgaCtaId ;  /* 0x0000000000067919 */ /* 0x001e220000008800 */
[----:B------:R-:W-:Y:S01]  /*5c20*/  MOV R3, 0x400 ;  /* 0x0000040000037802 */ /* 0x000fe20000000f00 */
[----:B------:R-:W-:Y:S01]  /*5c30*/  IMAD.MOV.U32 R18, RZ, RZ, R17 ;  /* 0x000000ffff127224 */ /* 0x000fe200078e0011 */
[----:B------:R-:W-:-:S04]  /*5c40*/  SHF.R.U32.HI R2, RZ, 0x1, R4 ;  /* 0x00000001ff027819 */ /* 0x000fc80000011604 */
[----:B------:R-:W-:Y:S02]  /*5c50*/  LOP3.LUT R2, R2, 0x1f0, RZ, 0xc0, !PT ;  /* 0x000001f002027812 */ /* 0x000fe400078ec0ff */
[----:B0-----:R-:W-:-:S05]  /*5c60*/  LEA R3, R6, R3, 0x18 ;  /* 0x0000000306037211 */ /* 0x001fca00078ec0ff */
[----:B------:R-:W-:-:S05]  /*5c70*/  IMAD.IADD R3, R2, 0x1, R3 ;  /* 0x0000000102037824 */ /* 0x000fca00078e0203 */
[----:B------:R3:W-:Y:S04]  /*5c80*/  STS.64 [R3+0x10], R18 ;  /* 0x0000101203007388 */ /* 0x0007e80000000a00 */
[----:B------:R3:W-:Y:S02]  /*5c90*/  STS.64 [R3+0x8], R12 ;  /* 0x0000080c03007388 */ /* 0x0007e40000000a00 */
.L_x_571:
[----:B------:R-:W-:Y:S05]  /*5ca0*/  BSYNC.RECONVERGENT B1 ;  /* 0x0000000000017941 */ /* 0x000fea0003800200 */
.L_x_570:
[----:B------:R-:W-:Y:S01]  /*5cb0*/  BAR.SYNC.DEFER_BLOCKING 0x0 ;  /* 0x0000000000007b1d */ /* 0x000fe20000010000 */
[----:B------:R-:W-:-:S13]  /*5cc0*/  ISETP.NE.AND P1, PT, R4, RZ, PT ;  /* 0x000000ff0400720c */ /* 0x000fda0003f25270 */
[----:B------:R-:W-:Y:S05]  /*5cd0*/  @P1 BRA `(.L_x_499) ;  /* 0x00000008008c1947 */ /* 0x000fea0003800000 */
[----:B0--3--:R-:W0:Y:S01]  /*5ce0*/  S2R R3, SR_CgaCtaId ;  /* 0x0000000000037919 */ /* 0x009e220000008800 */
[----:B------:R-:W-:Y:S01]  /*5cf0*/  MOV R2, 0x400 ;  /* 0x0000040000027802 */ /* 0x000fe20000000f00 */
[----:B------:R-:W-:Y:S03]  /*5d00*/  BSSY.RECONVERGENT B1, `(.L_x_572) ;  /* 0x000001a000017945 */ /* 0x000fe60003800200 */
[----:B0-----:R-:W-:-:S05]  /*5d10*/  LEA R30, R3, R2, 0x18 ;  /* 0x00000002031e7211 */ /* 0x001fca00078ec0ff */
[----:B------:R-:W0:Y:S04]  /*5d20*/  LDS.64 R14, [R30+0x18] ;  /* 0x000018001e0e7984 */ /* 0x000e280000000a00 */
[----:B----4-:R-:W3:Y:S04]  /*5d30*/  LDS.128 R4, [R30+0x20] ;  /* 0x000020001e047984 */ /* 0x010ee80000000c00 */
[----:B------:R4:W1:Y:S04]  /*5d40*/  LDS.64 R28, [R30+0x80] ;  /* 0x000080001e1c7984 */ /* 0x0008680000000a00 */
[----:B--2---:R4:W2:Y:S01]  /*5d50*/  LDS.128 R8, [R30+0x30] ;  /* 0x000030001e087984 */ /* 0x0048a20000000c00 */
[----:B0-----:R-:W-:Y:S01]  /*5d60*/  DSETP.GEU.AND P0, PT, R12, R14, PT ;  /* 0x0000000e0c00722a */ /* 0x001fe20003f0e000 */
[----:B------:R-:W-:-:S02]  /*5d70*/  IMAD.MOV.U32 R2, RZ, RZ, R14 ;  /* 0x000000ffff027224 */ /* 0x000fc400078e000e */
[----:B------:R-:W-:Y:S02]  /*5d80*/  IMAD.MOV.U32 R3, RZ, RZ, R15 ;  /* 0x000000ffff037224 */ /* 0x000fe400078e000f */
[----:B---3--:R-:W-:Y:S02]  /*5d90*/  IMAD.MOV.U32 R31, RZ, RZ, R4 ;  /* 0x000000ffff1f7224 */ /* 0x008fe400078e0004 */
[----:B------:R-:W-:-:S07]  /*5da0*/  IMAD.MOV.U32 R33, RZ, RZ, R5 ;  /* 0x000000ffff217224 */ /* 0x000fce00078e0005 */
[----:B-12-4-:R-:W-:Y:S05]  /*5db0*/  @!P0 BRA `(.L_x_573) ;  /* 0x0000000000388947 */ /* 0x016fea0003800000 */
        /* <DEDUP_REMOVED lines=14> */
.L_x_573:
[----:B------:R-:W-:Y:S05]  /*5ea0*/  BSYNC.RECONVERGENT B1 ;  /* 0x0000000000017941 */ /* 0x000fea0003800200 */
.L_x_572:
[----:B------:R0:W1:Y:S01]  /*5eb0*/  LDS.128 R16, [R30+0x40] ;  /* 0x000040001e107984 */ /* 0x0000620000000c00 */
[----:B------:R-:W-:Y:S01]  /*5ec0*/  DSETP.GEU.AND P0, PT, R2, R6, PT ;  /* 0x000000060200722a */ /* 0x000fe20003f0e000 */
[----:B------:R-:W-:Y:S01]  /*5ed0*/  BSSY.RECONVERGENT B1, `(.L_x_574) ;  /* 0x0000017000017945 */ /* 0x000fe20003800200 */
[----:B------:R-:W-:Y:S01]  /*5ee0*/  IMAD.MOV.U32 R35, RZ, RZ, R8 ;  /* 0x000000ffff237224 */ /* 0x000fe200078e0008 */
[----:B------:R0:W2:Y:S01]  /*5ef0*/  LDS.128 R20, [R30+0x50] ;  /* 0x000050001e147984 */ /* 0x0000a20000000c00 */
        /* <DEDUP_REMOVED lines=20> */
.L_x_575:
[----:B------:R-:W-:Y:S05]  /*6040*/  BSYNC.RECONVERGENT B1 ;  /* 0x0000000000017941 */ /* 0x000fea0003800200 */
.L_x_574:
        /* <DEDUP_REMOVED lines=21> */
.L_x_577:
[----:B------:R-:W-:Y:S05]  /*61a0*/  BSYNC.RECONVERGENT B1 ;  /* 0x0000000000017941 */ /* 0x000fea0003800200 */
.L_x_576:
        /* <DEDUP_REMOVED lines=21> */
.L_x_579:
[----:B------:R-:W-:Y:S05]  /*6300*/  BSYNC.RECONVERGENT B1 ;  /* 0x0000000000017941 */ /* 0x000fea0003800200 */
.L_x_578:
        /* <DEDUP_REMOVED lines=21> */
.L_x_581:
[----:B------:R-:W-:Y:S05]  /*6460*/  BSYNC.RECONVERGENT B1 ;  /* 0x0000000000017941 */ /* 0x000fea0003800200 */
.L_x_580:
        /* <DEDUP_REMOVED lines=21> */
.L_x_583:
[----:B------:R-:W-:Y:S05]  /*65c0*/  BSYNC.RECONVERGENT B1 ;  /* 0x0000000000017941 */ /* 0x000fea0003800200 */
.L_x_582:
        /* <DEDUP_REMOVED lines=20> */
.L_x_499:
[----:B------:R-:W-:Y:S05]  /*6710*/  BSYNC.RECONVERGENT B0 ;  /* 0x0000000000007941 */ /* 0x000fea0003800200 */
.L_x_466:
[----:B------:R-:W-:Y:S05]  /*6720*/  @P1 EXIT ;  /* 0x000000000000194d */ /* 0x000fea0003800000 */
[----:B0123--:R-:W0:Y:S01]  /*6730*/  LDC.64 R2, c[0x0][0x390] ;  /* 0x0000e400ff027b82 */ /* 0x00fe220000000a00 */
[----:B------:R-:W-:Y:S02]  /*6740*/  IMAD.MOV.U32 R18, RZ, RZ, R17 ;  /* 0x000000ffff127224 */ /* 0x000fe400078e0011 */
[----:B0-----:R-:W-:-:S05]  /*6750*/  IMAD.WIDE.U32 R2, R0, 0x10, R2 ;  /* 0x0000001000027825 */ /* 0x001fca00078e0002 */
[----:B------:R-:W-:Y:S04]  /*6760*/  STG.E.64 desc[UR10][R2.64], R12 ;  /* 0x0000000c02007986 */ /* 0x000fe8000c101b0a */
[----:B------:R-:W-:Y:S01]  /*6770*/  STG.E.64 desc[UR10][R2.64+0x8], R18 ;  /* 0x0000081202007986 */ /* 0x000fe2000c101b0a */
[----:B------:R-:W-:Y:S05]  /*6780*/  EXIT ;  /* 0x000000000000794d */ /* 0x000fea0003800000 */
.L_x_584:
        /* <DEDUP_REMOVED lines=15> */
.L_x_715:


//--------------------- .text._ZN6thrust24THRUST_300001_SM_1000_NS8cuda_cub4core6detail13_kernel_agentINS1_8__reduce11ReduceAgentINS0_12zip_iteratorIN4cuda3std3__45tupleIJNS0_10device_ptrIdEENS0_17counting_iteratorIlNS0_11use_defaultESF_SF_EEEEEEEPNSB_IJdlEEESJ_iNS1_9__extrema9arg_max_fIdlNSA_4lessIdEEEEEEJSI_SK_iSP_EEEvDpT0_ --------------------------
	.section	.text._ZN6thrust24THRUST_300001_SM_1000_NS8cuda_cub4core6detail13_kernel_agentINS1_8__reduce11ReduceAgentINS0_12zip_iteratorIN4cuda3std3__45tupleIJNS0_10device_ptrIdEENS0_17counting_iteratorIlNS0_11use_defaultESF_SF_EEEEEEEPNSB_IJdlEEESJ_iNS1_9__extrema9arg_max_fIdlNSA_4lessIdEEEEEEJSI_SK_iSP_EEEvDpT0_,"ax",@progbits
	.align	128
        .global         _ZN6thrust24THRUST_300001_SM_1000_NS8cuda_cub4core6detail13_kernel_agentINS1_8__reduce11ReduceAgentINS0_12zip_iteratorIN4cuda3std3__45tupleIJNS0_10device_ptrIdEENS0_17counting_iteratorIlNS0_11use_defaultESF_SF_EEEEEEEPNSB_IJdlEEESJ_iNS1_9__extrema9arg_max_fIdlNSA_4lessIdEEEEEEJSI_SK_iSP_EEEvDpT0_
        .type           _ZN6thrust24THRUST_300001_SM_1000_NS8cuda_cub4core6detail13_kernel_agentINS1_8__reduce11ReduceAgentINS0_12zip_iteratorIN4cuda3std3__45tupleIJNS0_10device_ptrIdEENS0_17counting_iteratorIlNS0_11use_defaultESF_SF_EEEEEEEPNSB_IJdlEEESJ_iNS1_9__extrema9arg_max_fIdlNSA_4lessIdEEEEEEJSI_SK_iSP_EEEvDpT0_,@function
        .size           _ZN6thrust24THRUST_300001_SM_1000_NS8cuda_cub4core6detail13_kernel_agentINS1_8__reduce11ReduceAgentINS0_12zip_iteratorIN4cuda3std3__45tupleIJNS0_10device_ptrIdEENS0_17counting_iteratorIlNS0_11use_defaultESF_SF_EEEEEEEPNSB_IJdlEEESJ_iNS1_9__extrema9arg_max_fIdlNSA_4lessIdEEEEEEJSI_SK_iSP_EEEvDpT0_,(.L_x_716 - _ZN6thrust24THRUST_300001_SM_1000_NS8cuda_cub4core6detail13_kernel_agentINS1_8__reduce11ReduceAgentINS0_12zip_iteratorIN4cuda3std3__45tupleIJNS0_10device_ptrIdEENS0_17counting_iteratorIlNS0_11use_defaultESF_SF_EEEEEEEPNSB_IJdlEEESJ_iNS1_9__extrema9arg_max_fIdlNSA_4lessIdEEEEEEJSI_SK_iSP_EEEvDpT0_)
        .other          _ZN6thrust24THRUST_300001_SM_1000_NS8cuda_cub4core6detail13_kernel_agentINS1_8__reduce11ReduceAgentINS0_12zip_iteratorIN4cuda3std3__45tupleIJNS0_10device_ptrIdEENS0_17counting_iteratorIlNS0_11use_defaultESF_SF_EEEEEEEPNSB_IJdlEEESJ_iNS1_9__extrema9arg_max_fIdlNSA_4lessIdEEEEEEJSI_SK_iSP_EEEvDpT0_,@"STO_CUDA_ENTRY STV_DEFAULT"
_ZN6thrust24THRUST_300001_SM_1000_NS8cuda_cub4core6detail13_kernel_agentINS1_8__reduce11ReduceAgentINS0_12zip_iteratorIN4cuda3std3__45tupleIJNS0_10device_ptrIdEENS0_17counting_iteratorIlNS0_11use_defaultESF_SF_EEEEEEEPNSB_IJdlEEESJ_iNS1_9__extrema9arg_max_fIdlNSA_4lessIdEEEEEEJSI_SK_iSP_EEEvDpT0_:
.text._ZN6thrust24THRUST_300001_SM_1000_NS8cuda_cub4core6detail13_kernel_agentINS1_8__reduce11ReduceAgentINS0_12zip_iteratorIN4cuda3std3__45tupleIJNS0_10device_ptrIdEENS0_17counting_iteratorIlNS0_11use_defaultESF_SF_EEEEEEEPNSB_IJdlEEESJ_iNS1_9__extrema9arg_max_fIdlNSA_4lessIdEEEEEEJSI_SK_iSP_EEEvDpT0_:
        /* <DEDUP_REMOVED lines=23> */
.L_x_588:
[----:B0-----:R-:W-:Y:S05]  /*0170*/  BSYNC.RECONVERGENT B1 ;  /* 0x0000000000017941 */ /* 0x001fea0003800200 */
.L_x_587:
        /* <DEDUP_REMOVED lines=19> */
.L_x_595:
        /* <DEDUP_REMOVED lines=31> */
.L_x_594:
[----:B------:R-:W-:Y:S05]  /*04a0*/  BSYNC.RECONVERGENT B3 ;  /* 0x0000000000037941 */ /* 0x000fea0003800200 */
.L_x_593:
[----:B------:R-:W-:Y:S01]  /*04b0*/  IADD3 R14, P0, PT, R14, 0x100, RZ ;  /* 0x000001000e0e7810 */ /* 0x000fe20007f1e0ff */
[----:B------:R-:W-:Y:S02]  /*04c0*/  VIADD R10, R10, 0x100 ;  /* 0x000001000a0a7836 */ /* 0x000fe40000000000 */
[----:B------:R-:W-:Y:S01]  /*04d0*/  IMAD.X R13, RZ, RZ, R13, P3 ;  /* 0x000000ffff0d7224 */ /* 0x000fe200018e060d */
[----:B------:R-:W-:Y:S01]  /*04e0*/  IADD3.X R15, PT, PT, RZ, R15, RZ, P0, !PT ;  /* 0x0000000fff0f7210 */ /* 0x000fe200007fe4ff */
[----:B------:R-:W-:Y:S08]  /*04f0*/  @P2 BRA `(.L_x_595) ;  /* 0xfffffffc006c2947 */ /* 0x000ff0000383ffff */
.L_x_592:
[----:B------:R-:W-:Y:S05]  /*0500*/  BSYNC.RECONVERGENT B2 ;  /* 0x0000000000027941 */ /* 0x000fea0003800200 */
.L_x_591:
[----:B------:R-:W-:-:S13]  /*0510*/  ISETP.GE.U32.AND P0, PT, R16, 0x300, PT ;  /* 0x000003001000780c */ /* 0x000fda0003f06070 */
[----:B------:R-:W-:Y:S05]  /*0520*/  @!P0 BRA `(.L_x_590) ;  /* 0x0000000400bc8947 */ /* 0x000fea0003800000 */
[----:B------:R-:W0:Y:S01]  /*0530*/  LDC.64 R4, c[0x0][0x380] ;  /* 0x0000e000ff047b82 */ /* 0x000e220000000a00 */
[----:B------:R-:W-:-:S07]  /*0540*/  VIADD R20, R10, 0x200 ;  /* 0x000002000a147836 */ /* 0x000fce0000000000 */
[----:B------:R-:W1:Y:S02]  /*0550*/  LDC.64 R6, c[0x0][0x388] ;  /* 0x0000e200ff067b82 */ /* 0x000e640000000a00 */
.L_x_604:
        /* <DEDUP_REMOVED lines=30> */
.L_x_597:
[----:B------:R-:W-:Y:S05]  /*0740*/  BSYNC.RECONVERGENT B2 ;  /* 0x0000000000027941 */ /* 0x000fea0003800200 */
.L_x_596:
        /* <DEDUP_REMOVED lines=23> */
.L_x_599:
[----:B------:R-:W-:Y:S05]  /*08c0*/  BSYNC.RECONVERGENT B2 ;  /* 0x0000000000027941 */ /* 0x000fea0003800200 */
.L_x_598:
        /* <DEDUP_REMOVED lines=25> */
.L_x_601:
[----:B------:R-:W-:Y:S05]  /*0a60*/  BSYNC.RECONVERGENT B2 ;  /* 0x0000000000027941 */ /* 0x000fea0003800200 */
.L_x_600:
        /* <DEDUP_REMOVED lines=22> */
.L_x_603:
[----:B------:R-:W-:Y:S05]  /*0bd0*/  BSYNC.RECONVERGENT B2 ;  /* 0x0000000000027941 */ /* 0x000fea0003800200 */
.L_x_602:
[C---:B------:R-:W-:Y:S02]  /*0be0*/  VIADD R10, R20.reuse, 0x200 ;  /* 0x00000200140a7836 */ /* 0x040fe40000000000 */
[----:B------:R-:W-:-:S03]  /*0bf0*/  VIADD R20, R20, 0x400 ;  /* 0x0000040014147836 */ /* 0x000fc60000000000 */
[----:B------:R-:W-:-:S13]  /*0c00*/  ISETP.GE.AND P0, PT, R10, UR5, PT ;  /* 0x000000050a007c0c */ /* 0x000fda000bf06270 */
[----:B------:R-:W-:Y:S05]  /*0c10*/  @!P0 BRA `(.L_x_604) ;  /* 0xfffffff800508947 */ /* 0x000fea000383ffff */
.L_x_590:
[----:B------:R-:W-:Y:S05]  /*0c20*/  BSYNC.RECONVERGENT B1 ;  /* 0x0000000000017941 */ /* 0x000fea0003800200 */
.L_x_589:
        /* <DEDUP_REMOVED lines=35> */
.L_x_607:
[----:B------:R-:W-:Y:S05]  /*0e60*/  BSYNC.RECONVERGENT B1 ;  /* 0x0000000000017941 */ /* 0x000fea0003800200 */
.L_x_606:
        /* <DEDUP_REMOVED lines=31> */
.L_x_609:
[----:B------:R-:W-:Y:S05]  /*1060*/  BSYNC.RECONVERGENT B1 ;  /* 0x0000000000017941 */ /* 0x000fea0003800200 */
.L_x_608:
        /* <DEDUP_REMOVED lines=31> */
.L_x_611:
[----:B------:R-:W-:Y:S05]  /*1260*/  BSYNC.RECONVERGENT B1 ;  /* 0x0000000000017941 */ /* 0x000fea0003800200 */
.L_x_610:
[----:B------:R-:W-:Y:S01]  /*1270*/  ISETP.GT.AND P0, PT, R10, 0x17, PT ;  /* 0x000000170a00780c */ /* 0x000fe20003f04270 */
[----:B-1----:R1:W1:Y:S01]  /*1280*/  SHFL.DOWN PT, R2, R4, 0x8, 0x1f ;  /* 0x09001f0004027f89 */ /* 0x00226200000e0000 */
[----:B------:R-:W-:Y:S01]  /*1290*/  BSSY.RECONVERGENT B1, `(.L_x_612) ;  /* 0x000001d000017945 */ /* 0x000fe20003800200 */
[----:B0-----:R-:W-:Y:S02]  /*12a0*/  IMAD.MOV.U32 R8, RZ, RZ, R11 ;  /* 0x000000ffff087224 */ /* 0x001fe400078e000b */
[----:B------:R0:W0:Y:S01]  /*12b0*/  SHFL.DOWN PT, R3, R5, 0x8, 0x1f ;  /* 0x09001f0005037f89 */ /* 0x00002200000e0000 */
[----:B------:R-:W-:Y:S02]  /*12c0*/  IMAD.MOV.U32 R9, RZ, RZ, R12 ;  /* 0x000000ffff097224 */ /* 0x000fe400078e000c */
[----:B------:R-:W-:Y:S01]  /*12d0*/  IMAD.MOV.U32 R6, RZ, RZ, R4 ;  /* 0x000000ffff067224 */ /* 0x000fe200078e0004 */
[----:B---3--:R3:W0:Y:S01]  /*12e0*/  SHFL.DOWN PT, R14, R11, 0x8, 0x1f ;  /* 0x09001f000b0e7f89 */ /* 0x00862200000e0000 */
[----:B--2---:R-:W-:-:S03]  /*12f0*/  IMAD.MOV.U32 R7, RZ, RZ, R5 ;  /* 0x000000ffff077224 */ /* 0x004fc600078e0005 */
[----:B----4-:R3:W2:Y:S01]  /*1300*/  SHFL.DOWN PT, R13, R12, 0x8, 0x1f ;  /* 0x09001f000c0d7f89 */ /* 0x0106a200000e0000 */
[----:B------:R-:W-:Y:S05]  /*1310*/  @P0 BRA `(.L_x_613) ;  /* 0x0000000000500947 */ /* 0x000fea0003800000 */
[----:B01----:R-:W-:Y:S01]  /*1320*/  DSETP.GEU.AND P0, PT, R4, R2, PT ;  /* 0x000000020400722a */ /* 0x003fe20003f0e000 */
        /* <DEDUP_REMOVED lines=19> */
.L_x_613:
[----:B------:R-:W-:Y:S05]  /*1460*/  BSYNC.RECONVERGENT B1 ;  /* 0x0000000000017941 */ /* 0x000fea0003800200 */
.L_x_612:
[----:B------:R-:W-:Y:S01]  /*1470*/  ISETP.GT.AND P0, PT, R10, 0xf, PT ;  /* 0x0000000f0a00780c */ /* 0x000fe20003f04270 */
[----:B-1----:R1:W4:Y:S01]  /*1480*/  SHFL.DOWN PT, R4, R6, 0x10, 0x1f ;  /* 0x0a001f0006047f89 */ /* 0x00232200000e0000 */
[----:B------:R-:W-:Y:S01]  /*1490*/  BSSY.RECONVERGENT B1, `(.L_x_614) ;  /* 0x000001d000017945 */ /* 0x000fe20003800200 */
[----:B0-----:R-:W-:Y:S02]  /*14a0*/  IMAD.MOV.U32 R14, RZ, RZ, R8 ;  /* 0x000000ffff0e7224 */ /* 0x001fe400078e0008 */
[----:B------:R1:W0:Y:S01]  /*14b0*/  SHFL.DOWN PT, R5, R7, 0x10, 0x1f ;  /* 0x0a001f0007057f89 */ /* 0x00022200000e0000 */
[----:B------:R-:W-:Y:S02]  /*14c0*/  IMAD.MOV.U32 R15, RZ, RZ, R9 ;  /* 0x000000ffff0f7224 */ /* 0x000fe400078e0009 */
[----:B------:R-:W-:Y:S01]  /*14d0*/  IMAD.MOV.U32 R2, RZ, RZ, R6 ;  /* 0x000000ffff027224 */ /* 0x000fe200078e0006 */
[----:B---3--:R1:W3:Y:S01]  /*14e0*/  SHFL.DOWN PT, R11, R8, 0x10, 0x1f ;  /* 0x0a001f00080b7f89 */ /* 0x0082e200000e0000 */
[----:B------:R-:W-:-:S03]  /*14f0*/  IMAD.MOV.U32 R3, RZ, RZ, R7 ;  /* 0x000000ffff037224 */ /* 0x000fc600078e0007 */
[----:B------:R1:W0:Y:S01]  /*1500*/  SHFL.DOWN PT, R12, R9, 0x10, 0x1f ;  /* 0x0a001f00090c7f89 */ /* 0x00022200000e0000 */
[----:B------:R-:W-:Y:S05]  /*1510*/  @P0 BRA `(.L_x_615) ;  /* 0x0000000000500947 */ /* 0x000fea0003800000 */
[----:B0---4-:R-:W-:Y:S01]  /*1520*/  DSETP.GEU.AND P0, PT, R6, R4, PT ;  /* 0x000000040600722a */ /* 0x011fe20003f0e000 */
[----:B---3--:R-:W-:Y:S02]  /*1530*/  IMAD.MOV.U32 R14, RZ, RZ, R11 ;  /* 0x000000ffff0e7224 */ /* 0x008fe400078e000b */
        /* <DEDUP_REMOVED lines=18> */
.L_x_615:
[----:B------:R-:W-:Y:S05]  /*1660*/  BSYNC.RECONVERGENT B1 ;  /* 0x0000000000017941 */ /* 0x000fea0003800200 */
.L_x_614:
[----:B------:R-:W-:Y:S01]  /*1670*/  ISETP.NE.AND P0, PT, R10, RZ, PT ;  /* 0x000000ff0a00720c */ /* 0x000fe20003f05270 */
[----:B------:R-:W-:-:S12]  /*1680*/  BSSY.RECONVERGENT B1, `(.L_x_616) ;  /* 0x000000a000017945 */ /* 0x000fd80003800200 */
[----:B------:R-:W-:Y:S05]  /*1690*/  @P0 BRA `(.L_x_617) ;  /* 0x0000000000200947 */ /* 0x000fea0003800000 */
[----:B-1----:R-:W1:Y:S01]  /*16a0*/  S2R R6, SR_CgaCtaId ;  /* 0x0000000000067919 */ /* 0x002e620000008800 */
[----:B0-----:R-:W-:Y:S02]  /*16b0*/  MOV R5, 0x400 ;  /* 0x0000040000057802 */ /* 0x001fe40000000f00 */
[----:B----4-:R-:W-:-:S04]  /*16c0*/  SHF.R.U32.HI R4, RZ, 0x1, R0 ;  /* 0x00000001ff047819 */ /* 0x010fc80000011600 */
[----:B------:R-:W-:Y:S02]  /*16d0*/  LOP3.LUT R4, R4, 0x1f0, RZ, 0xc0, !PT ;  /* 0x000001f004047812 */ /* 0x000fe400078ec0ff */
[----:B-1----:R-:W-:-:S05]  /*16e0*/  LEA R5, R6, R5, 0x18 ;  /* 0x0000000506057211 */ /* 0x002fca00078ec0ff */
[----:B------:R-:W-:-:S05]  /*16f0*/  IMAD.IADD R5, R4, 0x1, R5 ;  /* 0x0000000104057824 */ /* 0x000fca00078e0205 */
[----:B------:R0:W-:Y:S04]  /*1700*/  STS.64 [R5+0x10], R14 ;  /* 0x0000100e05007388 */ /* 0x0001e80000000a00 */
[----:B------:R0:W-:Y:S02]  /*1710*/  STS.64 [R5+0x8], R2 ;  /* 0x0000080205007388 */ /* 0x0001e40000000a00 */
.L_x_617:
[----:B------:R-:W-:Y:S05]  /*1720*/  BSYNC.RECONVERGENT B1 ;  /* 0x0000000000017941 */ /* 0x000fea0003800200 */
.L_x_616:
        /* <DEDUP_REMOVED lines=8> */
[----:B-1--4-:R-:W1:Y:S04]  /*17b0*/  LDS.128 R4, [R0+0x20] ;  /* 0x0000200000047984 */ /* 0x012e680000000c00 */
[----:B--2---:R2:W4:Y:S04]  /*17c0*/  LDS.64 R12, [R0+0x80] ;  /* 0x00008000000c7984 */ /* 0x0045280000000a00 */
[----:B---3--:R2:W3:Y:S01]  /*17d0*/  LDS.128 R8, [R0+0x30] ;  /* 0x0000300000087984 */ /* 0x0084e20000000c00 */
        /* <DEDUP_REMOVED lines=20> */
.L_x_620:
[----:B------:R-:W-:Y:S05]  /*1920*/  BSYNC.RECONVERGENT B1 ;  /* 0x0000000000017941 */ /* 0x000fea0003800200 */
.L_x_619:
        /* <DEDUP_REMOVED lines=23> */
.L_x_622:
[----:B------:R-:W-:Y:S05]  /*1aa0*/  BSYNC.RECONVERGENT B1 ;  /* 0x0000000000017941 */ /* 0x000fea0003800200 */
.L_x_621:
        /* <DEDUP_REMOVED lines=21> */
.L_x_624:
[----:B------:R-:W-:Y:S05]  /*1c00*/  BSYNC.RECONVERGENT B1 ;  /* 0x0000000000017941 */ /* 0x000fea0003800200 */
.L_x_623:
        /* <DEDUP_REMOVED lines=23> */
.L_x_626:
[----:B------:R-:W-:Y:S05]  /*1d80*/  BSYNC.RECONVERGENT B1 ;  /* 0x0000000000017941 */ /* 0x000fea0003800200 */
.L_x_625:
        /* <DEDUP_REMOVED lines=21> */
.L_x_628:
[----:B------:R-:W-:Y:S05]  /*1ee0*/  BSYNC.RECONVERGENT B1 ;  /* 0x0000000000017941 */ /* 0x000fea0003800200 */
.L_x_627:
        /* <DEDUP_REMOVED lines=21> */
.L_x_630:
[----:B------:R-:W-:Y:S05]  /*2040*/  BSYNC.RECONVERGENT B1 ;  /* 0x0000000000017941 */ /* 0x000fea0003800200 */
.L_x_629:
        /* <DEDUP_REMOVED lines=21> */
.L_x_605:
        /* <DEDUP_REMOVED lines=38> */
.L_x_632:
[----:B------:R-:W-:Y:S05]  /*2400*/  BSYNC.RECONVERGENT B1 ;  /* 0x0000000000017941 */ /* 0x000fea0003800200 */
.L_x_631:
[----:B------:R-:W-:Y:S01]  /*2410*/  IADD3 R8, PT, PT, R4, 0x2, RZ ;  /* 0x0000000204087810 */ /* 0x000fe20007ffe0ff */
[----:B------:R1:W1:Y:S01]  /*2420*/  SHFL.DOWN PT, R2, R6, 0x2, R5 ;  /* 0x0840000006027989 */ /* 0x00026200000e0005 */
[----:B------:R-:W-:Y:S01]  /*2430*/  BSSY.RECONVERGENT B1, `(.L_x_633) ;  /* 0x000001e000017945 */ /* 0x000fe20003800200 */
[----:B--2---:R-:W-:Y:S01]  /*2440*/  IMAD.MOV.U32 R10, RZ, RZ, R14 ;  /* 0x000000ffff0a7224 */ /* 0x004fe200078e000e */
[----:B------:R-:W-:Y:S01]  /*2450*/  ISETP.GT.AND P0, PT, R8, R5, PT ;  /* 0x000000050800720c */ /* 0x000fe20003f04270 */
[----:B------:R2:W1:Y:S01]  /*2460*/  SHFL.DOWN PT, R3, R7, 0x2, R5 ;  /* 0x0840000007037989 */ /* 0x00046200000e0005 */
[----:B----4-:R-:W-:Y:S02]  /*2470*/  IMAD.MOV.U32 R12, RZ, RZ, R16 ;  /* 0x000000ffff0c7224 */ /* 0x010fe400078e0010 */
        /* <DEDUP_REMOVED lines=25> */
.L_x_634:
[----:B------:R-:W-:Y:S05]  /*2610*/  BSYNC.RECONVERGENT B1 ;  /* 0x0000000000017941 */ /* 0x000fea0003800200 */
.L_x_633:
[----:B-1----:R-:W-:Y:S01]  /*2620*/  VIADD R2, R4, 0x4 ;  /* 0x0000000404027836 */ /* 0x002fe20000000000 */
[----:B------:R1:W4:Y:S01]  /*2630*/  SHFL.DOWN PT, R6, R8, 0x4, R5 ;  /* 0x0880000008067989 */ /* 0x00032200000e0005 */
[----:B------:R-:W-:Y:S01]  /*2640*/  BSSY.RECONVERGENT B1, `(.L_x_635) ;  /* 0x000001e000017945 */ /* 0x000fe20003800200 */
[----:B--2---:R-:W-:Y:S02]  /*2650*/  IMAD.MOV.U32 R14, RZ, RZ, R10 ;  /* 0x000000ffff0e7224 */ /* 0x004fe400078e000a */
[----:B------:R-:W-:Y:S01]  /*2660*/  ISETP.GT.AND P0, PT, R2, R5, PT ;  /* 0x000000050200720c */ /* 0x000fe20003f04270 */
[----:B------:R1:W2:Y:S01]  /*2670*/  SHFL.DOWN PT, R7, R9, 0x4, R5 ;  /* 0x0880000009077989 */ /* 0x0002a200000e0005 */
[----:B------:R-:W-:Y:S02]  /*2680*/  IMAD.MOV.U32 R16, RZ, RZ, R12 ;  /* 0x000000ffff107224 */ /* 0x000fe400078e000c */
[----:B------:R-:W-:Y:S01]  /*2690*/  IMAD.MOV.U32 R2, RZ, RZ, R8 ;  /* 0x000000ffff027224 */ /* 0x000fe200078e0008 */
[----:B---3--:R1:W3:Y:S01]  /*26a0*/  SHFL.DOWN PT, R11, R10, 0x4, R5 ;  /* 0x088000000a0b7989 */ /* 0x0082e200000e0005 */
[----:B------:R-:W-:-:S03]  /*26b0*/  IMAD.MOV.U32 R3, RZ, RZ, R9 ;  /* 0x000000ffff037224 */ /* 0x000fc600078e0009 */
[----:B0-----:R1:W0:Y:S04]  /*26c0*/  SHFL.DOWN PT, R13, R12, 0x4, R5 ;  /* 0x088000000c0d7989 */ /* 0x00122800000e0005 */
[----:B------:R-:W-:Y:S05]  /*26d0*/  @P0 BRA `(.L_x_636) ;  /* 0x0000000000500947 */ /* 0x000fea0003800000 */
[----:B--2-4-:R-:W-:Y:S01]  /*26e0*/  DSETP.GEU.AND P0, PT, R8, R6, PT ;  /* 0x000000060800722a */ /* 0x014fe20003f0e000 */
[----:B---3--:R-:W-:Y:S02]  /*26f0*/  IMAD.MOV.U32 R14, RZ, RZ, R11 ;  /* 0x000000ffff0e7224 */ /* 0x008fe400078e000b */
[----:B0-----:R-:W-:Y:S02]  /*2700*/  IMAD.MOV.U32 R16, RZ, RZ, R13 ;  /* 0x000000ffff107224 */ /* 0x001fe400078e000d */
        /* <DEDUP_REMOVED lines=17> */
.L_x_636:
[----:B------:R-:W-:Y:S05]  /*2820*/  BSYNC.RECONVERGENT B1 ;  /* 0x0000000000017941 */ /* 0x000fea0003800200 */
.L_x_635:
[----:B----4-:R-:W-:Y:S01]  /*2830*/  VIADD R6, R4, 0x8 ;  /* 0x0000000804067836 */ /* 0x010fe20000000000 */
[----:B-1----:R1:W4:Y:S01]  /*2840*/  SHFL.DOWN PT, R8, R2, 0x8, R5 ;  /* 0x0900000002087989 */ /* 0x00232200000e0005 */
[----:B------:R-:W-:Y:S01]  /*2850*/  BSSY.RECONVERGENT B1, `(.L_x_637) ;  /* 0x000001e000017945 */ /* 0x000fe20003800200 */
[----:B------:R-:W-:Y:S02]  /*2860*/  IMAD.MOV.U32 R10, RZ, RZ, R14 ;  /* 0x000000ffff0a7224 */ /* 0x000fe400078e000e */
[----:B------:R-:W-:Y:S01]  /*2870*/  ISETP.GT.AND P0, PT, R6, R5, PT ;  /* 0x000000050600720c */ /* 0x000fe20003f04270 */
[----:B------:R1:W1:Y:S01]  /*2880*/  SHFL.DOWN PT, R9, R3, 0x8, R5 ;  /* 0x0900000003097989 */ /* 0x00026200000e0005 */
[----:B------:R-:W-:Y:S02]  /*2890*/  IMAD.MOV.U32 R12, RZ, RZ, R16 ;  /* 0x000000ffff0c7224 */ /* 0x000fe400078e0010 */
[----:B------:R-:W-:Y:S01]  /*28a0*/  IMAD.MOV.U32 R6, RZ, RZ, R2 ;  /* 0x000000ffff067224 */ /* 0x000fe200078e0002 */
[----:B---3--:R3:W1:Y:S01]  /*28b0*/  SHFL.DOWN PT, R11, R14, 0x8, R5 ;  /* 0x090000000e0b7989 */ /* 0x00866200000e0005 */
[----:B--2---:R-:W-:-:S03]  /*28c0*/  IMAD.MOV.U32 R7, RZ, RZ, R3 ;  /* 0x000000ffff077224 */ /* 0x004fc600078e0003 */
[----:B0-----:R3:W0:Y:S04]  /*28d0*/  SHFL.DOWN PT, R13, R16, 0x8, R5 ;  /* 0x09000000100d7989 */ /* 0x00162800000e0005 */
[----:B------:R-:W-:Y:S05]  /*28e0*/  @P0 BRA `(.L_x_638) ;  /* 0x0000000000500947 */ /* 0x000fea0003800000 */
[----:B-1--4-:R-:W-:Y:S01]  /*28f0*/  DSETP.GEU.AND P0, PT, R2, R8, PT ;  /* 0x000000080200722a */ /* 0x012fe20003f0e000 */
[----:B------:R-:W-:Y:S02]  /*2900*/  IMAD.MOV.U32 R10, RZ, RZ, R11 ;  /* 0x000000ffff0a7224 */ /* 0x000fe400078e000b */
        /* <DEDUP_REMOVED lines=18> */
.L_x_638:
[----:B------:R-:W-:Y:S05]  /*2a30*/  BSYNC.RECONVERGENT B1 ;  /* 0x0000000000017941 */ /* 0x000fea0003800200 */
.L_x_637:
[----:B-1----:R-:W-:Y:S01]  /*2a40*/  VIADD R2, R4, 0x10 ;  /* 0x0000001004027836 */ /* 0x002fe20000000000 */
[----:B----4-:R1:W2:Y:S01]  /*2a50*/  SHFL.DOWN PT, R8, R6, 0x10, R5 ;  /* 0x0a00000006087989 */ /* 0x0102a200000e0005 */
[----:B------:R-:W-:Y:S01]  /*2a60*/  BSSY.RECONVERGENT B1, `(.L_x_639) ;  /* 0x000001e000017945 */ /* 0x000fe20003800200 */
[----:B---3--:R-:W-:Y:S02]  /*2a70*/  IMAD.MOV.U32 R14, RZ, RZ, R10 ;  /* 0x000000ffff0e7224 */ /* 0x008fe400078e000a */
[----:B------:R-:W-:Y:S01]  /*2a80*/  ISETP.GT.AND P0, PT, R2, R5, PT ;  /* 0x000000050200720c */ /* 0x000fe20003f04270 */
[----:B------:R1:W3:Y:S01]  /*2a90*/  SHFL.DOWN PT, R9, R7, 0x10, R5 ;  /* 0x0a00000007097989 */ /* 0x0002e200000e0005 */
[----:B------:R-:W-:Y:S02]  /*2aa0*/  IMAD.MOV.U32 R15, RZ, RZ, R12 ;  /* 0x000000ffff0f7224 */ /* 0x000fe400078e000c */
[----:B------:R-:W-:Y:S01]  /*2ab0*/  IMAD.MOV.U32 R2, RZ, RZ, R6 ;  /* 0x000000ffff027224 */ /* 0x000fe200078e0006 */
[----:B------:R1:W4:Y:S01]  /*2ac0*/  SHFL.DOWN PT, R11, R10, 0x10, R5 ;  /* 0x0a0000000a0b7989 */ /* 0x00032200000e0005 */
[----:B------:R-:W-:-:S03]  /*2ad0*/  IMAD.MOV.U32 R3, RZ, RZ, R7 ;  /* 0x000000ffff037224 */ /* 0x000fc600078e0007 */
[----:B0-----:R1:W0:Y:S04]  /*2ae0*/  SHFL.DOWN PT, R13, R12, 0x10, R5 ;  /* 0x0a0000000c0d7989 */ /* 0x00122800000e0005 */
[----:B------:R-:W-:Y:S05]  /*2af0*/  @P0 BRA `(.L_x_640) ;  /* 0x0000000000500947 */ /* 0x000fea0003800000 */
[----:B--23--:R-:W-:Y:S01]  /*2b00*/  DSETP.GEU.AND P0, PT, R6, R8, PT ;  /* 0x000000080600722a */ /* 0x00cfe20003f0e000 */
[----:B----4-:R-:W-:Y:S02]  /*2b10*/  IMAD.MOV.U32 R14, RZ, RZ, R11 ;  /* 0x000000ffff0e7224 */ /* 0x010fe400078e000b */
[----:B0-----:R-:W-:Y:S02]  /*2b20*/  IMAD.MOV.U32 R15, RZ, RZ, R13 ;  /* 0x000000ffff0f7224 */ /* 0x001fe400078e000d */
        /* <DEDUP_REMOVED lines=17> */
.L_x_640:
[----:B------:R-:W-:Y:S05]  /*2c40*/  BSYNC.RECONVERGENT B1 ;  /* 0x0000000000017941 */ /* 0x000fea0003800200 */
.L_x_639:
        /* <DEDUP_REMOVED lines=11> */
.L_x_642:
[----:B------:R-:W-:Y:S05]  /*2d00*/  BSYNC.RECONVERGENT B1 ;  /* 0x0000000000017941 */ /* 0x000fea0003800200 */
.L_x_641:
[----:B------:R-:W-:Y:S01]  /*2d10*/  BAR.SYNC.DEFER_BLOCKING 0x0 ;  /* 0x0000000000007b1d */ /* 0x000fe20000010000 */
[----:B------:R-:W-:-:S13]  /*2d20*/  ISETP.NE.AND P1, PT, R0, RZ, PT ;  /* 0x000000ff0000720c */ /* 0x000fda0003f25270 */
[----:B------:R-:W-:Y:S05]  /*2d30*/  @P1 BRA `(.L_x_618) ;  /* 0x0000003400ec1947 */ /* 0x000fea0003800000 */
[----:B------:R-:W-:Y:S01]  /*2d40*/  UISETP.GE.AND UP0, UPT, UR6, 0x21, UPT ;  /* 0x000000210600788c */ /* 0x000fe2000bf06270 */
[----:B----4-:R-:W-:Y:S02]  /*2d50*/  IMAD.MOV.U32 R11, RZ, RZ, R14 ;  /* 0x000000ffff0b7224 */ /* 0x010fe400078e000e */
[----:B--2---:R-:W-:Y:S02]  /*2d60*/  IMAD.MOV.U32 R8, RZ, RZ, R15 ;  /* 0x000000ffff087224 */ /* 0x004fe400078e000f */
        /* <DEDUP_REMOVED lines=29> */
.L_x_644:
[----:B------:R-:W-:Y:S05]  /*2f40*/  BSYNC.RECONVERGENT B1 ;  /* 0x0000000000017941 */ /* 0x000fea0003800200 */
.L_x_643:
[----:B------:R-:W-:Y:S01]  /*2f50*/  UISETP.GE.AND UP0, UPT, UR6, 0x41, UPT ;  /* 0x000000410600788c */ /* 0x000fe2000bf06270 */
[----:B---3--:R-:W-:Y:S02]  /*2f60*/  IMAD.MOV.U32 R9, RZ, RZ, R11 ;  /* 0x000000ffff097224 */ /* 0x008fe400078e000b */
[----:B------:R-:W-:Y:S02]  /*2f70*/  IMAD.MOV.U32 R0, RZ, RZ, R8 ;  /* 0x000000ffff007224 */ /* 0x000fe400078e0008 */
[----:B------:R-:W-:Y:S02]  /*2f80*/  IMAD.MOV.U32 R2, RZ, RZ, R4 ;  /* 0x000000ffff027224 */ /* 0x000fe400078e0004 */
[----:B------:R-:W-:Y:S02]  /*2f90*/  IMAD.MOV.U32 R3, RZ, RZ, R5 ;  /* 0x000000ffff037224 */ /* 0x000fe400078e0005 */
        /* <DEDUP_REMOVED lines=9> */
[----:B------:R-:W-:Y:S01]  /*3030*/  IMAD.MOV.U32 R3, RZ, RZ, R7 ;  /* 0x000000ffff037224 */ /* 0x000fe200078e0007 */
[----:B0-----:R-:W-:Y:S01]  /*3040*/  MOV R0, R13 ;  /* 0x0000000d00007202 */ /* 0x001fe20000000f00 */
        /* <DEDUP_REMOVED lines=16> */
.L_x_646:
[----:B------:R-:W-:Y:S05]  /*3150*/  BSYNC.RECONVERGENT B1 ;  /* 0x0000000000017941 */ /* 0x000fea0003800200 */
.L_x_645:
[----:B------:R-:W-:Y:S01]  /*3160*/  UISETP.GE.AND UP0, UPT, UR6, 0x61, UPT ;  /* 0x000000610600788c */ /* 0x000fe2000bf06270 */
[----:B------:R-:W-:Y:S02]  /*3170*/  IMAD.MOV.U32 R11, RZ, RZ, R9 ;  /* 0x000000ffff0b7224 */ /* 0x000fe400078e0009 */
        /* <DEDUP_REMOVED lines=30> */
.L_x_648:
[----:B------:R-:W-:Y:S05]  /*3360*/  BSYNC.RECONVERGENT B1 ;  /* 0x0000000000017941 */ /* 0x000fea0003800200 */
.L_x_647:
        /* <DEDUP_REMOVED lines=32> */
.L_x_650:
[----:B------:R-:W-:Y:S05]  /*3570*/  BSYNC.RECONVERGENT B1 ;  /* 0x0000000000017941 */ /* 0x000fea0003800200 */
.L_x_649:
        /* <DEDUP_REMOVED lines=32> */
.L_x_652:
[----:B------:R-:W-:Y:S05]  /*3780*/  BSYNC.RECONVERGENT B1 ;  /* 0x0000000000017941 */ /* 0x000fea0003800200 */
.L_x_651:
        /* <DEDUP_REMOVED lines=32> */
.L_x_654:
[----:B------:R-:W-:Y:S05]  /*3990*/  BSYNC.RECONVERGENT B1 ;  /* 0x0000000000017941 */ /* 0x000fea0003800200 */
.L_x_653:
[----:B------:R-:W-:Y:S01]  /*39a0*/  UISETP.GE.AND UP0, UPT, UR6, 0xe1, UPT ;  /* 0x000000e10600788c */ /* 0x000fe2000bf06270 */
[----:B------:R-:W-:Y:S02]  /*39b0*/  IMAD.MOV.U32 R14, RZ, RZ, R9 ;  /* 0x000000ffff0e7224 */ /* 0x000fe400078e0009 */
[----:B------:R-:W-:Y:S02]  /*39c0*/  IMAD.MOV.U32 R15, RZ, RZ, R0 ;  /* 0x000000ffff0f7224 */ /* 0x000fe400078e0000 */
[----:B------:R-:W-:Y:S02]  /*39d0*/  IMAD.MOV.U32 R2, RZ, RZ, R6 ;  /* 0x000000ffff027224 */ /* 0x000fe400078e0006 */
[----:B------:R-:W-:Y:S02]  /*39e0*/  IMAD.MOV.U32 R3, RZ, RZ, R7 ;  /* 0x000000ffff037224 */ /* 0x000fe400078e0007 */
[----:B------:R-:W-:Y:S05]  /*39f0*/  BRA.U !UP0, `(.L_x_618) ;  /* 0x0000002908bc7547 */ /* 0x000fea000b800000 */
        /* <DEDUP_REMOVED lines=26> */
.L_x_586:
        /* <DEDUP_REMOVED lines=37> */
.L_x_656:
[----:B------:R-:W-:Y:S05]  /*3df0*/  BSYNC.RECONVERGENT B1 ;  /* 0x0000000000017941 */ /* 0x000fea0003800200 */
.L_x_655:
[----:B------:R-:W-:Y:S01]  /*3e00*/  UISETP.GE.U32.AND UP0, UPT, UR4, 0xa00, UPT ;  /* 0x00000a000400788c */ /* 0x000fe2000bf06070 */
[----:B------:R-:W-:-:S08]  /*3e10*/  IMAD.MOV.U32 R5, RZ, RZ, 0x500 ;  /* 0x00000500ff057424 */ /* 0x000fd000078e00ff */
[----:B------:R-:W-:Y:S05]  /*3e20*/  BRA.U !UP0, `(.L_x_657) ;  /* 0x0000000508647547 */ /* 0x000fea000b800000 */
[----:B------:R-:W-:Y:S01]  /*3e30*/  IMAD.MOV.U32 R14, RZ, RZ, R8 ;  /* 0x000000ffff0e7224 */ /* 0x000fe200078e0008 */
[----:B------:R-:W-:Y:S01]  /*3e40*/  MOV R15, R9 ;  /* 0x00000009000f7202 */ /* 0x000fe20000000f00 */
[----:B------:R-:W-:Y:S01]  /*3e50*/  IMAD.MOV.U32 R17, RZ, RZ, 0x500 ;  /* 0x00000500ff117424 */ /* 0x000fe200078e00ff */
[----:B------:R-:W0:Y:S01]  /*3e60*/  LDCU UR4, c[0x0][0x398] ;  /* 0x00007300ff0477ac */ /* 0x000e220008000800 */
[----:B------:R-:W1:Y:S05]  /*3e70*/  LDCU.64 UR6, c[0x0][0x388] ;  /* 0x00007100ff0677ac */ /* 0x000e6a0008000a00 */
.L_x_660:
[----:B------:R-:W-:-:S05]  /*3e80*/  IMAD.WIDE.U32 R20, R17, 0x8, R2 ;  /* 0x0000000811147825 */ /* 0x000fca00078e0002 */
[----:B------:R-:W2:Y:S04]  /*3e90*/  LDG.E.64 R12, desc[UR8][R20.64] ;  /* 0x00000008140c7981 */ /* 0x000ea8000c1e1b00 */
[----:B------:R-:W3:Y:S01]  /*3ea0*/  LDG.E.64 R10, desc[UR8][R20.64+0x800] ;  /* 0x00080008140a7981 */ /* 0x000ee2000c1e1b00 */
[----:B------:R-:W-:Y:S01]  /*3eb0*/  IADD3 R16, P0, PT, R0, R17, RZ ;  /* 0x0000001100107210 */ /* 0x000fe20007f1e0ff */
[----:B------:R-:W-:Y:S02]  /*3ec0*/  BSSY.RECONVERGENT B1, `(.L_x_658) ;  /* 0x0000022000017945 */ /* 0x000fe40003800200 */
[----:B------:R-:W5:Y:S01]  /*3ed0*/  LDG.E.64 R6, desc[UR8][R20.64+0x1000] ;  /* 0x0010000814067981 */ /* 0x000f62000c1e1b00 */
[----:B-1----:R-:W-:Y:S01]  /*3ee0*/  IADD3 R16, P2, PT, R16, UR6, RZ ;  /* 0x0000000610107c10 */ /* 0x002fe2000ff5e0ff */
[----:B------:R-:W-:-:S02]  /*3ef0*/  IMAD.X R19, RZ, RZ, RZ, P0 ;  /* 0x000000ffff137224 */ /* 0x000fc400000e06ff */
[----:B------:R-:W5:Y:S03]  /*3f00*/  LDG.E.64 R4, desc[UR8][R20.64+0x1800] ;  /* 0x0018000814047981 */ /* 0x000f66000c1e1b00 */
[----:B------:R-:W-:Y:S01]  /*3f10*/  IADD3.X R19, PT, PT, R19, UR7, RZ, P2, !PT ;  /* 0x0000000713137c10 */ /* 0x000fe200097fe4ff */
[----:B------:R1:W5:Y:S04]  /*3f20*/  LDG.E.64 R8, desc[UR8][R20.64+0x2000] ;  /* 0x0020000814087981 */ /* 0x000368000c1e1b00 */
[----:B------:R-:W-:Y:S02]  /*3f30*/  IMAD.MOV.U32 R18, RZ, RZ, R19 ;  /* 0x000000ffff127224 */ /* 0x000fe400078e0013 */
[----:B-1----:R-:W-:Y:S01]  /*3f40*/  IMAD.MOV.U32 R21, RZ, RZ, R16 ;  /* 0x000000ffff157224 */ /* 0x002fe200078e0010 */
        /* <DEDUP_REMOVED lines=12> */
[----:B---3--:R-:W-:-:S14]  /*4010*/  DSETP.GEU.AND P2, PT, R12, R10, PT ;  /* 0x0000000a0c00722a */ /* 0x008fdc0003f4e000 */
[----:B------:R-:W-:Y:S05]  /*4020*/  @!P2 BRA `(.L_x_659) ;  /* 0x00000000002ca947 */ /* 0x000fea0003800000 */
[----:B------:R-:W-:-:S04]  /*4030*/  IADD3 R14, P0, P1, R0, UR6, R17 ;  /* 0x00000006000e7c10 */ /* 0x000fc8000f91e011 */
[----:B------:R-:W-:Y:S02]  /*4040*/  IADD3 R14, P2, PT, R14, 0x100, RZ ;  /* 0x000001000e0e7810 */ /* 0x000fe40007f5e0ff */
[----:B------:R-:W-:Y:S02]  /*4050*/  IADD3.X R15, PT, PT, RZ, UR7, RZ, P0, P1 ;  /* 0x00000007ff0f7c10 */ /* 0x000fe400087e24ff */
[----:B------:R-:W-:-:S03]  /*4060*/  ISETP.GE.U32.AND P0, PT, R21, R14, PT ;  /* 0x0000000e1500720c */ /* 0x000fc60003f06070 */
[----:B------:R-:W-:-:S05]  /*4070*/  IMAD.X R15, RZ, RZ, R15, P2 ;  /* 0x000000ffff0f7224 */ /* 0x000fca00010e060f */
[----:B------:R-:W-:-:S13]  /*4080*/  ISETP.GE.AND.EX P0, PT, R18, R15, PT, P0 ;  /* 0x0000000f1200720c */ /* 0x000fda0003f06300 */
[----:B------:R-:W-:-:S06]  /*4090*/  DSETP.LT.OR P0, PT, R10, R12, !P0 ;  /* 0x0000000c0a00722a */ /* 0x000fcc0004701400 */
[----:B------:R-:W-:Y:S02]  /*40a0*/  FSEL R10, R12, R10, P0 ;  /* 0x0000000a0c0a7208 */ /* 0x000fe40000000000 */
[----:B------:R-:W-:Y:S02]  /*40b0*/  FSEL R11, R13, R11, P0 ;  /* 0x0000000b0d0b7208 */ /* 0x000fe40000000000 */
[----:B------:R-:W-:Y:S02]  /*40c0*/  SEL R14, R21, R14, P0 ;  /* 0x0000000e150e7207 */ /* 0x000fe40000000000 */
[----:B------:R-:W-:-:S07]  /*40d0*/  SEL R15, R18, R15, P0 ;  /* 0x0000000f120f7207 */ /* 0x000fce0000000000 */
.L_x_659:
[----:B0-----:R-:W-:Y:S05]  /*40e0*/  BSYNC.RECONVERGENT B1 ;  /* 0x0000000000017941 */ /* 0x001fea0003800200 */
.L_x_658:
[----:B-----5:R-:W-:Y:S01]  /*40f0*/  DSETP.GEU.AND P2, PT, R10, R6, PT ;  /* 0x000000060a00722a */ /* 0x020fe20003f4e000 */
[----:B------:R-:W-:Y:S02]  /*4100*/  IADD3 R13, P0, PT, R16, 0x200, RZ ;  /* 0x00000200100d7810 */ /* 0x000fe40007f1e0ff */
[----:B------:R-:W-:-:S03]  /*4110*/  IADD3 R23, P3, P4, R0, UR6, R17 ;  /* 0x0000000600177c10 */ /* 0x000fc6000fc7e011 */
[----:B------:R-:W-:Y:S01]  /*4120*/  IMAD.X R12, RZ, RZ, R19, P0 ;  /* 0x000000ffff0c7224 */ /* 0x000fe200000e0613 */
[----:B------:R-:W-:-:S07]  /*4130*/  IADD3.X R24, PT, PT, RZ, UR7, RZ, P3, P4 ;  /* 0x00000007ff187c10 */ /* 0x000fce0009fe84ff */
        /* <DEDUP_REMOVED lines=10> */
[----:B------:R-:W-:Y:S01]  /*41e0*/  IMAD.X R11, RZ, RZ, R24, P3 ;  /* 0x000000ffff0b7224 */ /* 0x000fe200018e0618 */
[----:B------:R-:W-:Y:S01]  /*41f0*/  IADD3 R23, P3, PT, R23, 0x400, RZ ;  /* 0x0000040017177810 */ /* 0x000fe20007f7e0ff */
[----:B------:R-:W-:-:S04]  /*4200*/  DSETP.GEU.AND P1, PT, R6, R4, PT ;  /* 0x000000040600722a */ /* 0x000fc80003f2e000 */
[----:B------:R-:W-:-:S10]  /*4210*/  IMAD.X R24, RZ, RZ, R24, P3 ;  /* 0x000000ffff187224 */ /* 0x000fd400018e0618 */
        /* <DEDUP_REMOVED lines=9> */
[----:B------:R-:W-:-:S04]  /*42b0*/  VIADD R6, R17, 0xa00 ;  /* 0x00000a0011067836 */ /* 0x000fc80000000000 */
[----:B------:R-:W-:Y:S01]  /*42c0*/  DSETP.GEU.AND P2, PT, R4, R8, PT ;  /* 0x000000080400722a */ /* 0x000fe20003f4e000 */
[----:B------:R-:W-:-:S13]  /*42d0*/  ISETP.GT.AND P1, PT, R6, UR4, PT ;  /* 0x0000000406007c0c */ /* 0x000fda000bf24270 */
[----:B------:R-:W-:-:S04]  /*42e0*/  @P2 ISETP.GE.U32.AND P0, PT, R10, R23, PT ;  /* 0x000000170a00220c */ /* 0x000fc80003f06070 */
[----:B------:R-:W-:-:S13]  /*42f0*/  @P2 ISETP.GE.AND.EX P0, PT, R11, R24, PT, P0 ;  /* 0x000000180b00220c */ /* 0x000fda0003f06300 */
[----:B------:R-:W-:-:S06]  /*4300*/  @P2 DSETP.LT.OR P0, PT, R8, R4, !P0 ;  /* 0x000000040800222a */ /* 0x000fcc0004701400 */
[----:B------:R-:W-:Y:S02]  /*4310*/  @P2 FSEL R4, R4, R8, P0 ;  /* 0x0000000804042208 */ /* 0x000fe40000000000 */
[----:B------:R-:W-:Y:S01]  /*4320*/  @P2 FSEL R7, R5, R9, P0 ;  /* 0x0000000905072208 */ /* 0x000fe20000000000 */
[----:B------:R-:W-:Y:S01]  /*4330*/  VIADD R5, R17, 0x500 ;  /* 0x0000050011057836 */ /* 0x000fe20000000000 */
[----:B------:R-:W-:Y:S01]  /*4340*/  @P2 SEL R23, R10, R23, P0 ;  /* 0x000000170a172207 */ /* 0x000fe20000000000 */
[----:B------:R-:W-:Y:S01]  /*4350*/  @P2 IMAD.MOV.U32 R8, RZ, RZ, R4 ;  /* 0x000000ffff082224 */ /* 0x000fe200078e0004 */
[----:B------:R-:W-:Y:S01]  /*4360*/  @P2 SEL R24, R11, R24, P0 ;  /* 0x000000180b182207 */ /* 0x000fe20000000000 */
[----:B------:R-:W-:Y:S02]  /*4370*/  @P2 IMAD.MOV.U32 R9, RZ, RZ, R7 ;  /* 0x000000ffff092224 */ /* 0x000fe400078e0007 */
[----:B------:R-:W-:Y:S02]  /*4380*/  IMAD.MOV.U32 R17, RZ, RZ, R5 ;  /* 0x000000ffff117224 */ /* 0x000fe400078e0005 */
[----:B------:R-:W-:-:S02]  /*4390*/  IMAD.MOV.U32 R14, RZ, RZ, R8 ;  /* 0x000000ffff0e7224 */ /* 0x000fc400078e0008 */
[----:B------:R-:W-:Y:S01]  /*43a0*/  IMAD.MOV.U32 R15, RZ, RZ, R9 ;  /* 0x000000ffff0f7224 */ /* 0x000fe200078e0009 */
[----:B------:R-:W-:Y:S06]  /*43b0*/  @!P1 BRA `(.L_x_660) ;  /* 0xfffffff800b09947 */ /* 0x000fec000383ffff */
.L_x_657:
        /* <DEDUP_REMOVED lines=14> */
[----:B------:R-:W-:Y:S02]  /*44a0*/  IADD3 R7, PT, PT, R0, R5, RZ ;  /* 0x0000000500077210 */ /* 0x000fe40007ffe0ff */
[----:B------:R-:W-:Y:S02]  /*44b0*/  LEA.HI R4, R10, 0x1, RZ, 0x18 ;  /* 0x000000010a047811 */ /* 0x000fe400078fc0ff */
[----:B------:R-:W-:Y:S02]  /*44c0*/  IADD3 R14, P0, PT, R7, UR6, RZ ;  /* 0x00000006070e7c10 */ /* 0x000fe4000ff1e0ff */
[----:B------:R-:W-:Y:S01]  /*44d0*/  LOP3.LUT R6, R4, 0x3, RZ, 0xc0, !PT ;  /* 0x0000000304067812 */ /* 0x000fe200078ec0ff */
[----:B------:R-:W-:Y:S02]  /*44e0*/  IMAD.MOV.U32 R4, RZ, RZ, R0 ;  /* 0x000000ffff047224 */ /* 0x000fe400078e0000 */
[----:B------:R-:W-:-:S02]  /*44f0*/  IMAD.X R15, RZ, RZ, UR7, P0 ;  /* 0x00000007ff0f7e24 */ /* 0x000fc400080e06ff */
[----:B------:R-:W-:Y:S02]  /*4500*/  IMAD.MOV R11, RZ, RZ, -R6 ;  /* 0x000000ffff0b7224 */ /* 0x000fe400078e0a06 */
[----:B0-----:R-:W-:-:S04]  /*4510*/  IMAD.WIDE.U32 R2, R7, 0x8, R2 ;  /* 0x0000000807027825 */ /* 0x001fc800078e0002 */
[----:B------:R-:W-:Y:S02]  /*4520*/  IMAD.MOV.U32 R12, RZ, RZ, R2 ;  /* 0x000000ffff0c7224 */ /* 0x000fe400078e0002 */
[----:B------:R-:W-:-:S07]  /*4530*/  IMAD.MOV.U32 R13, RZ, RZ, R3 ;  /* 0x000000ffff0d7224 */ /* 0x000fce00078e0003 */
.L_x_667:
        /* <DEDUP_REMOVED lines=31> */
.L_x_666:
[----:B------:R-:W-:Y:S05]  /*4730*/  BSYNC.RECONVERGENT B3 ;  /* 0x0000000000037941 */ /* 0x000fea0003800200 */
.L_x_665:
[----:B------:R-:W-:Y:S01]  /*4740*/  IADD3 R14, P0, PT, R14, 0x100, RZ ;  /* 0x000001000e0e7810 */ /* 0x000fe20007f1e0ff */
[----:B------:R-:W-:Y:S02]  /*4750*/  VIADD R4, R4, 0x100 ;  /* 0x0000010004047836 */ /* 0x000fe40000000000 */
[----:B------:R-:W-:Y:S02]  /*4760*/  IMAD.X R13, RZ, RZ, R13, P3 ;  /* 0x000000ffff0d7224 */ /* 0x000fe400018e060d */
[----:B------:R-:W-:Y:S01]  /*4770*/  IMAD.X R15, RZ, RZ, R15, P0 ;  /* 0x000000ffff0f7224 */ /* 0x000fe200000e060f */
[----:B------:R-:W-:Y:S07]  /*4780*/  @P2 BRA `(.L_x_667) ;  /* 0xfffffffc006c2947 */ /* 0x000fee000383ffff */
.L_x_664:
[----:B------:R-:W-:Y:S05]  /*4790*/  BSYNC.RECONVERGENT B2 ;  /* 0x0000000000027941 */ /* 0x000fea0003800200 */
.L_x_663:
[----:B------:R-:W-:-:S13]  /*47a0*/  ISETP.GE.U32.AND P0, PT, R10, 0x300, PT ;  /* 0x000003000a00780c */ /* 0x000fda0003f06070 */
[----:B------:R-:W-:Y:S05]  /*47b0*/  @!P0 BRA `(.L_x_662) ;  /* 0x0000000400fc8947 */ /* 0x000fea0003800000 */
[----:B------:R-:W0:Y:S01]  /*47c0*/  LDCU.128 UR12, c[0x0][0x380] ;  /* 0x00007000ff0c77ac */ /* 0x000e220008000c00 */
[----:B------:R-:W1:Y:S01]  /*47d0*/  LDC.64 R20, c[0x0][0x380] ;  /* 0x0000e000ff147b82 */ /* 0x000e620000000a00 */
[CC--:B------:R-:W-:Y:S01]  /*47e0*/  IADD3 R7, P1, PT, R4.reuse, R5.reuse, RZ ;  /* 0x0000000504077210 */ /* 0x0c0fe20007f3e0ff */
[C---:B------:R-:W-:Y:S01]  /*47f0*/  VIADD R22, R4.reuse, 0x200 ;  /* 0x0000020004167836 */ /* 0x040fe20000000000 */
[----:B------:R-:W-:-:S03]  /*4800*/  IADD3 R16, PT, PT, R4, R5, RZ ;  /* 0x0000000504107210 */ /* 0x000fc60007ffe0ff */
[----:B------:R-:W-:Y:S02]  /*4810*/  IMAD.X R10, RZ, RZ, RZ, P1 ;  /* 0x000000ffff0a7224 */ /* 0x000fe400008e06ff */
[----:B------:R-:W2:Y:S01]  /*4820*/  LDC.64 R2, c[0x0][0x388] ;  /* 0x0000e200ff027b82 */ /* 0x000ea20000000a00 */
[C---:B0-----:R-:W-:Y:S02]  /*4830*/  LEA R6, P2, R7.reuse, UR12, 0x3 ;  /* 0x0000000c07067c11 */ /* 0x041fe4000f8418ff */
[----:B------:R-:W-:Y:S02]  /*4840*/  IADD3 R18, P0, PT, R16, UR14, RZ ;  /* 0x0000000e10127c10 */ /* 0x000fe4000ff1e0ff */
[----:B------:R-:W-:Y:S02]  /*4850*/  IADD3 R6, P1, PT, R6, 0x1800, RZ ;  /* 0x0000180006067810 */ /* 0x000fe40007f3e0ff */
[----:B------:R-:W-:Y:S01]  /*4860*/  LEA.HI.X R5, R7, UR13, R10, 0x3, P2 ;  /* 0x0000000d07057c11 */ /* 0x000fe200090f1c0a */
[----:B-1----:R-:W-:-:S04]  /*4870*/  IMAD.WIDE.U32 R20, R16, 0x8, R20 ;  /* 0x0000000810147825 */ /* 0x002fc800078e0014 */
[----:B------:R-:W-:Y:S02]  /*4880*/  IMAD.X R19, RZ, RZ, UR15, P0 ;  /* 0x0000000fff137e24 */ /* 0x000fe400080e06ff */
[----:B------:R-:W-:-:S07]  /*4890*/  IMAD.X R5, RZ, RZ, R5, P1 ;  /* 0x000000ffff057224 */ /* 0x000fce00008e0605 */
.L_x_676:
[----:B------:R-:W3:Y:S01]  /*48a0*/  LDG.E.64 R14, desc[UR8][R20.64] ;  /* 0x00000008140e7981 */ /* 0x000ee2000c1e1b00 */
[----:B------:R-:W-:-:S05]  /*48b0*/  IMAD.MOV.U32 R4, RZ, RZ, R6 ;  /* 0x000000ffff047224 */ /* 0x000fca00078e0006 */
[----:B------:R0:W5:Y:S04]  /*48c0*/  LDG.E.64 R10, desc[UR8][R4.64+-0x1000] ;  /* 0xfff00008040a7981 */ /* 0x000168000c1e1b00 */
[----:B------:R0:W5:Y:S01]  /*48d0*/  LDG.E.64 R6, desc[UR8][R4.64+-0x800] ;  /* 0xfff8000804067981 */ /* 0x000162000c1e1b00 */
[----:B------:R-:W-:Y:S01]  /*48e0*/  BSSY.RECONVERGENT B2, `(.L_x_668) ;  /* 0x0000015000027945 */ /* 0x000fe20003800200 */
[----:B------:R-:W-:Y:S02]  /*48f0*/  IMAD.MOV.U32 R26, RZ, RZ, R18 ;  /* 0x000000ffff1a7224 */ /* 0x000fe400078e0012 */
[----:B------:R-:W-:Y:S01]  /*4900*/  IMAD.MOV.U32 R25, RZ, RZ, R19 ;  /* 0x000000ffff197224 */ /* 0x000fe200078e0013 */
[----:B---3--:R-:W-:Y:S01]  /*4910*/  DSETP.GEU.AND P0, PT, R8, R14, PT ;  /* 0x0000000e0800722a */ /* 0x008fe20003f0e000 */
[----:B------:R-:W-:-:S02]  /*4920*/  IMAD.MOV.U32 R12, RZ, RZ, R14 ;  /* 0x000000ffff0c7224 */ /* 0x000fc400078e000e */
        /* <DEDUP_REMOVED lines=16> */
.L_x_669:
[----:B------:R-:W-:Y:S05]  /*4a30*/  BSYNC.RECONVERGENT B2 ;  /* 0x0000000000027941 */ /* 0x000fea0003800200 */
.L_x_668:
[----:B-----5:R-:W-:Y:S01]  /*4a40*/  DSETP.GEU.AND P0, PT, R12, R10, PT ;  /* 0x0000000a0c00722a */ /* 0x020fe20003f0e000 */
[----:B------:R-:W-:Y:S01]  /*4a50*/  VIADD R9, R16, 0x100 ;  /* 0x0000010010097836 */ /* 0x000fe20000000000 */
[----:B------:R-:W-:Y:S01]  /*4a60*/  BSSY.RECONVERGENT B2, `(.L_x_670) ;  /* 0x0000016000027945 */ /* 0x000fe20003800200 */
[----:B------:R-:W-:-:S03]  /*4a70*/  IMAD.MOV.U32 R8, RZ, RZ, R10 ;  /* 0x000000ffff087224 */ /* 0x000fc600078e000a */
[----:B--2---:R-:W-:Y:S01]  /*4a80*/  IADD3 R23, P1, PT, R9, R2, RZ ;  /* 0x0000000209177210 */ /* 0x004fe20007f3e0ff */
[----:B------:R-:W-:-:S04]  /*4a90*/  IMAD.MOV.U32 R9, RZ, RZ, R11 ;  /* 0x000000ffff097224 */ /* 0x000fc800078e000b */
[----:B------:R-:W-:Y:S02]  /*4aa0*/  IMAD.X R24, RZ, RZ, R3, P1 ;  /* 0x000000ffff187224 */ /* 0x000fe400008e0603 */
[----:B------:R-:W-:Y:S02]  /*4ab0*/  IMAD.MOV.U32 R15, RZ, RZ, R23 ;  /* 0x000000ffff0f7224 */ /* 0x000fe400078e0017 */
[----:B------:R-:W-:Y:S01]  /*4ac0*/  IMAD.MOV.U32 R14, RZ, RZ, R24 ;  /* 0x000000ffff0e7224 */ /* 0x000fe200078e0018 */
        /* <DEDUP_REMOVED lines=15> */
.L_x_671:
[----:B------:R-:W-:Y:S05]  /*4bc0*/  BSYNC.RECONVERGENT B2 ;  /* 0x0000000000027941 */ /* 0x000fea0003800200 */
.L_x_670:
[----:B------:R0:W5:Y:S01]  /*4bd0*/  LDG.E.64 R10, desc[UR8][R4.64] ;  /* 0x00000008040a7981 */ /* 0x000162000c1e1b00 */
[----:B------:R-:W-:Y:S01]  /*4be0*/  DSETP.GEU.AND P0, PT, R8, R6, PT ;  /* 0x000000060800722a */ /* 0x000fe20003f0e000 */
[----:B------:R-:W-:Y:S01]  /*4bf0*/  IADD3 R13, PT, PT, R16, 0x200, RZ ;  /* 0x00000200100d7810 */ /* 0x000fe20007ffe0ff */
[----:B------:R-:W-:Y:S01]  /*4c00*/  BSSY.RECONVERGENT B2, `(.L_x_672) ;  /* 0x0000016000027945 */ /* 0x000fe20003800200 */
[----:B------:R-:W-:Y:S02]  /*4c10*/  IMAD.MOV.U32 R12, RZ, RZ, R6 ;  /* 0x000000ffff0c7224 */ /* 0x000fe400078e0006 */
[----:B------:R-:W-:Y:S01]  /*4c20*/  IADD3 R24, P1, PT, R13, R2, RZ ;  /* 0x000000020d187210 */ /* 0x000fe20007f3e0ff */
[----:B------:R-:W-:-:S04]  /*4c30*/  IMAD.MOV.U32 R13, RZ, RZ, R7 ;  /* 0x000000ffff0d7224 */ /* 0x000fc800078e0007 */
[----:B------:R-:W-:Y:S02]  /*4c40*/  IMAD.X R23, RZ, RZ, R3, P1 ;  /* 0x000000ffff177224 */ /* 0x000fe400008e0603 */
        /* <DEDUP_REMOVED lines=17> */
.L_x_673:
[----:B------:R-:W-:Y:S05]  /*4d60*/  BSYNC.RECONVERGENT B2 ;  /* 0x0000000000027941 */ /* 0x000fea0003800200 */
.L_x_672:
[----:B-----5:R-:W-:Y:S01]  /*4d70*/  DSETP.GEU.AND P0, PT, R12, R10, PT ;  /* 0x0000000a0c00722a */ /* 0x020fe20003f0e000 */
[----:B------:R-:W-:Y:S01]  /*4d80*/  VIADD R7, R16, 0x300 ;  /* 0x0000030010077836 */ /* 0x000fe20000000000 */
[----:B------:R-:W-:Y:S01]  /*4d90*/  BSSY.RECONVERGENT B2, `(.L_x_674) ;  /* 0x0000016000027945 */ /* 0x000fe20003800200 */
[----:B------:R-:W-:Y:S02]  /*4da0*/  IMAD.MOV.U32 R8, RZ, RZ, R10 ;  /* 0x000000ffff087224 */ /* 0x000fe400078e000a */
[----:B------:R-:W-:Y:S01]  /*4db0*/  IMAD.MOV.U32 R9, RZ, RZ, R11 ;  /* 0x000000ffff097224 */ /* 0x000fe200078e000b */
[----:B------:R-:W-:-:S05]  /*4dc0*/  IADD3 R7, P1, PT, R7, R2, RZ ;  /* 0x0000000207077210 */ /* 0x000fca0007f3e0ff */
        /* <DEDUP_REMOVED lines=18> */
.L_x_675:
[----:B------:R-:W-:Y:S05]  /*4ef0*/  BSYNC.RECONVERGENT B2 ;  /* 0x0000000000027941 */ /* 0x000fea0003800200 */
.L_x_674:
[----:B------:R-:W-:Y:S01]  /*4f00*/  VIADD R10, R22, 0x200 ;  /* 0x00000200160a7836 */ /* 0x000fe20000000000 */
[----:B------:R-:W-:Y:S01]  /*4f10*/  IADD3 R6, P2, PT, R4, 0x2000, RZ ;  /* 0x0000200004067810 */ /* 0x000fe20007f5e0ff */
[----:B------:R-:W-:Y:S01]  /*4f20*/  VIADD R22, R22, 0x400 ;  /* 0x0000040016167836 */ /* 0x000fe20000000000 */
[----:B------:R-:W-:Y:S01]  /*4f30*/  IADD3 R18, P1, PT, R18, 0x400, RZ ;  /* 0x0000040012127810 */ /* 0x000fe20007f3e0ff */
[----:B------:R-:W-:Y:S01]  /*4f40*/  VIADD R16, R16, 0x400 ;  /* 0x0000040010107836 */ /* 0x000fe20000000000 */
[----:B------:R-:W-:Y:S01]  /*4f50*/  ISETP.GE.AND P0, PT, R10, R17, PT ;  /* 0x000000110a00720c */ /* 0x000fe20003f06270 */
[----:B------:R-:W-:Y:S01]  /*4f60*/  IMAD.X R5, RZ, RZ, R5, P2 ;  /* 0x000000ffff057224 */ /* 0x000fe200010e0605 */
[----:B------:R-:W-:Y:S02]  /*4f70*/  IADD3 R20, P2, PT, R20, 0x2000, RZ ;  /* 0x0000200014147810 */ /* 0x000fe40007f5e0ff */
[----:B------:R-:W-:-:S03]  /*4f80*/  IADD3.X R19, PT, PT, RZ, R19, RZ, P1, !PT ;  /* 0x00000013ff137210 */ /* 0x000fc60000ffe4ff */
[----:B------:R-:W-:-:S06]  /*4f90*/  IMAD.X R21, RZ, RZ, R21, P2 ;  /* 0x000000ffff157224 */ /* 0x000fcc00010e0615 */
[----:B------:R-:W-:Y:S05]  /*4fa0*/  @!P0 BRA `(.L_x_676) ;  /* 0xfffffff8003c8947 */ /* 0x000fea000383ffff */
.L_x_662:
[----:B------:R-:W-:Y:S05]  /*4fb0*/  BSYNC.RECONVERGENT B1 ;  /* 0x0000000000017941 */ /* 0x000fea0003800200 */
.L_x_661:
        /* <DEDUP_REMOVED lines=32> */
.L_x_678:
[----:B------:R-:W-:Y:S05]  /*51c0*/  BSYNC.RECONVERGENT B1 ;  /* 0x0000000000017941 */ /* 0x000fea0003800200 */
.L_x_677:
        /* <DEDUP_REMOVED lines=31> */
.L_x_680:
[----:B------:R-:W-:Y:S05]  /*53c0*/  BSYNC.RECONVERGENT B1 ;  /* 0x0000000000017941 */ /* 0x000fea0003800200 */
.L_x_679:
        /* <DEDUP_REMOVED lines=31> */
.L_x_682:
[----:B------:R-:W-:Y:S05]  /*55c0*/  BSYNC.RECONVERGENT B1 ;  /* 0x0000000000017941 */ /* 0x000fea0003800200 */
.L_x_681:
        /* <DEDUP_REMOVED lines=31> */
.L_x_684:
[----:B------:R-:W-:Y:S05]  /*57c0*/  BSYNC.RECONVERGENT B1 ;  /* 0x0000000000017941 */ /* 0x000fea0003800200 */
.L_x_683:
[----:B------:R-:W-:Y:S01]  /*57d0*/  ISETP.GT.AND P0, PT, R10, 0xf, PT ;  /* 0x0000000f0a00780c */ /* 0x000fe20003f04270 */
[----:B-1----:R1:W1:Y:S01]  /*57e0*/  SHFL.DOWN PT, R6, R4, 0x10, 0x1f ;  /* 0x0a001f0004067f89 */ /* 0x00226200000e0000 */
[----:B------:R-:W-:Y:S01]  /*57f0*/  BSSY.RECONVERGENT B1, `(.L_x_685) ;  /* 0x000001d000017945 */ /* 0x000fe20003800200 */
[----:B---3--:R-:W-:Y:S02]  /*5800*/  IMAD.MOV.U32 R14, RZ, RZ, R8 ;  /* 0x000000ffff0e7224 */ /* 0x008fe400078e0008 */
[----:B--2---:R2:W3:Y:S01]  /*5810*/  SHFL.DOWN PT, R7, R5, 0x10, 0x1f ;  /* 0x0a001f0005077f89 */ /* 0x0044e200000e0000 */
[----:B------:R-:W-:Y:S02]  /*5820*/  IMAD.MOV.U32 R15, RZ, RZ, R9 ;  /* 0x000000ffff0f7224 */ /* 0x000fe400078e0009 */
[----:B------:R-:W-:Y:S01]  /*5830*/  IMAD.MOV.U32 R2, RZ, RZ, R4 ;  /* 0x000000ffff027224 */ /* 0x000fe200078e0004 */
[----:B0-----:R2:W0:Y:S01]  /*5840*/  SHFL.DOWN PT, R11, R8, 0x10, 0x1f ;  /* 0x0a001f00080b7f89 */ /* 0x00142200000e0000 */
        /* <DEDUP_REMOVED lines=23> */
.L_x_686:
[----:B------:R-:W-:Y:S05]  /*59c0*/  BSYNC.RECONVERGENT B1 ;  /* 0x0000000000017941 */ /* 0x000fea0003800200 */
.L_x_685:
        /* <DEDUP_REMOVED lines=11> */
.L_x_688:
[----:B------:R-:W-:Y:S05]  /*5a80*/  BSYNC.RECONVERGENT B1 ;  /* 0x0000000000017941 */ /* 0x000fea0003800200 */
.L_x_687:
        /* <DEDUP_REMOVED lines=8> */
[----:B---3--:R-:W2:Y:S04]  /*5b10*/  LDS.128 R4, [R0+0x20] ;  /* 0x0000200000047984 */ /* 0x008ea80000000c00 */
[----:B0---4-:R0:W3:Y:S04]  /*5b20*/  LDS.64 R12, [R0+0x80] ;  /* 0x00008000000c7984 */ /* 0x0110e80000000a00 */
[----:B------:R0:W4:Y:S01]  /*5b30*/  LDS.128 R8, [R0+0x30] ;  /* 0x0000300000087984 */ /* 0x0001220000000c00 */
[----:B-1----:R-:W-:Y:S01]  /*5b40*/  DSETP.GEU.AND P0, PT, R2, R16, PT ;  /* 0x000000100200722a */ /* 0x002fe20003f0e000 */
[----:B------:R-:W-:-:S02]  /*5b50*/  IMAD.MOV.U32 R24, RZ, RZ, R16 ;  /* 0x000000ffff187224 */ /* 0x000fc400078e0010 */
[----:B------:R-:W-:Y:S02]  /*5b60*/  IMAD.MOV.U32 R25, RZ, RZ, R17 ;  /* 0x000000ffff197224 */ /* 0x000fe400078e0011 */
[----:B--2---:R-:W-:Y:S02]  /*5b70*/  IMAD.MOV.U32 R27, RZ, RZ, R4 ;  /* 0x000000ffff1b7224 */ /* 0x004fe400078e0004 */
[----:B------:R-:W-:-:S07]  /*5b80*/  IMAD.MOV.U32 R29, RZ, RZ, R5 ;  /* 0x000000ffff1d7224 */ /* 0x000fce00078e0005 */
[----:B0--34-:R-:W-:Y:S05]  /*5b90*/  @!P0 BRA `(.L_x_690) ;  /* 0x0000000000388947 */ /* 0x019fea0003800000 */
        /* <DEDUP_REMOVED lines=14> */
.L_x_690:
[----:B------:R-:W-:Y:S05]  /*5c80*/  BSYNC.RECONVERGENT B1 ;  /* 0x0000000000017941 */ /* 0x000fea0003800200 */
.L_x_689:
[----:B------:R0:W1:Y:S01]  /*5c90*/  LDS.128 R16, [R0+0x40] ;  /* 0x0000400000107984 */ /* 0x0000620000000c00 */
[----:B------:R-:W-:Y:S01]  /*5ca0*/  DSETP.GEU.AND P0, PT, R24, R6, PT ;  /* 0x000000061800722a */ /* 0x000fe20003f0e000 */
[----:B------:R-:W-:Y:S01]  /*5cb0*/  BSSY.RECONVERGENT B1, `(.L_x_691) ;  /* 0x0000015000017945 */ /* 0x000fe20003800200 */
[----:B------:R-:W-:Y:S01]  /*5cc0*/  IMAD.MOV.U32 R4, RZ, RZ, R6 ;  /* 0x000000ffff047224 */ /* 0x000fe200078e0006 */
[----:B------:R0:W2:Y:S01]  /*5cd0*/  LDS.128 R20, [R0+0x50] ;  /* 0x0000500000147984 */ /* 0x0000a20000000c00 */
[----:B------:R-:W-:Y:S01]  /*5ce0*/  MOV R5, R7 ;  /* 0x0000000700057202 */ /* 0x000fe20000000f00 */
[----:B------:R-:W-:Y:S02]  /*5cf0*/  IMAD.MOV.U32 R15, RZ, RZ, R8 ;  /* 0x000000ffff0f7224 */ /* 0x000fe400078e0008 */
[----:B------:R-:W-:-:S07]  /*5d00*/  IMAD.MOV.U32 R14, RZ, RZ, R9 ;  /* 0x000000ffff0e7224 */ /* 0x000fce00078e0009 */
        /* <DEDUP_REMOVED lines=15> */
.L_x_692:
[----:B------:R-:W-:Y:S05]  /*5e00*/  BSYNC.RECONVERGENT B1 ;  /* 0x0000000000017941 */ /* 0x000fea0003800200 */
.L_x_691:
        /* <DEDUP_REMOVED lines=21> */
.L_x_694:
[----:B------:R-:W-:Y:S05]  /*5f60*/  BSYNC.RECONVERGENT B1 ;  /* 0x0000000000017941 */ /* 0x000fea0003800200 */
.L_x_693:
        /* <DEDUP_REMOVED lines=23> */
.L_x_696:
[----:B------:R-:W-:Y:S05]  /*60e0*/  BSYNC.RECONVERGENT B1 ;  /* 0x0000000000017941 */ /* 0x000fea0003800200 */
.L_x_695:
        /* <DEDUP_REMOVED lines=21> */
.L_x_698:
[----:B------:R-:W-:Y:S05]  /*6240*/  BSYNC.RECONVERGENT B1 ;  /* 0x0000000000017941 */ /* 0x000fea0003800200 */
.L_x_697:
        /* <DEDUP_REMOVED lines=21> */
.L_x_700:
[----:B------:R-:W-:Y:S05]  /*63a0*/  BSYNC.RECONVERGENT B1 ;  /* 0x0000000000017941 */ /* 0x000fea0003800200 */
.L_x_699:
        /* <DEDUP_REMOVED lines=20> */
.L_x_618:
[----:B------:R-:W-:Y:S05]  /*64f0*/  BSYNC.RECONVERGENT B0 ;  /* 0x0000000000007941 */ /* 0x000fea0003800200 */
.L_x_585:
[----:B------:R-:W-:Y:S05]  /*6500*/  @P1 EXIT ;  /* 0x000000000000194d */ /* 0x000fea0003800000 */
[----:B012-4-:R-:W0:Y:S02]  /*6510*/  LDC.64 R4, c[0x0][0x390] ;  /* 0x0000e400ff047b82 */ /* 0x017e240000000a00 */
[----:B0-----:R-:W-:Y:S04]  /*6520*/  STG.E.64 desc[UR8][R4.64], R2 ;  /* 0x0000000204007986 */ /* 0x001fe8000c101b08 */
[----:B------:R-:W-:Y:S01]  /*6530*/  STG.E.64 desc[UR8][R4.64+0x8], R14 ;  /* 0x0000080e04007986 */ /* 0x000fe2000c101b08 */
[----:B------:R-:W-:Y:S05]  /*6540*/  EXIT ;  /* 0x000000000000794d */ /* 0x000fea0003800000 */
.L_x_701:
        /* <DEDUP_REMOVED lines=11> */
.L_x_716:


//--------------------- .text._Z17sweep_z_directionPdS_ --------------------------
	.section	.text._Z17sweep_z_directionPdS_,"ax",@progbits
	.align	128
        .global         _Z17sweep_z_directionPdS_
        .type           _Z17sweep_z_directionPdS_,@function
        .size           _Z17sweep_z_directionPdS_,(.L_x_717 - _Z17sweep_z_directionPdS_)
        .other          _Z17sweep_z_directionPdS_,@"STO_CUDA_ENTRY STV_DEFAULT"
_Z17sweep_z_directionPdS_:
.text._Z17sweep_z_directionPdS_:
[----:B------:R-:W-:Y:S01]  /*0000*/  LDC R1, c[0x0][0x37c] ;  /* 0x0000df00ff017b82 */ /* 0x000fe20000000800 */
[----:B------:R-:W0:Y:S07]  /*0010*/  S2R R3, SR_TID.X ;  /* 0x0000000000037919 */ /* 0x000e2e0000002100 */
[----:B------:R-:W0:Y:S08]  /*0020*/  S2UR UR4, SR_CTAID.X ;  /* 0x00000000000479c3 */ /* 0x000e300000002500 */
[----:B------:R-:W0:Y:S02]  /*0030*/  LDC R2, c[0x0][0x360] ;  /* 0x0000d800ff027b82 */ /* 0x000e240000000800 */
[----:B0-----:R-:W-:-:S05]  /*0040*/  IMAD R3, R2, UR4, R3 ;  /* 0x0000000402037c24 */ /* 0x001fca000f8e0203 */
[----:B------:R-:W-:-:S13]  /*0050*/  ISETP.GT.AND P0, PT, R3, 0xc5c0f, PT ;  /* 0x000c5c0f0300780c */ /* 0x000fda0003f04270 */
[----:B------:R-:W-:Y:S05]  /*0060*/  @P0 EXIT ;  /* 0x000000000000094d */ /* 0x000fea0003800000 */
[----:B------:R-:W-:Y:S01]  /*0070*/  IMAD.MOV.U32 R2, RZ, RZ, RZ ;  /* 0x000000ffff027224 */ /* 0x000fe200078e00ff */
[----:B------:R-:W0:Y:S03]  /*0080*/  LDCU.64 UR6, c[0x0][0x358] ;  /* 0x00006b00ff0677ac */ /* 0x000e260008000a00 */
[----:B------:R-:W-:-:S05]  /*0090*/  IMAD.HI R0, R3, -0x6e5d4c3b, R2 ;  /* 0x91a2b3c503007827 */ /* 0x000fca00078e0202 */
[----:B------:R-:W-:-:S04]  /*00a0*/  SHF.R.U32.HI R5, RZ, 0x1f, R0 ;  /* 0x0000001fff057819 */ /* 0x000fc80000011600 */
[----:B------:R-:W-:Y:S01]  /*00b0*/  LEA.HI.SX32 R5, R0, R5, 0x17 ;  /* 0x0000000500057211 */ /* 0x000fe200078fbaff */
[----:B------:R-:W-:-:S04]  /*00c0*/  VIADD R0, R3, 0xfff3a774 ;  /* 0xfff3a77403007836 */ /* 0x000fc80000000000 */
[----:B------:R-:W-:-:S04]  /*00d0*/  IMAD R5, R5, -0x384, R3 ;  /* 0xfffffc7c05057824 */ /* 0x000fc800078e0203 */
[----:B------:R-:W-:-:S05]  /*00e0*/  VIADD R5, R5, 0xfffffc7d ;  /* 0xfffffc7d05057836 */ /* 0x000fca0000000000 */
[----:B------:R-:W-:-:S04]  /*00f0*/  ISETP.GT.U32.AND P0, PT, R5, -0x383, PT ;  /* 0xfffffc7d0500780c */ /* 0x000fc80003f04070 */
[----:B------:R-:W-:-:S13]  /*0100*/  ISETP.GT.U32.AND P0, PT, R0, -0xc5509, P0 ;  /* 0xfff3aaf70000780c */ /* 0x000fda0000704070 */
[----:B------:R-:W1:Y:S02]  /*0110*/  @!P0 LDC.64 R4, c[0x0][0x388] ;  /* 0x0000e200ff048b82 */ /* 0x000e640000000a00 */
[----:B-1----:R-:W-:-:S05]  /*0120*/  @!P0 IMAD.WIDE R4, R3, 0x8, R4 ;  /* 0x0000000803048825 */ /* 0x002fca00078e0204 */
[----:B0-----:R0:W-:Y:S01]  /*0130*/  @!P0 STG.E.64 desc[UR6][R4.64], RZ ;  /* 0x000000ff04008986 */ /* 0x0011e2000c101b06 */
[----:B------:R-:W-:Y:S05]  /*0140*/  @!P0 EXIT ;  /* 0x000000000000894d */ /* 0x000fea0003800000 */
[----:B0-----:R-:W0:Y:S01]  /*0150*/  LDC.64 R4, c[0x0][0x380] ;  /* 0x0000e000ff047b82 */ /* 0x001e220000000a00 */
[----:B------:R-:W-:-:S04]  /*0160*/  IMAD R7, R3, 0x384, RZ ;  /* 0x0000038403077824 */ /* 0x000fc800078e02ff */
[----:B0-----:R-:W-:-:S05]  /*0170*/  IMAD.WIDE.U32 R4, R7, 0x8, R4 ;  /* 0x0000000807047825 */ /* 0x001fca00078e0004 */
[----:B------:R-:W2:Y:S04]  /*0180*/  LDG.E.64 R6, desc[UR6][R4.64] ;  /* 0x0000000604067981 */ /* 0x000ea8000c1e1b00 */
[----:B------:R-:W2:Y:S04]  /*0190*/  LDG.E.64 R10, desc[UR6][R4.64+0x10] ;  /* 0x00001006040a7981 */ /* 0x000ea8000c1e1b00 */
[----:B------:R-:W3:Y:S04]  /*01a0*/  LDG.E.64 R14, desc[UR6][R4.64+0x18] ;  /* 0x00001806040e7981 */ /* 0x000ee8000c1e1b00 */
[----:B------:R-:W4:Y:S01]  /*01b0*/  LDG.E.64 R8, desc[UR6][R4.64+0x8] ;  /* 0x0000080604087981 */ /* 0x000f22000c1e1b00 */
[----:B------:R-:W-:Y:S01]  /*01c0*/  IADD3 R0, P1, PT, R4, 0x20, RZ ;  /* 0x0000002004007810 */ /* 0x000fe20007f3e0ff */
[----:B------:R-:W-:Y:S01]  /*01d0*/  UMOV UR4, 0x2 ;  /* 0x0000000200047882 */ /* 0x000fe20000000000 */
[----:B--2---:R-:W-:-:S08]  /*01e0*/  DADD R6, R6, R10 ;  /* 0x0000000006067229 */ /* 0x004fd0000000000a */
[----:B------:R-:W-:-:S07]  /*01f0*/  DMUL R12, R6, 0.5 ;  /* 0x3fe00000060c7828 */ /* 0x000fce0000000000 */
[----:B------:R0:W-:Y:S01]  /*0200*/  STG.E.64 desc[UR6][R4.64+0x8], R12 ;  /* 0x0000080c04007986 */ /* 0x0001e2000c101b06 */
[----:B---3--:R-:W-:Y:S02]  /*0210*/  DADD R6, R12, R14 ;  /* 0x000000000c067229 */ /* 0x008fe4000000000e */
[----:B----4-:R-:W-:-:S06]  /*0220*/  DADD R8, -R8, R12 ;  /* 0x0000000008087229 */ /* 0x010fcc000000010c */
[----:B------:R-:W-:Y:S02]  /*0230*/  DMUL R6, R6, 0.5 ;  /* 0x3fe0000006067828 */ /* 0x000fe40000000000 */
[----:B------:R-:W-:Y:S02]  /*0240*/  DADD R16, -RZ, |R8| ;  /* 0x00000000ff107229 */ /* 0x000fe40000000508 */
[----:B------:R-:W-:-:S03]  /*0250*/  DSETP.GEU.AND P0, PT, |R8|, RZ, PT ;  /* 0x000000ff0800722a */ /* 0x000fc60003f0e200 */
[----:B------:R0:W-:Y:S01]  /*0260*/  STG.E.64 desc[UR6][R4.64+0x10], R6 ;  /* 0x0000100604007986 */ /* 0x0001e2000c101b06 */
[----:B------:R-:W-:-:S04]  /*0270*/  DADD R10, -R10, R6 ;  /* 0x000000000a0a7229 */ /* 0x000fc80000000106 */
[----:B------:R-:W-:Y:S02]  /*0280*/  FSEL R8, R16, RZ, P0 ;  /* 0x000000ff10087208 */ /* 0x000fe40000000000 */
[----:B------:R-:W-:Y:S02]  /*0290*/  FSEL R9, R17, RZ, P0 ;  /* 0x000000ff11097208 */ /* 0x000fe40000000000 */
[----:B------:R-:W-:-:S04]  /*02a0*/  DADD R16, -RZ, |R10| ;  /* 0x00000000ff107229 */ /* 0x000fc8000000050a */
[----:B------:R-:W-:Y:S01]  /*02b0*/  DSETP.GT.AND P0, PT, R8, |R10|, PT ;  /* 0x4000000a0800722a */ /* 0x000fe20003f04000 */
[----:B------:R-:W-:-:S05]  /*02c0*/  IMAD.X R11, RZ, RZ, R5, P1 ;  /* 0x000000ffff0b7224 */ /* 0x000fca00008e0605 */
[----:B------:R-:W-:Y:S02]  /*02d0*/  FSEL R20, R8, R16, P0 ;  /* 0x0000001008147208 */ /* 0x000fe40000000000 */
[----:B0-----:R-:W-:-:S07]  /*02e0*/  FSEL R21, R9, R17, P0 ;  /* 0x0000001109157208 */ /* 0x001fce0000000000 */
.L_x_702:
[----:B------:R-:W-:Y:S02]  /*02f0*/  IMAD.MOV.U32 R4, RZ, RZ, R0 ;  /* 0x000000ffff047224 */ /* 0x000fe400078e0000 */
[----:B------:R-:W-:-:S05]  /*0300*/  IMAD.MOV.U32 R5, RZ, RZ, R11 ;  /* 0x000000ffff057224 */ /* 0x000fca00078e000b */
[----:B------:R-:W2:Y:S04]  /*0310*/  LDG.E.64 R12, desc[UR6][R4.64] ;  /* 0x00000006040c7981 */ /* 0x000ea8000c1e1b00 */
[----:B------:R-:W3:Y:S04]  /*0320*/  LDG.E.64 R16, desc[UR6][R4.64+0x8] ;  /* 0x0000080604107981 */ /* 0x000ee8000c1e1b00 */
[----:B------:R-:W4:Y:S04]  /*0330*/  LDG.E.64 R10, desc[UR6][R4.64+0x10] ;  /* 0x00001006040a7981 */ /* 0x000f28000c1e1b00 */
[----:B------:R-:W5:Y:S04]  /*0340*/  LDG.E.64 R22, desc[UR6][R4.64+0x18] ;  /* 0x0000180604167981 */ /* 0x000f68000c1e1b00 */
[----:B------:R-:W5:Y:S04]  /*0350*/  LDG.E.64 R18, desc[UR6][R4.64+0x20] ;  /* 0x0000200604127981 */ /* 0x000f68000c1e1b00 */
[----:B------:R-:W5:Y:S01]  /*0360*/  LDG.E.64 R8, desc[UR6][R4.64+0x28] ;  /* 0x0000280604087981 */ /* 0x000f62000c1e1b00 */
[----:B--2---:R-:W-:-:S08]  /*0370*/  DADD R28, R12, R6 ;  /* 0x000000000c1c7229 */ /* 0x004fd00000000006 */
[----:B------:R-:W-:-:S08]  /*0380*/  DMUL R28, R28, 0.5 ;  /* 0x3fe000001c1c7828 */ /* 0x000fd00000000000 */
[C---:B------:R-:W-:Y:S02]  /*0390*/  DADD R14, R28.reuse, -R14 ;  /* 0x000000001c0e7229 */ /* 0x040fe4000000080e */
[----:B---3--:R-:W-:-:S06]  /*03a0*/  DADD R26, R28, R16 ;  /* 0x000000001c1a7229 */ /* 0x008fcc0000000010 */
[--C-:B------:R-:W-:Y:S02]  /*03b0*/  DADD R6, -RZ, |R14|.reuse ;  /* 0x00000000ff067229 */ /* 0x100fe4000000050e */
[----:B------:R-:W-:Y:S02]  /*03c0*/  DSETP.GT.AND P0, PT, R20, |R14|, PT ;  /* 0x4000000e1400722a */ /* 0x000fe40003f04000 */
[----:B------:R-:W-:-:S06]  /*03d0*/  DMUL R26, R26, 0.5 ;  /* 0x3fe000001a1a7828 */ /* 0x000fcc0000000000 */
[----:B------:R-:W-:Y:S02]  /*03e0*/  FSEL R14, R20, R6, P0 ;  /* 0x00000006140e7208 */ /* 0x000fe40000000000 */
[----:B------:R-:W-:Y:S01]  /*03f0*/  FSEL R15, R21, R7, P0 ;  /* 0x00000007150f7208 */ /* 0x000fe20000000000 */
[----:B------:R-:W-:Y:S01]  /*0400*/  DADD R12, -R12, R26 ;  /* 0x000000000c0c7229 */ /* 0x000fe2000000011a */
[----:B------:R-:W2:Y:S01]  /*0410*/  LDG.E.64 R6, desc[UR6][R4.64+0x30] ;  /* 0x0000300604067981 */ /* 0x000ea2000c1e1b00 */
[----:B----4-:R-:W-:-:S06]  /*0420*/  DADD R24, R26, R10 ;  /* 0x000000001a187229 */ /* 0x010fcc000000000a */
[--C-:B------:R-:W-:Y:S02]  /*0430*/  DSETP.GT.AND P0, PT, R14, |R12|.reuse, PT ;  /* 0x4000000c0e00722a */ /* 0x100fe40003f04000 */
[----:B------:R-:W-:Y:S02]  /*0440*/  DADD R20, -RZ, |R12| ;  /* 0x00000000ff147229 */ /* 0x000fe4000000050c */
[----:B------:R-:W-:-:S08]  /*0450*/  DMUL R12, R24, 0.5 ;  /* 0x3fe00000180c7828 */ /* 0x000fd00000000000 */
[----:B------:R-:W-:Y:S01]  /*0460*/  DADD R16, -R16, R12 ;  /* 0x0000000010107229 */ /* 0x000fe2000000010c */
[----:B------:R-:W-:Y:S01]  /*0470*/  FSEL R14, R14, R20, P0 ;  /* 0x000000140e0e7208 */ /* 0x000fe20000000000 */
[----:B-----5:R-:W-:Y:S01]  /*0480*/  DADD R24, R12, R22 ;  /* 0x000000000c187229 */ /* 0x020fe20000000016 */
[----:B------:R-:W-:-:S05]  /*0490*/  FSEL R15, R15, R21, P0 ;  /* 0x000000150f0f7208 */ /* 0x000fca0000000000 */
[--C-:B------:R-:W-:Y:S02]  /*04a0*/  DADD R20, -RZ, |R16|.reuse ;  /* 0x00000000ff147229 */ /* 0x100fe40000000510 */
[----:B------:R-:W-:Y:S02]  /*04b0*/  DSETP.GT.AND P0, PT, R14, |R16|, PT ;  /* 0x400000100e00722a */ /* 0x000fe40003f04000 */
[----:B------:R-:W-:-:S06]  /*04c0*/  DMUL R16, R24, 0.5 ;  /* 0x3fe0000018107828 */ /* 0x000fcc0000000000 */
[----:B------:R-:W-:Y:S02]  /*04d0*/  FSEL R14, R14, R20, P0 ;  /* 0x000000140e0e7208 */ /* 0x000fe40000000000 */
[----:B------:R-:W-:Y:S01]  /*04e0*/  DADD R24, -R10, R16 ;  /* 0x000000000a187229 */ /* 0x000fe20000000110 */
[----:B------:R-:W-:Y:S01]  /*04f0*/  FSEL R15, R15, R21, P0 ;  /* 0x000000150f0f7208 */ /* 0x000fe20000000000 */
[----:B------:R-:W3:Y:S01]  /*0500*/  LDG.E.64 R10, desc[UR6][R4.64+0x38] ;  /* 0x00003806040a7981 */ /* 0x000ee2000c1e1b00 */
[----:B------:R-:W-:-:S05]  /*0510*/  DADD R20, R16, R18 ;  /* 0x0000000010147229 */ /* 0x000fca0000000012 */
[--C-:B------:R-:W-:Y:S02]  /*0520*/  DSETP.GT.AND P0, PT, R14, |R24|.reuse, PT ;  /* 0x400000180e00722a */ /* 0x100fe40003f04000 */
[----:B------:R-:W-:Y:S02]  /*0530*/  DADD R24, -RZ, |R24| ;  /* 0x00000000ff187229 */ /* 0x000fe40000000518 */
[----:B------:R-:W-:-:S08]  /*0540*/  DMUL R20, R20, 0.5 ;  /* 0x3fe0000014147828 */ /* 0x000fd00000000000 */
[----:B------:R-:W-:Y:S01]  /*0550*/  FSEL R24, R14, R24, P0 ;  /* 0x000000180e187208 */ /* 0x000fe20000000000 */
[----:B------:R-:W-:Y:S01]  /*0560*/  DADD R22, -R22, R20 ;  /* 0x0000000016167229 */ /* 0x000fe20000000114 */
[----:B------:R-:W-:Y:S02]  /*0570*/  FSEL R25, R15, R25, P0 ;  /* 0x000000190f197208 */ /* 0x000fe40000000000 */
[----:B------:R-:W4:Y:S05]  /*0580*/  LDG.E.64 R14, desc[UR6][R4.64+0x40] ;  /* 0x00004006040e7981 */ /* 0x000f2a000c1e1b00 */
[--C-:B------:R-:W-:Y:S02]  /*0590*/  DSETP.GT.AND P0, PT, R24, |R22|.reuse, PT ;  /* 0x400000161800722a */ /* 0x100fe40003f04000 */
[----:B------:R-:W-:-:S10]  /*05a0*/  DADD R22, -RZ, |R22| ;  /* 0x00000000ff167229 */ /* 0x000fd40000000516 */
[----:B------:R-:W-:Y:S02]  /*05b0*/  FSEL R22, R24, R22, P0 ;  /* 0x0000001618167208 */ /* 0x000fe40000000000 */
[----:B------:R-:W-:Y:S01]  /*05c0*/  FSEL R23, R25, R23, P0 ;  /* 0x0000001719177208 */ /* 0x000fe20000000000 */
[----:B------:R-:W-:Y:S01]  /*05d0*/  DADD R24, R20, R8 ;  /* 0x0000000014187229 */ /* 0x000fe20000000008 */
[----:B------:R0:W-:Y:S07]  /*05e0*/  STG.E.64 desc[UR6][R4.64+-0x8], R28 ;  /* 0xfffff81c04007986 */ /* 0x0001ee000c101b06 */
[----:B------:R-:W-:-:S08]  /*05f0*/  DMUL R24, R24, 0.5 ;  /* 0x3fe0000018187828 */ /* 0x000fd00000000000 */
[----:B0-----:R-:W-:Y:S01]  /*0600*/  DADD R28, -R18, R24 ;  /* 0x00000000121c7229 */ /* 0x001fe20000000118 */
[----:B------:R-:W5:Y:S07]  /*0610*/  LDG.E.64 R18, desc[UR6][R4.64+0x48] ;  /* 0x0000480604127981 */ /* 0x000f6e000c1e1b00 */
[--C-:B------:R-:W-:Y:S02]  /*0620*/  DSETP.GT.AND P0, PT, R22, |R28|.reuse, PT ;  /* 0x4000001c1600722a */ /* 0x100fe40003f04000 */
[----:B------:R-:W-:-:S10]  /*0630*/  DADD R28, -RZ, |R28| ;  /* 0x00000000ff1c7229 */ /* 0x000fd4000000051c */
[----:B------:R-:W-:Y:S02]  /*0640*/  FSEL R28, R22, R28, P0 ;  /* 0x0000001c161c7208 */ /* 0x000fe40000000000 */
[----:B------:R-:W-:Y:S01]  /*0650*/  FSEL R29, R23, R29, P0 ;  /* 0x0000001d171d7208 */ /* 0x000fe20000000000 */
[----:B------:R0:W-:Y:S04]  /*0660*/  STG.E.64 desc[UR6][R4.64], R26 ;  /* 0x0000001a04007986 */ /* 0x0001e8000c101b06 */
[----:B------:R1:W-:Y:S04]  /*0670*/  STG.E.64 desc[UR6][R4.64+0x8], R12 ;  /* 0x0000080c04007986 */ /* 0x0003e8000c101b06 */
[----:B------:R4:W-:Y:S04]  /*0680*/  STG.E.64 desc[UR6][R4.64+0x10], R16 ;  /* 0x0000101004007986 */ /* 0x0009e8000c101b06 */
[----:B------:R5:W-:Y:S01]  /*0690*/  STG.E.64 desc[UR6][R4.64+0x18], R20 ;  /* 0x0000181404007986 */ /* 0x000be2000c101b06 */
[----:B--2---:R-:W-:-:S08]  /*06a0*/  DADD R22, R24, R6 ;  /* 0x0000000018167229 */ /* 0x004fd00000000006 */
[----:B------:R-:W-:-:S08]  /*06b0*/  DMUL R22, R22, 0.5 ;  /* 0x3fe0000016167828 */ /* 0x000fd00000000000 */
[----:B0-----:R-:W-:Y:S01]  /*06c0*/  DADD R26, -R8, R22 ;  /* 0x00000000081a7229 */ /* 0x001fe20000000116 */
[----:B------:R-:W2:Y:S07]  /*06d0*/  LDG.E.64 R8, desc[UR6][R4.64+0x50] ;  /* 0x0000500604087981 */ /* 0x000eae000c1e1b00 */
[--C-:B------:R-:W-:Y:S02]  /*06e0*/  DSETP.GT.AND P0, PT, R28, |R26|.reuse, PT ;  /* 0x4000001a1c00722a */ /* 0x100fe40003f04000 */
[----:B------:R-:W-:-:S10]  /*06f0*/  DADD R26, -RZ, |R26| ;  /* 0x00000000ff1a7229 */ /* 0x000fd4000000051a */
[----:B------:R-:W-:Y:S02]  /*0700*/  FSEL R26, R28, R26, P0 ;  /* 0x0000001a1c1a7208 */ /* 0x000fe40000000000 */
[----:B------:R-:W-:Y:S01]  /*0710*/  FSEL R27, R29, R27, P0 ;  /* 0x0000001b1d1b7208 */ /* 0x000fe20000000000 */
[----:B---3--:R-:W-:-:S08]  /*0720*/  DADD R28, R22, R10 ;  /* 0x00000000161c7229 */ /* 0x008fd0000000000a */
[----:B------:R-:W-:-:S08]  /*0730*/  DMUL R28, R28, 0.5 ;  /* 0x3fe000001c1c7828 */ /* 0x000fd00000000000 */
[----:B-1----:R-:W-:Y:S01]  /*0740*/  DADD R12, -R6, R28 ;  /* 0x00000000060c7229 */ /* 0x002fe2000000011c */
[----:B------:R-:W3:Y:S07]  /*0750*/  LDG.E.64 R6, desc[UR6][R4.64+0x58] ;  /* 0x0000580604067981 */ /* 0x000eee000c1e1b00 */
[--C-:B------:R-:W-:Y:S02]  /*0760*/  DSETP.GT.AND P0, PT, R26, |R12|.reuse, PT ;  /* 0x4000000c1a00722a */ /* 0x100fe40003f04000 */
[----:B------:R-:W-:-:S10]  /*0770*/  DADD R12, -RZ, |R12| ;  /* 0x00000000ff0c7229 */ /* 0x000fd4000000050c */
[----:B------:R-:W-:Y:S02]  /*0780*/  FSEL R26, R26, R12, P0 ;  /* 0x0000000c1a1a7208 */ /* 0x000fe40000000000 */
[----:B------:R-:W-:Y:S01]  /*0790*/  FSEL R27, R27, R13, P0 ;  /* 0x0000000d1b1b7208 */ /* 0x000fe20000000000 */
[----:B----4-:R-:W-:-:S08]  /*07a0*/  DADD R12, R28, R14 ;  /* 0x000000001c0c7229 */ /* 0x010fd0000000000e */
[----:B------:R-:W-:-:S08]  /*07b0*/  DMUL R12, R12, 0.5 ;  /* 0x3fe000000c0c7828 */ /* 0x000fd00000000000 */
[----:B------:R-:W-:Y:S01]  /*07c0*/  DADD R16, -R10, R12 ;  /* 0x000000000a107229 */ /* 0x000fe2000000010c */
[----:B------:R-:W4:Y:S07]  /*07d0*/  LDG.E.64 R10, desc[UR6][R4.64+0x60] ;  /* 0x00006006040a7981 */ /* 0x000f2e000c1e1b00 */
[--C-:B------:R-:W-:Y:S02]  /*07e0*/  DSETP.GT.AND P0, PT, R26, |R16|.reuse, PT ;  /* 0x400000101a00722a */ /* 0x100fe40003f04000 */
[----:B------:R-:W-:-:S10]  /*07f0*/  DADD R16, -RZ, |R16| ;  /* 0x00000000ff107229 */ /* 0x000fd40000000510 */
[----:B------:R-:W-:Y:S02]  /*0800*/  FSEL R26, R26, R16, P0 ;  /* 0x000000101a1a7208 */ /* 0x000fe40000000000 */
[----:B------:R-:W-:Y:S01]  /*0810*/  FSEL R27, R27, R17, P0 ;  /* 0x000000111b1b7208 */ /* 0x000fe20000000000 */
[----:B-----5:R-:W-:-:S08]  /*0820*/  DADD R16, R12, R18 ;  /* 0x000000000c107229 */ /* 0x020fd00000000012 */
[----:B------:R-:W-:-:S08]  /*0830*/  DMUL R16, R16, 0.5 ;  /* 0x3fe0000010107828 */ /* 0x000fd00000000000 */
[----:B------:R-:W-:Y:S01]  /*0840*/  DADD R20, -R14, R16 ;  /* 0x000000000e147229 */ /* 0x000fe20000000110 */
[----:B------:R-:W5:Y:S07]  /*0850*/  LDG.E.64 R14, desc[UR6][R4.64+0x68] ;  /* 0x00006806040e7981 */ /* 0x000f6e000c1e1b00 */
[--C-:B------:R-:W-:Y:S02]  /*0860*/  DSETP.GT.AND P0, PT, R26, |R20|.reuse, PT ;  /* 0x400000141a00722a */ /* 0x100fe40003f04000 */
[----:B------:R-:W-:-:S10]  /*0870*/  DADD R20, -RZ, |R20| ;  /* 0x00000000ff147229 */ /* 0x000fd40000000514 */
[----:B------:R-:W-:Y:S02]  /*0880*/  FSEL R26, R26, R20, P0 ;  /* 0x000000141a1a7208 */ /* 0x000fe40000000000 */
[----:B------:R-:W-:Y:S01]  /*0890*/  FSEL R27, R27, R21, P0 ;  /* 0x000000151b1b7208 */ /* 0x000fe20000000000 */
[----:B------:R-:W-:Y:S04]  /*08a0*/  STG.E.64 desc[UR6][R4.64+0x20], R24 ;  /* 0x0000201804007986 */ /* 0x000fe8000c101b06 */
[----:B------:R0:W-:Y:S04]  /*08b0*/  STG.E.64 desc[UR6][R4.64+0x28], R22 ;  /* 0x0000281604007986 */ /* 0x0001e8000c101b06 */
[----:B0-----:R-:W5:Y:S04]  /*08c0*/  LDG.E.64 R22, desc[UR6][R4.64+0x78] ;  /* 0x0000780604167981 */ /* 0x001f68000c1e1b00 */
[----:B------:R0:W-:Y:S04]  /*08d0*/  STG.E.64 desc[UR6][R4.64+0x30], R28 ;  /* 0x0000301c04007986 */ /* 0x0001e8000c101b06 */
[----:B------:R1:W-:Y:S01]  /*08e0*/  STG.E.64 desc[UR6][R4.64+0x38], R12 ;  /* 0x0000380c04007986 */ /* 0x0003e2000c101b06 */
[----:B--2---:R-:W-:-:S08]  /*08f0*/  DADD R20, R16, R8 ;  /* 0x0000000010147229 */ /* 0x004fd00000000008 */
[----:B------:R-:W-:-:S08]  /*0900*/  DMUL R20, R20, 0.5 ;  /* 0x3fe0000014147828 */ /* 0x000fd00000000000 */
[----:B------:R-:W-:Y:S01]  /*0910*/  DADD R24, -R18, R20 ;  /* 0x0000000012187229 */ /* 0x000fe20000000114 */
[----:B------:R-:W2:Y:S07]  /*0920*/  LDG.E.64 R18, desc[UR6][R4.64+0x70] ;  /* 0x0000700604127981 */ /* 0x000eae000c1e1b00 */
[--C-:B------:R-:W-:Y:S02]  /*0930*/  DSETP.GT.AND P0, PT, R26, |R24|.reuse, PT ;  /* 0x400000181a00722a */ /* 0x100fe40003f04000 */
[----:B------:R-:W-:-:S10]  /*0940*/  DADD R24, -RZ, |R24| ;  /* 0x00000000ff187229 */ /* 0x000fd40000000518 */
[----:B------:R-:W-:Y:S02]  /*0950*/  FSEL R24, R26, R24, P0 ;  /* 0x000000181a187208 */ /* 0x000fe40000000000 */
[----:B------:R-:W-:Y:S01]  /*0960*/  FSEL R25, R27, R25, P0 ;  /* 0x000000191b197208 */ /* 0x000fe20000000000 */
[----:B---3--:R-:W-:-:S08]  /*0970*/  DADD R26, R20, R6 ;  /* 0x00000000141a7229 */ /* 0x008fd00000000006 */
[----:B------:R-:W-:-:S08]  /*0980*/  DMUL R26, R26, 0.5 ;  /* 0x3fe000001a1a7828 */ /* 0x000fd00000000000 */
[----:B------:R-:W-:-:S08]  /*0990*/  DADD R8, -R8, R26 ;  /* 0x0000000008087229 */ /* 0x000fd0000000011a */
[--C-:B------:R-:W-:Y:S02]  /*09a0*/  DSETP.GT.AND P0, PT, R24, |R8|.reuse, PT ;  /* 0x400000081800722a */ /* 0x100fe40003f04000 */
[----:B------:R-:W-:-:S10]  /*09b0*/  DADD R8, -RZ, |R8| ;  /* 0x00000000ff087229 */ /* 0x000fd40000000508 */
[----:B------:R-:W-:Y:S02]  /*09c0*/  FSEL R8, R24, R8, P0 ;  /* 0x0000000818087208 */ /* 0x000fe40000000000 */
[----:B------:R-:W-:Y:S01]  /*09d0*/  FSEL R9, R25, R9, P0 ;  /* 0x0000000919097208 */ /* 0x000fe20000000000 */
[----:B----4-:R-:W-:-:S08]  /*09e0*/  DADD R24, R26, R10 ;  /* 0x000000001a187229 */ /* 0x010fd0000000000a */
[----:B------:R-:W-:-:S08]  /*09f0*/  DMUL R24, R24, 0.5 ;  /* 0x3fe0000018187828 */ /* 0x000fd00000000000 */
[----:B0-----:R-:W-:Y:S01]  /*0a00*/  DADD R28, -R6, R24 ;  /* 0x00000000061c7229 */ /* 0x001fe20000000118 */
[----:B------:R-:W3:Y:S07]  /*0a10*/  LDG.E.64 R6, desc[UR6][R4.64+0x80] ;  /* 0x0000800604067981 */ /* 0x000eee000c1e1b00 */
[--C-:B------:R-:W-:Y:S02]  /*0a20*/  DSETP.GT.AND P0, PT, R8, |R28|.reuse, PT ;  /* 0x4000001c0800722a */ /* 0x100fe40003f04000 */
[----:B------:R-:W-:-:S10]  /*0a30*/  DADD R28, -RZ, |R28| ;  /* 0x00000000ff1c7229 */ /* 0x000fd4000000051c */
[----:B------:R-:W-:Y:S02]  /*0a40*/  FSEL R28, R8, R28, P0 ;  /* 0x0000001c081c7208 */ /* 0x000fe40000000000 */
[----:B------:R-:W-:Y:S01]  /*0a50*/  FSEL R29, R9, R29, P0 ;  /* 0x0000001d091d7208 */ /* 0x000fe20000000000 */
[----:B-----5:R-:W-:-:S08]  /*0a60*/  DADD R8, R24, R14 ;  /* 0x0000000018087229 */ /* 0x020fd0000000000e */
[----:B------:R-:W-:-:S08]  /*0a70*/  DMUL R8, R8, 0.5 ;  /* 0x3fe0000008087828 */ /* 0x000fd00000000000 */
[----:B-1----:R-:W-:Y:S01]  /*0a80*/  DADD R12, -R10, R8 ;  /* 0x000000000a0c7229 */ /* 0x002fe20000000108 */
[----:B------:R-:W4:Y:S07]  /*0a90*/  LDG.E.64 R10, desc[UR6][R4.64+0x88] ;  /* 0x00008806040a7981 */ /* 0x000f2e000c1e1b00 */
        /* <DEDUP_REMOVED lines=16> */
[----:B------:R-:W-:-:S08]  /*0ba0*/  DADD R16, R12, R22 ;  /* 0x000000000c107229 */ /* 0x000fd00000000016 */
[----:B------:R-:W-:-:S08]  /*0bb0*/  DMUL R16, R16, 0.5 ;  /* 0x3fe0000010107828 */ /* 0x000fd00000000000 */
[----:B-1----:R-:W-:Y:S01]  /*0bc0*/  DADD R20, -R18, R16 ;  /* 0x0000000012147229 */ /* 0x002fe20000000110 */
[----:B------:R-:W2:Y:S07]  /*0bd0*/  LDG.E.64 R18, desc[UR6][R4.64+0x98] ;  /* 0x0000980604127981 */ /* 0x000eae000c1e1b00 */
[--C-:B------:R-:W-:Y:S02]  /*0be0*/  DSETP.GT.AND P0, PT, R28, |R20|.reuse, PT ;  /* 0x400000141c00722a */ /* 0x100fe40003f04000 */
[----:B------:R-:W-:-:S10]  /*0bf0*/  DADD R20, -RZ, |R20| ;  /* 0x00000000ff147229 */ /* 0x000fd40000000514 */
[----:B------:R-:W-:Y:S02]  /*0c00*/  FSEL R28, R28, R20, P0 ;  /* 0x000000141c1c7208 */ /* 0x000fe40000000000 */
[----:B------:R-:W-:Y:S01]  /*0c10*/  FSEL R29, R29, R21, P0 ;  /* 0x000000151d1d7208 */ /* 0x000fe20000000000 */
[----:B---3--:R-:W-:-:S08]  /*0c20*/  DADD R20, R16, R6 ;  /* 0x0000000010147229 */ /* 0x008fd00000000006 */
[----:B------:R-:W-:-:S08]  /*0c30*/  DMUL R20, R20, 0.5 ;  /* 0x3fe0000014147828 */ /* 0x000fd00000000000 */
[----:B-----5:R-:W-:Y:S01]  /*0c40*/  DADD R26, -R22, R20 ;  /* 0x00000000161a7229 */ /* 0x020fe20000000114 */
        /* <DEDUP_REMOVED lines=13> */
[----:B------:R0:W-:Y:S04]  /*0d20*/  STG.E.64 desc[UR6][R4.64+0x60], R8 ;  /* 0x0000600804007986 */ /* 0x0001e8000c101b06 */
[----:B0-----:R-:W5:Y:S04]  /*0d30*/  LDG.E.64 R8, desc[UR6][R4.64+0xb0] ;  /* 0x0000b00604087981 */ /* 0x001f68000c1e1b00 */
[----:B------:R0:W-:Y:S04]  /*0d40*/  STG.E.64 desc[UR6][R4.64+0x68], R12 ;  /* 0x0000680c04007986 */ /* 0x0001e8000c101b06 */
[----:B0-----:R-:W5:Y:S04]  /*0d50*/  LDG.E.64 R12, desc[UR6][R4.64+0xb8] ;  /* 0x0000b806040c7981 */ /* 0x001f68000c1e1b00 */
[----:B------:R0:W-:Y:S04]  /*0d60*/  STG.E.64 desc[UR6][R4.64+0x70], R16 ;  /* 0x0000701004007986 */ /* 0x0001e8000c101b06 */
[----:B0-----:R-:W5:Y:S01]  /*0d70*/  LDG.E.64 R16, desc[UR6][R4.64+0xc0] ;  /* 0x0000c00604107981 */ /* 0x001f62000c1e1b00 */
[----:B--2---:R-:W-:-:S08]  /*0d80*/  DADD R24, R26, R14 ;  /* 0x000000001a187229 */ /* 0x004fd0000000000e */
[----:B------:R-:W-:-:S08]  /*0d90*/  DMUL R24, R24, 0.5 ;  /* 0x3fe0000018187828 */ /* 0x000fd00000000000 */
[----:B------:R-:W-:-:S08]  /*0da0*/  DADD R10, -R10, R24 ;  /* 0x000000000a0a7229 */ /* 0x000fd00000000118 */
[--C-:B------:R-:W-:Y:S02]  /*0db0*/  DSETP.GT.AND P0, PT, R28, |R10|.reuse, PT ;  /* 0x4000000a1c00722a */ /* 0x100fe40003f04000 */
[----:B------:R-:W-:-:S10]  /*0dc0*/  DADD R10, -RZ, |R10| ;  /* 0x00000000ff0a7229 */ /* 0x000fd4000000050a */
[----:B------:R-:W-:Y:S02]  /*0dd0*/  FSEL R28, R28, R10, P0 ;  /* 0x0000000a1c1c7208 */ /* 0x000fe40000000000 */
[----:B------:R-:W-:Y:S01]  /*0de0*/  FSEL R29, R29, R11, P0 ;  /* 0x0000000b1d1d7208 */ /* 0x000fe20000000000 */
[----:B------:R-:W-:-:S08]  /*0df0*/  DADD R10, R24, R18 ;  /* 0x00000000180a7229 */ /* 0x000fd00000000012 */
[----:B------:R-:W-:-:S08]  /*0e00*/  DMUL R10, R10, 0.5 ;  /* 0x3fe000000a0a7828 */ /* 0x000fd00000000000 */
[----:B------:R-:W-:-:S08]  /*0e10*/  DADD R14, -R14, R10 ;  /* 0x000000000e0e7229 */ /* 0x000fd0000000010a */
        /* <DEDUP_REMOVED lines=11> */
[----:B----4-:R-:W-:Y:S01]  /*0ed0*/  DADD R18, R14, R6 ;  /* 0x000000000e127229 */ /* 0x010fe20000000006 */
[----:B------:R0:W-:Y:S07]  /*0ee0*/  STG.E.64 desc[UR6][R4.64+0x78], R20 ;  /* 0x0000781404007986 */ /* 0x0001ee000c101b06 */
[----:B------:R-:W-:-:S08]  /*0ef0*/  DMUL R18, R18, 0.5 ;  /* 0x3fe0000012127828 */ /* 0x000fd00000000000 */
[----:B0-----:R-:W-:Y:S01]  /*0f00*/  DADD R20, -R22, R18 ;  /* 0x0000000016147229 */ /* 0x001fe20000000112 */
[----:B------:R-:W2:Y:S04]  /*0f10*/  LDG.E.64 R22, desc[UR6][R4.64+0xc8] ;  /* 0x0000c80604167981 */ /* 0x000ea8000c1e1b00 */
[----:B------:R0:W-:Y:S04]  /*0f20*/  STG.E.64 desc[UR6][R4.64+0x80], R26 ;  /* 0x0000801a04007986 */ /* 0x0001e8000c101b06 */
[----:B0-----:R-:W3:Y:S04]  /*0f30*/  LDG.E.64 R26, desc[UR6][R4.64+0xd0] ;  /* 0x0000d006041a7981 */ /* 0x001ee8000c1e1b00 */
[----:B------:R0:W-:Y:S04]  /*0f40*/  STG.E.64 desc[UR6][R4.64+0x88], R24 ;  /* 0x0000881804007986 */ /* 0x0001e8000c101b06 */
[----:B0-----:R-:W4:Y:S01]  /*0f50*/  LDG.E.64 R24, desc[UR6][R4.64+0xd8] ;  /* 0x0000d80604187981 */ /* 0x001f22000c1e1b00 */
[----:B------:R-:W-:-:S02]  /*0f60*/  DSETP.GT.AND P0, PT, R28, |R20|, PT ;  /* 0x400000141c00722a */ /* 0x000fc40003f04000 */
[----:B------:R-:W-:-:S10]  /*0f70*/  DADD R20, -RZ, |R20| ;  /* 0x00000000ff147229 */ /* 0x000fd40000000514 */
[----:B------:R-:W-:Y:S02]  /*0f80*/  FSEL R28, R28, R20, P0 ;  /* 0x000000141c1c7208 */ /* 0x000fe40000000000 */
[----:B------:R-:W-:Y:S01]  /*0f90*/  FSEL R29, R29, R21, P0 ;  /* 0x000000151d1d7208 */ /* 0x000fe20000000000 */
[----:B-----5:R-:W-:-:S08]  /*0fa0*/  DADD R20, R18, R8 ;  /* 0x0000000012147229 */ /* 0x020fd00000000008 */
        /* <DEDUP_REMOVED lines=13> */
[----:B------:R-:W-:-:S08]  /*1080*/  DADD R8, R6, R16 ;  /* 0x0000000006087229 */ /* 0x000fd00000000010 */
[----:B------:R-:W-:Y:S01]  /*1090*/  DMUL R8, R8, 0.5 ;  /* 0x3fe0000008087828 */ /* 0x000fe20000000000 */
[----:B------:R2:W-:Y:S07]  /*10a0*/  STG.E.64 desc[UR6][R4.64+0x90], R10 ;  /* 0x0000900a04007986 */ /* 0x0005ee000c101b06 */
[----:B------:R-:W-:-:S08]  /*10b0*/  DADD R12, -R12, R8 ;  /* 0x000000000c0c7229 */ /* 0x000fd00000000108 */
[--C-:B------:R-:W-:Y:S02]  /*10c0*/  DSETP.GT.AND P0, PT, R28, |R12|.reuse, PT ;  /* 0x4000000c1c00722a */ /* 0x100fe40003f04000 */
[----:B------:R-:W-:-:S10]  /*10d0*/  DADD R12, -RZ, |R12| ;  /* 0x00000000ff0c7229 */ /* 0x000fd4000000050c */
[----:B------:R-:W-:Y:S02]  /*10e0*/  FSEL R28, R28, R12, P0 ;  /* 0x0000000c1c1c7208 */ /* 0x000fe40000000000 */
[----:B------:R-:W-:Y:S02]  /*10f0*/  FSEL R29, R29, R13, P0 ;  /* 0x0000000d1d1d7208 */ /* 0x000fe40000000000 */
[----:B------:R-:W5:Y:S04]  /*1100*/  LDG.E.64 R12, desc[UR6][R4.64+0xe0] ;  /* 0x0000e006040c7981 */ /* 0x000f68000c1e1b00 */
[----:B------:R0:W-:Y:S04]  /*1110*/  STG.E.64 desc[UR6][R4.64+0x98], R14 ;  /* 0x0000980e04007986 */ /* 0x0001e8000c101b06 */
[----:B------:R1:W-:Y:S04]  /*1120*/  STG.E.64 desc[UR6][R4.64+0xa8], R20 ;  /* 0x0000a81404007986 */ /* 0x0003e8000c101b06 */
[----:B------:R4:W-:Y:S01]  /*1130*/  STG.E.64 desc[UR6][R4.64+0xa0], R18 ;  /* 0x0000a01204007986 */ /* 0x0009e2000c101b06 */
[----:B--2---:R-:W-:-:S08]  /*1140*/  DADD R10, R8, R22 ;  /* 0x00000000080a7229 */ /* 0x004fd00000000016 */
        /* <DEDUP_REMOVED lines=8> */
[----:B0-----:R-:W-:Y:S01]  /*11d0*/  DADD R14, -R22, R16 ;  /* 0x00000000160e7229 */ /* 0x001fe20000000110 */
[----:B------:R-:W2:Y:S07]  /*11e0*/  LDG.E.64 R22, desc[UR6][R4.64+0xe8] ;  /* 0x0000e80604167981 */ /* 0x000eae000c1e1b00 */
[--C-:B------:R-:W-:Y:S02]  /*11f0*/  DSETP.GT.AND P0, PT, R28, |R14|.reuse, PT ;  /* 0x4000000e1c00722a */ /* 0x100fe40003f04000 */
[----:B------:R-:W-:-:S10]  /*1200*/  DADD R14, -RZ, |R14| ;  /* 0x00000000ff0e7229 */ /* 0x000fd4000000050e */
[----:B-1----:R-:W-:Y:S02]  /*1210*/  FSEL R20, R28, R14, P0 ;  /* 0x0000000e1c147208 */ /* 0x002fe40000000000 */
[----:B------:R-:W-:Y:S02]  /*1220*/  FSEL R21, R29, R15, P0 ;  /* 0x0000000f1d157208 */ /* 0x000fe40000000000 */
[----:B------:R-:W3:Y:S01]  /*1230*/  LDG.E.64 R28, desc[UR6][R4.64+0xf0] ;  /* 0x0000f006041c7981 */ /* 0x000ee2000c1e1b00 */
[----:B----4-:R-:W-:-:S08]  /*1240*/  DADD R14, R16, R24 ;  /* 0x00000000100e7229 */ /* 0x010fd00000000018 */
[----:B------:R-:W-:Y:S02]  /*1250*/  DMUL R18, R14, 0.5 ;  /* 0x3fe000000e127828 */ /* 0x000fe40000000000 */
[----:B------:R-:W4:Y:S06]  /*1260*/  LDG.E.64 R14, desc[UR6][R4.64+0xf8] ;  /* 0x0000f806040e7981 */ /* 0x000f2c000c1e1b00 */
[----:B------:R-:W-:-:S08]  /*1270*/  DADD R26, -R26, R18 ;  /* 0x000000001a1a7229 */ /* 0x000fd00000000112 */
[--C-:B------:R-:W-:Y:S02]  /*1280*/  DSETP.GT.AND P0, PT, R20, |R26|.reuse, PT ;  /* 0x4000001a1400722a */ /* 0x100fe40003f04000 */
[----:B------:R-:W-:-:S10]  /*1290*/  DADD R26, -RZ, |R26| ;  /* 0x00000000ff1a7229 */ /* 0x000fd4000000051a */
[----:B------:R-:W-:Y:S02]  /*12a0*/  FSEL R26, R20, R26, P0 ;  /* 0x0000001a141a7208 */ /* 0x000fe40000000000 */
[----:B------:R-:W-:Y:S01]  /*12b0*/  FSEL R27, R21, R27, P0 ;  /* 0x0000001b151b7208 */ /* 0x000fe20000000000 */
[----:B------:R0:W-:Y:S01]  /*12c0*/  STG.E.64 desc[UR6][R4.64+0xb0], R6 ;  /* 0x0000b00604007986 */ /* 0x0001e2000c101b06 */
[----:B-----5:R-:W-:-:S08]  /*12d0*/  DADD R20, R18, R12 ;  /* 0x0000000012147229 */ /* 0x020fd0000000000c */
[----:B------:R-:W-:-:S08]  /*12e0*/  DMUL R20, R20, 0.5 ;  /* 0x3fe0000014147828 */ /* 0x000fd00000000000 */
[----:B------:R-:W-:-:S08]  /*12f0*/  DADD R24, -R24, R20 ;  /* 0x0000000018187229 */ /* 0x000fd00000000114 */
[--C-:B------:R-:W-:Y:S02]  /*1300*/  DSETP.GT.AND P0, PT, R26, |R24|.reuse, PT ;  /* 0x400000181a00722a */ /* 0x100fe40003f04000 */
[----:B------:R-:W-:-:S10]  /*1310*/  DADD R24, -RZ, |R24| ;  /* 0x00000000ff187229 */ /* 0x000fd40000000518 */
[----:B0-----:R-:W-:Y:S02]  /*1320*/  FSEL R6, R26, R24, P0 ;  /* 0x000000181a067208 */ /* 0x001fe40000000000 */
[----:B------:R-:W-:Y:S01]  /*1330*/  FSEL R7, R27, R25, P0 ;  /* 0x000000191b077208 */ /* 0x000fe20000000000 */
[----:B------:R-:W-:Y:S04]  /*1340*/  STG.E.64 desc[UR6][R4.64+0xc8], R16 ;  /* 0x0000c81004007986 */ /* 0x000fe8000c101b06 */
[----:B------:R-:W-:Y:S01]  /*1350*/  STG.E.64 desc[UR6][R4.64+0xd0], R18 ;  /* 0x0000d01204007986 */ /* 0x000fe2000c101b06 */
[----:B------:R-:W-:-:S03]  /*1360*/  UIADD3 UR4, UPT, UPT, UR4, 0x20, URZ ;  /* 0x0000002004047890 */ /* 0x000fc6000fffe0ff */
[----:B------:R-:W-:Y:S01]  /*1370*/  STG.E.64 desc[UR6][R4.64+0xb8], R8 ;  /* 0x0000b80804007986 */ /* 0x000fe2000c101b06 */
[----:B------:R-:W-:Y:S01]  /*1380*/  UISETP.NE.AND UP0, UPT, UR4, 0x382, UPT ;  /* 0x000003820400788c */ /* 0x000fe2000bf05270 */
[----:B------:R-:W-:Y:S02]  /*1390*/  IADD3 R0, P1, PT, R4, 0x100, RZ ;  /* 0x0000010004007810 */ /* 0x000fe40007f3e0ff */
[----:B------:R0:W-:Y:S04]  /*13a0*/  STG.E.64 desc[UR6][R4.64+0xc0], R10 ;  /* 0x0000c00a04007986 */ /* 0x0001e8000c101b06 */
[----:B------:R1:W-:Y:S01]  /*13b0*/  STG.E.64 desc[UR6][R4.64+0xd8], R20 ;  /* 0x0000d81404007986 */ /* 0x0003e2000c101b06 */
[----:B0-----:R-:W-:Y:S01]  /*13c0*/  IMAD.X R11, RZ, RZ, R5, P1 ;  /* 0x000000ffff0b7224 */ /* 0x001fe200008e0605 */
[----:B--2---:R-:W-:-:S08]  /*13d0*/  DADD R24, R20, R22 ;  /* 0x0000000014187229 */ /* 0x004fd00000000016 */
[----:B------:R-:W-:-:S08]  /*13e0*/  DMUL R24, R24, 0.5 ;  /* 0x3fe0000018187828 */ /* 0x000fd00000000000 */
[--C-:B------:R-:W-:Y:S02]  /*13f0*/  DADD R12, -R12, R24.reuse ;  /* 0x000000000c0c7229 */ /* 0x100fe40000000118 */
[----:B---3--:R-:W-:-:S06]  /*1400*/  DADD R26, R28, R24 ;  /* 0x000000001c1a7229 */ /* 0x008fcc0000000018 */
[--C-:B------:R-:W-:Y:S02]  /*1410*/  DSETP.GT.AND P0, PT, R6, |R12|.reuse, PT ;  /* 0x4000000c0600722a */ /* 0x100fe40003f04000 */
[----:B------:R-:W-:Y:S02]  /*1420*/  DADD R12, -RZ, |R12| ;  /* 0x00000000ff0c7229 */ /* 0x000fe4000000050c */
[----:B------:R-:W-:-:S08]  /*1430*/  DMUL R26, R26, 0.5 ;  /* 0x3fe000001a1a7828 */ /* 0x000fd00000000000 */
[----:B------:R-:W-:Y:S02]  /*1440*/  FSEL R12, R6, R12, P0 ;  /* 0x0000000c060c7208 */ /* 0x000fe40000000000 */
[----:B------:R-:W-:Y:S01]  /*1450*/  FSEL R13, R7, R13, P0 ;  /* 0x0000000d070d7208 */ /* 0x000fe20000000000 */
[C---:B----4-:R-:W-:Y:S02]  /*1460*/  DADD R6, R26.reuse, R14 ;  /* 0x000000001a067229 */ /* 0x050fe4000000000e */
[----:B------:R-:W-:-:S06]  /*1470*/  DADD R22, R26, -R22 ;  /* 0x000000001a167229 */ /* 0x000fcc0000000816 */
[----:B------:R-:W-:Y:S02]  /*1480*/  DMUL R6, R6, 0.5 ;  /* 0x3fe0000006067828 */ /* 0x000fe40000000000 */
[--C-:B------:R-:W-:Y:S02]  /*1490*/  DSETP.GT.AND P0, PT, R12, |R22|.reuse, PT ;  /* 0x400000160c00722a */ /* 0x100fe40003f04000 */
[----:B------:R-:W-:Y:S01]  /*14a0*/  DADD R22, -RZ, |R22| ;  /* 0x00000000ff167229 */ /* 0x000fe20000000516 */
[----:B------:R0:W-:Y:S04]  /*14b0*/  STG.E.64 desc[UR6][R4.64+0xe0], R24 ;  /* 0x0000e01804007986 */ /* 0x0001e8000c101b06 */
[----:B------:R0:W-:Y:S01]  /*14c0*/  STG.E.64 desc[UR6][R4.64+0xe8], R26 ;  /* 0x0000e81a04007986 */ /* 0x0001e2000c101b06 */
[----:B------:R-:W-:-:S03]  /*14d0*/  DADD R28, -R28, R6 ;  /* 0x000000001c1c7229 */ /* 0x000fc60000000106 */
[----:B------:R0:W-:Y:S01]  /*14e0*/  STG.E.64 desc[UR6][R4.64+0xf0], R6 ;  /* 0x0000f00604007986 */ /* 0x0001e2000c101b06 */
[----:B------:R-:W-:Y:S02]  /*14f0*/  FSEL R8, R12, R22, P0 ;  /* 0x000000160c087208 */ /* 0x000fe40000000000 */
[----:B------:R-:W-:Y:S02]  /*1500*/  FSEL R9, R13, R23, P0 ;  /* 0x000000170d097208 */ /* 0x000fe40000000000 */
[----:B------:R-:W-:-:S04]  /*1510*/  DADD R12, -RZ, |R28| ;  /* 0x00000000ff0c7229 */ /* 0x000fc8000000051c */
[----:B------:R-:W-:-:S06]  /*1520*/  DSETP.GT.AND P0, PT, R8, |R28|, PT ;  /* 0x4000001c0800722a */ /* 0x000fcc0003f04000 */
[----:B-1----:R-:W-:Y:S02]  /*1530*/  FSEL R20, R8, R12, P0 ;  /* 0x0000000c08147208 */ /* 0x002fe40000000000 */
[----:B------:R-:W-:Y:S01]  /*1540*/  FSEL R21, R9, R13, P0 ;  /* 0x0000000d09157208 */ /* 0x000fe20000000000 */
[----:B0-----:R-:W-:Y:S06]  /*1550*/  BRA.U UP0, `(.L_x_702) ;  /* 0xffffffed00647547 */ /* 0x001fec000b83ffff */
[----:B------:R-:W0:Y:S02]  /*1560*/  LDC.64 R4, c[0x0][0x388] ;  /* 0x0000e200ff047b82 */ /* 0x000e240000000a00 */
[----:B0-----:R-:W-:-:S05]  /*1570*/  IMAD.WIDE.U32 R2, R3, 0x8, R4 ;  /* 0x0000000803027825 */ /* 0x001fca00078e0004 */
[----:B------:R-:W-:Y:S01]  /*1580*/  STG.E.64 desc[UR6][R2.64], R20 ;  /* 0x0000001402007986 */ /* 0x000fe2000c101b06 */
[----:B------:R-:W-:Y:S05]  /*1590*/  EXIT ;  /* 0x000000000000794d */ /* 0x000fea0003800000 */
.L_x_703:
        /* <DEDUP_REMOVED lines=14> */
.L_x_717:


//--------------------- .text._Z17sweep_y_directionPd --------------------------
	.section	.text._Z17sweep_y_directionPd,"ax",@progbits
	.align	128
        .global         _Z17sweep_y_directionPd
        .type           _Z17sweep_y_directionPd,@function
        .size           _Z17sweep_y_directionPd,(.L_x_718 - _Z17sweep_y_directionPd)
        .other          _Z17sweep_y_directionPd,@"STO_CUDA_ENTRY STV_DEFAULT"
_Z17sweep_y_directionPd:
.text._Z17sweep_y_directionPd:
[----:B------:R-:W-:Y:S01]  /*0000*/  LDC R1, c[0x0][0x37c] ;  /* 0x0000df00ff017b82 */ /* 0x000fe20000000800 */
[----:B------:R-:W0:Y:S07]  /*0010*/  S2R R5, SR_TID.X ;  /* 0x0000000000057919 */ /* 0x000e2e0000002100 */
[----:B------:R-:W0:Y:S08]  /*0020*/  S2UR UR4, SR_CTAID.X ;  /* 0x00000000000479c3 */ /* 0x000e300000002500 */
[----:B------:R-:W0:Y:S02]  /*0030*/  LDC R4, c[0x0][0x360] ;  /* 0x0000d800ff047b82 */ /* 0x000e240000000800 */
[----:B0-----:R-:W-:-:S05]  /*0040*/  IMAD R5, R4, UR4, R5 ;  /* 0x0000000404057c24 */ /* 0x001fca000f8e0205 */
[----:B------:R-:W-:-:S13]  /*0050*/  ISETP.GT.AND P0, PT, R5, 0xc5c0f, PT ;  /* 0x000c5c0f0500780c */ /* 0x000fda0003f04270 */
[----:B------:R-:W-:Y:S05]  /*0060*/  @P0 EXIT ;  /* 0x000000000000094d */ /* 0x000fea0003800000 */
[----:B------:R-:W-:-:S05]  /*0070*/  HFMA2 R4, -RZ, RZ, 0, 0 ;  /* 0x00000000ff047431 */ /* 0x000fca00000001ff */
[----:B------:R-:W-:-:S05]  /*0080*/  IMAD.HI R0, R5, -0x6e5d4c3b, R4 ;  /* 0x91a2b3c505007827 */ /* 0x000fca00078e0204 */
[----:B------:R-:W-:-:S04]  /*0090*/  SHF.R.U32.HI R3, RZ, 0x1f, R0 ;  /* 0x0000001fff037819 */ /* 0x000fc80000011600 */
[----:B------:R-:W-:Y:S02]  /*00a0*/  LEA.HI.SX32 R3, R0, R3, 0x17 ;  /* 0x0000000300037211 */ /* 0x000fe400078fbaff */
[----:B------:R-:W-:-:S03]  /*00b0*/  IADD3 R0, PT, PT, R5, -0xc588c, RZ ;  /* 0xfff3a77405007810 */ /* 0x000fc60007ffe0ff */
[----:B------:R-:W-:-:S05]  /*00c0*/  IMAD R7, R3, -0x384, R5 ;  /* 0xfffffc7c03077824 */ /* 0x000fca00078e0205 */
[----:B------:R-:W-:-:S04]  /*00d0*/  IADD3 R2, PT, PT, R7, -0x383, RZ ;  /* 0xfffffc7d07027810 */ /* 0x000fc80007ffe0ff */
[----:B------:R-:W-:-:S04]  /*00e0*/  ISETP.GE.U32.AND P0, PT, R2, -0x382, PT ;  /* 0xfffffc7e0200780c */ /* 0x000fc80003f06070 */
[----:B------:R-:W-:-:S13]  /*00f0*/  ISETP.LT.U32.OR P0, PT, R0, -0xc5508, !P0 ;  /* 0xfff3aaf80000780c */ /* 0x000fda0004701470 */
[----:B------:R-:W-:Y:S05]  /*0100*/  @P0 EXIT ;  /* 0x000000000000094d */ /* 0x000fea0003800000 */
[----:B------:R-:W0:Y:S01]  /*0110*/  LDC.64 R2, c[0x0][0x380] ;  /* 0x0000e000ff027b82 */ /* 0x000e220000000a00 */
[----:B------:R-:W-:Y:S01]  /*0120*/  IMAD.HI.U32 R4, R5, -0x6e5d4c3b, RZ ;  /* 0x91a2b3c505047827 */ /* 0x000fe200078e00ff */
[----:B------:R-:W1:Y:S04]  /*0130*/  LDCU.64 UR6, c[0x0][0x358] ;  /* 0x00006b00ff0677ac */ /* 0x000e680008000a00 */
[----:B------:R-:W-:-:S05]  /*0140*/  SHF.R.U32.HI R4, RZ, 0x9, R4 ;  /* 0x00000009ff047819 */ /* 0x000fca0000011604 */
[----:B------:R-:W-:-:S04]  /*0150*/  IMAD R7, R4, 0xc5c10, R7 ;  /* 0x000c5c1004077824 */ /* 0x000fc800078e0207 */
[----:B0-----:R-:W-:-:S05]  /*0160*/  IMAD.WIDE.U32 R4, R7, 0x8, R2 ;  /* 0x0000000807047825 */ /* 0x001fca00078e0002 */
[----:B-1----:R-:W2:Y:S04]  /*0170*/  LDG.E.64 R8, desc[UR6][R4.64] ;  /* 0x0000000604087981 */ /* 0x002ea8000c1e1b00 */
[----:B------:R-:W2:Y:S02]  /*0180*/  LDG.E.64 R10, desc[UR6][R4.64+0x3840] ;  /* 0x00384006040a7981 */ /* 0x000ea4000c1e1b00 */
[----:B--2---:R-:W-:Y:S01]  /*0190*/  DADD R8, R8, R10 ;  /* 0x0000000008087229 */ /* 0x004fe2000000000a */
[----:B------:R-:W-:-:S05]  /*01a0*/  IADD3 R11, PT, PT, R7, 0x384, RZ ;  /* 0x00000384070b7810 */ /* 0x000fca0007ffe0ff */
[----:B------:R-:W-:Y:S02]  /*01b0*/  IMAD.WIDE.U32 R10, R11, 0x8, R2 ;  /* 0x000000080b0a7825 */ /* 0x000fe400078e0002 */
[----:B------:R-:W-:-:S07]  /*01c0*/  DMUL R8, R8, 0.5 ;  /* 0x3fe0000008087828 */ /* 0x000fce0000000000 */
[----:B------:R0:W-:Y:S04]  /*01d0*/  STG.E.64 desc[UR6][R10.64], R8 ;  /* 0x000000080a007986 */ /* 0x0001e8000c101b06 */
[----:B------:R-:W2:Y:S04]  /*01e0*/  LDG.E.64 R12, desc[UR6][R4.64+0x5460] ;  /* 0x00546006040c7981 */ /* 0x000ea8000c1e1b00 */
[----:B------:R-:W3:Y:S01]  /*01f0*/  LDG.E.64 R14, desc[UR6][R4.64+0x7080] ;  /* 0x00708006040e7981 */ /* 0x000ee2000c1e1b00 */
[----:B------:R-:W-:-:S05]  /*0200*/  IADD3 R17, PT, PT, R7, 0xa8c, RZ ;  /* 0x00000a8c07117810 */ /* 0x000fca0007ffe0ff */
[----:B------:R-:W-:Y:S01]  /*0210*/  IMAD.WIDE.U32 R16, R17, 0x8, R2 ;  /* 0x0000000811107825 */ /* 0x000fe200078e0002 */
[----:B--2---:R-:W-:-:S08]  /*0220*/  DADD R12, R8, R12 ;  /* 0x00000000080c7229 */ /* 0x004fd0000000000c */
[----:B------:R-:W-:-:S07]  /*0230*/  DMUL R12, R12, 0.5 ;  /* 0x3fe000000c0c7828 */ /* 0x000fce0000000000 */
[----:B------:R1:W-:Y:S01]  /*0240*/  STG.E.64 desc[UR6][R4.64+0x3840], R12 ;  /* 0x0038400c04007986 */ /* 0x0003e2000c101b06 */
[----:B---3--:R-:W-:-:S08]  /*0250*/  DADD R14, R12, R14 ;  /* 0x000000000c0e7229 */ /* 0x008fd0000000000e */
[----:B------:R-:W-:-:S07]  /*0260*/  DMUL R14, R14, 0.5 ;  /* 0x3fe000000e0e7828 */ /* 0x000fce0000000000 */
[----:B------:R2:W-:Y:S04]  /*0270*/  STG.E.64 desc[UR6][R16.64], R14 ;  /* 0x0000000e10007986 */ /* 0x0005e8000c101b06 */
[----:B0-----:R-:W3:Y:S04]  /*0280*/  LDG.E.64 R8, desc[UR6][R4.64+0x8ca0] ;  /* 0x008ca00604087981 */ /* 0x001ee8000c1e1b00 */
[----:B------:R-:W4:Y:S01]  /*0290*/  LDG.E.64 R10, desc[UR6][R4.64+0xa8c0] ;  /* 0x00a8c006040a7981 */ /* 0x000f22000c1e1b00 */
[----:B------:R-:W-:-:S04]  /*02a0*/  VIADD R19, R7, 0x1194 ;  /* 0x0000119407137836 */ /* 0x000fc80000000000 */
[----:B------:R-:W-:Y:S01]  /*02b0*/  IMAD.WIDE.U32 R18, R19, 0x8, R2 ;  /* 0x0000000813127825 */ /* 0x000fe200078e0002 */
[----:B---3--:R-:W-:-:S08]  /*02c0*/  DADD R8, R14, R8 ;  /* 0x000000000e087229 */ /* 0x008fd00000000008 */
[----:B------:R-:W-:-:S07]  /*02d0*/  DMUL R8, R8, 0.5 ;  /* 0x3fe0000008087828 */ /* 0x000fce0000000000 */
[----:B------:R0:W-:Y:S01]  /*02e0*/  STG.E.64 desc[UR6][R4.64+0x7080], R8 ;  /* 0x0070800804007986 */ /* 0x0001e2000c101b06 */
[----:B----4-:R-:W-:-:S08]  /*02f0*/  DADD R10, R8, R10 ;  /* 0x00000000080a7229 */ /* 0x010fd0000000000a */
[----:B------:R-:W-:-:S07]  /*0300*/  DMUL R10, R10, 0.5 ;  /* 0x3fe000000a0a7828 */ /* 0x000fce0000000000 */
[----:B------:R3:W-:Y:S04]  /*0310*/  STG.E.64 desc[UR6][R18.64], R10 ;  /* 0x0000000a12007986 */ /* 0x0007e8000c101b06 */
[----:B-1----:R-:W4:Y:S04]  /*0320*/  LDG.E.64 R12, desc[UR6][R4.64+0xc4e0] ;  /* 0x00c4e006040c7981 */ /* 0x002f28000c1e1b00 */
[----:B--2---:R-:W2:Y:S01]  /*0330*/  LDG.E.64 R14, desc[UR6][R4.64+0xe100] ;  /* 0x00e10006040e7981 */ /* 0x004ea2000c1e1b00 */
[----:B------:R-:W-:-:S05]  /*0340*/  IADD3 R17, PT, PT, R7, 0x189c, RZ ;  /* 0x0000189c07117810 */ /* 0x000fca0007ffe0ff */
[----:B------:R-:W-:Y:S01]  /*0350*/  IMAD.WIDE.U32 R16, R17, 0x8, R2 ;  /* 0x0000000811107825 */ /* 0x000fe200078e0002 */
[----:B----4-:R-:W-:-:S08]  /*0360*/  DADD R12, R10, R12 ;  /* 0x000000000a0c7229 */ /* 0x010fd0000000000c */
[----:B------:R-:W-:-:S07]  /*0370*/  DMUL R12, R12, 0.5 ;  /* 0x3fe000000c0c7828 */ /* 0x000fce0000000000 */
[----:B------:R1:W-:Y:S01]  /*0380*/  STG.E.64 desc[UR6][R4.64+0xa8c0], R12 ;  /* 0x00a8c00c04007986 */ /* 0x0003e2000c101b06 */
[----:B--2---:R-:W-:-:S08]  /*0390*/  DADD R14, R12, R14 ;  /* 0x000000000c0e7229 */ /* 0x004fd0000000000e */
[----:B------:R-:W-:-:S07]  /*03a0*/  DMUL R14, R14, 0.5 ;  /* 0x3fe000000e0e7828 */ /* 0x000fce0000000000 */
[----:B------:R2:W-:Y:S04]  /*03b0*/  STG.E.64 desc[UR6][R16.64], R14 ;  /* 0x0000000e10007986 */ /* 0x0005e8000c101b06 */
[----:B0-----:R-:W4:Y:S04]  /*03c0*/  LDG.E.64 R8, desc[UR6][R4.64+0xfd20] ;  /* 0x00fd200604087981 */ /* 0x001f28000c1e1b00 */
[----:B---3--:R-:W3:Y:S01]  /*03d0*/  LDG.E.64 R10, desc[UR6][R4.64+0x11940] ;  /* 0x01194006040a7981 */ /* 0x008ee2000c1e1b00 */
[----:B------:R-:W-:-:S05]  /*03e0*/  IADD3 R19, PT, PT, R7, 0x1fa4, RZ ;  /* 0x00001fa407137810 */ /* 0x000fca0007ffe0ff */
[----:B------:R-:W-:Y:S01]  /*03f0*/  IMAD.WIDE.U32 R18, R19, 0x8, R2 ;  /* 0x0000000813127825 */ /* 0x000fe200078e0002 */
[----:B----4-:R-:W-:-:S08]  /*0400*/  DADD R8, R14, R8 ;  /* 0x000000000e087229 */ /* 0x010fd00000000008 */
[----:B------:R-:W-:-:S07]  /*0410*/  DMUL R8, R8, 0.5 ;  /* 0x3fe0000008087828 */ /* 0x000fce0000000000 */
[----:B------:R0:W-:Y:S01]  /*0420*/  STG.E.64 desc[UR6][R4.64+0xe100], R8 ;  /* 0x00e1000804007986 */ /* 0x0001e2000c101b06 */
[----:B---3--:R-:W-:-:S08]  /*0430*/  DADD R10, R8, R10 ;  /* 0x00000000080a7229 */ /* 0x008fd0000000000a */
        /* <DEDUP_REMOVED lines=8> */
[----:B------:R-:W-:Y:S01]  /*04c0*/  STG.E.64 desc[UR6][R4.64+0x11940], R12 ;  /* 0x0119400c04007986 */ /* 0x000fe2000c101b06 */
[----:B--2---:R-:W-:-:S08]  /*04d0*/  DADD R14, R12, R14 ;  /* 0x000000000c0e7229 */ /* 0x004fd0000000000e */
[----:B------:R-:W-:-:S07]  /*04e0*/  DMUL R14, R14, 0.5 ;  /* 0x3fe000000e0e7828 */ /* 0x000fce0000000000 */
[----:B------:R1:W-:Y:S04]  /*04f0*/  STG.E.64 desc[UR6][R16.64], R14 ;  /* 0x0000000e10007986 */ /* 0x0003e8000c101b06 */
[----:B0-----:R-:W2:Y:S04]  /*0500*/  LDG.E.64 R8, desc[UR6][R4.64+0x16da0] ;  /* 0x016da00604087981 */ /* 0x001ea8000c1e1b00 */
[----:B---3--:R-:W3:Y:S01]  /*0510*/  LDG.E.64 R18, desc[UR6][R4.64+0x189c0] ;  /* 0x0189c00604127981 */ /* 0x008ee2000c1e1b00 */
        /* <DEDUP_REMOVED lines=8> */
[----:B------:R-:W2:Y:S01]  /*05a0*/  LDG.E.64 R8, desc[UR6][R4.64+0x1a5e0] ;  /* 0x01a5e00604087981 */ /* 0x000ea2000c1e1b00 */
[----:B------:R-:W-:Y:S01]  /*05b0*/  IADD3 R0, P0, PT, R4, 0x1c200, RZ ;  /* 0x0001c20004007810 */ /* 0x000fe20007f1e0ff */
[----:B------:R-:W-:Y:S01]  /*05c0*/  VIADD R7, R7, 0x3138 ;  /* 0x0000313807077836 */ /* 0x000fe20000000000 */
[----:B------:R-:W-:Y:S02]  /*05d0*/  UMOV UR4, 0x34bc ;  /* 0x000034bc00047882 */ /* 0x000fe40000000000 */
[----:B-1----:R-:W-:Y:S01]  /*05e0*/  IADD3.X R15, PT, PT, RZ, R5, RZ, P0, !PT ;  /* 0x00000005ff0f7210 */ /* 0x002fe200007fe4ff */
[----:B--2---:R-:W-:-:S08]  /*05f0*/  DADD R8, R18, R8 ;  /* 0x0000000012087229 */ /* 0x004fd00000000008 */
[----:B------:R-:W-:-:S07]  /*0600*/  DMUL R8, R8, 0.5 ;  /* 0x3fe0000008087828 */ /* 0x000fce0000000000 */
[----:B------:R0:W-:Y:S04]  /*0610*/  STG.E.64 desc[UR6][R4.64+0x189c0], R8 ;  /* 0x0189c00804007986 */ /* 0x0001e8000c101b06 */
.L_x_704:
[----:B0-2---:R-:W-:Y:S02]  /*0620*/  MOV R4, R0 ;  /* 0x0000000000047202 */ /* 0x005fe40000000f00 */
[----:B------:R-:W-:-:S05]  /*0630*/  MOV R5, R15 ;  /* 0x0000000f00057202 */ /* 0x000fca0000000f00 */
        /* <DEDUP_REMOVED lines=8> */
[----:B------:R-:W-:-:S04]  /*06c0*/  VIADD R17, R7, 0xa8c ;  /* 0x00000a8c07117836 */ /* 0x000fc80000000000 */
        /* <DEDUP_REMOVED lines=9> */
[----:B------:R-:W-:-:S05]  /*0760*/  IADD3 R19, PT, PT, R7, 0x1194, RZ ;  /* 0x0000119407137810 */ /* 0x000fca0007ffe0ff */
        /* <DEDUP_REMOVED lines=49> */
[----:B------:R-:W-:-:S04]  /*0a80*/  VIADD R17, R7, 0x34bc ;  /* 0x000034bc07117836 */ /* 0x000fc80000000000 */
        /* <DEDUP_REMOVED lines=73> */
[----:B------:R-:W-:Y:S01]  /*0f20*/  STG.E.64 desc[UR6][R4.64+0x2db40], R8 ;  /* 0x02db400804007986 */ /* 0x000fe2000c101b06 */
[----:B---3--:R-:W-:-:S08]  /*0f30*/  DADD R10, R8, R10 ;  /* 0x00000000080a7229 */ /* 0x008fd0000000000a */
[----:B------:R-:W-:-:S07]  /*0f40*/  DMUL R10, R10, 0.5 ;  /* 0x3fe000000a0a7828 */ /* 0x000fce0000000000 */
[----:B------:R0:W-:Y:S04]  /*0f50*/  STG.E.64 desc[UR6][R18.64], R10 ;  /* 0x0000000a12007986 */ /* 0x0001e8000c101b06 */
[----:B-1----:R-:W3:Y:S04]  /*0f60*/  LDG.E.64 R12, desc[UR6][R4.64+0x32fa0] ;  /* 0x032fa006040c7981 */ /* 0x002ee8000c1e1b00 */
[----:B--2---:R-:W2:Y:S01]  /*0f70*/  LDG.E.64 R16, desc[UR6][R4.64+0x34bc0] ;  /* 0x034bc00604107981 */ /* 0x004ea2000c1e1b00 */
[----:B------:R-:W-:-:S05]  /*0f80*/  IADD3 R21, PT, PT, R7, 0x6cfc, RZ ;  /* 0x00006cfc07157810 */ /* 0x000fca0007ffe0ff */
[----:B------:R-:W-:Y:S01]  /*0f90*/  IMAD.WIDE.U32 R20, R21, 0x8, R2 ;  /* 0x0000000815147825 */ /* 0x000fe200078e0002 */
[----:B---3--:R-:W-:-:S08]  /*0fa0*/  DADD R12, R10, R12 ;  /* 0x000000000a0c7229 */ /* 0x008fd0000000000c */
[----:B------:R-:W-:-:S07]  /*0fb0*/  DMUL R14, R12, 0.5 ;  /* 0x3fe000000c0e7828 */ /* 0x000fce0000000000 */
[----:B------:R1:W-:Y:S01]  /*0fc0*/  STG.E.64 desc[UR6][R4.64+0x31380], R14 ;  /* 0x0313800e04007986 */ /* 0x0003e2000c101b06 */
[----:B--2---:R-:W-:-:S08]  /*0fd0*/  DADD R16, R14, R16 ;  /* 0x000000000e107229 */ /* 0x004fd00000000010 */
        /* <DEDUP_REMOVED lines=12> */
[----:B------:R-:W3:Y:S01]  /*10a0*/  LDG.E.64 R8, desc[UR6][R4.64+0x3a020] ;  /* 0x03a0200604087981 */ /* 0x000ee2000c1e1b00 */
[----:B------:R-:W-:Y:S01]  /*10b0*/  UIADD3 UR4, UPT, UPT, UR4, 0x7788, URZ ;  /* 0x0000778804047890 */ /* 0x000fe2000fffe0ff */
[----:B------:R-:W-:Y:S02]  /*10c0*/  IADD3 R0, P0, PT, R4, 0x3bc40, RZ ;  /* 0x0003bc4004007810 */ /* 0x000fe40007f1e0ff */
[----:B------:R-:W-:Y:S01]  /*10d0*/  IADD3 R7, PT, PT, R7, 0x7788, RZ ;  /* 0x0000778807077810 */ /* 0x000fe20007ffe0ff */
[----:B------:R-:W-:Y:S01]  /*10e0*/  UISETP.NE.AND UP0, UPT, UR4, 0xc588c, UPT ;  /* 0x000c588c0400788c */ /* 0x000fe2000bf05270 */
[----:B-1----:R-:W-:Y:S01]  /*10f0*/  IADD3.X R15, PT, PT, RZ, R5, RZ, P0, !PT ;  /* 0x00000005ff0f7210 */ /* 0x002fe200007fe4ff */
[----:B---3--:R-:W-:-:S08]  /*1100*/  DADD R8, R10, R8 ;  /* 0x000000000a087229 */ /* 0x008fd00000000008 */
[----:B------:R-:W-:-:S07]  /*1110*/  DMUL R8, R8, 0.5 ;  /* 0x3fe0000008087828 */ /* 0x000fce0000000000 */
[----:B------:R2:W-:Y:S01]  /*1120*/  STG.E.64 desc[UR6][R4.64+0x38400], R8 ;  /* 0x0384000804007986 */ /* 0x0005e2000c101b06 */
[----:B------:R-:W-:Y:S05]  /*1130*/  BRA.U UP0, `(.L_x_704) ;  /* 0xfffffff500387547 */ /* 0x000fea000b83ffff */
[----:B------:R-:W-:Y:S05]  /*1140*/  EXIT ;  /* 0x000000000000794d */ /* 0x000fea0003800000 */
.L_x_705:
        /* <DEDUP_REMOVED lines=11> */
.L_x_718:


//--------------------- .text._Z17sweep_x_directionPd --------------------------
	.section	.text._Z17sweep_x_directionPd,"ax",@progbits
	.align	128
        .global         _Z17sweep_x_directionPd
        .type           _Z17sweep_x_directionPd,@function
        .size           _Z17sweep_x_directionPd,(.L_x_719 - _Z17sweep_x_directionPd)
        .other          _Z17sweep_x_directionPd,@"STO_CUDA_ENTRY STV_DEFAULT"
_Z17sweep_x_directionPd:
.text._Z17sweep_x_directionPd:
        /* <DEDUP_REMOVED lines=12> */
[----:B------:R-:W-:-:S04]  /*00c0*/  IMAD R7, R3, -0x384, R5 ;  /* 0xfffffc7c03077824 */ /* 0x000fc800078e0205 */
[----:B------:R-:W-:-:S05]  /*00d0*/  VIADD R2, R7, 0xfffffc7d ;  /* 0xfffffc7d07027836 */ /* 0x000fca0000000000 */
        /* <DEDUP_REMOVED lines=8> */
[----:B0-----:R-:W-:-:S03]  /*0160*/  IMAD.WIDE.U32 R4, R7, 0x8, R2 ;  /* 0x0000000807047825 */ /* 0x001fc600078e0002 */
[----:B------:R-:W-:Y:S02]  /*0170*/  IADD3 R22, P0, PT, R4, 0x1000000, RZ ;  /* 0x0100000004167810 */ /* 0x000fe40007f1e0ff */
[----:B-1----:R-:W2:Y:S03]  /*0180*/  LDG.E.64 R8, desc[UR6][R4.64] ;  /* 0x0000000604087981 */ /* 0x002ea6000c1e1b00 */
[----:B------:R-:W-:-:S05]  /*0190*/  IMAD.X R23, RZ, RZ, R5, P0 ;  /* 0x000000ffff177224 */ /* 0x000fca00000e0605 */
[----:B------:R-:W2:Y:S01]  /*01a0*/  LDG.E.64 R10, desc[UR6][R22.64+-0x3a3f00] ;  /* 0xc5c10006160a7981 */ /* 0x000ea2000c1e1b00 */
[----:B------:R-:W-:-:S05]  /*01b0*/  IADD3 R13, PT, PT, R7, 0xc5c10, RZ ;  /* 0x000c5c10070d7810 */ /* 0x000fca0007ffe0ff */
[----:B------:R-:W-:Y:S01]  /*01c0*/  IMAD.WIDE.U32 R12, R13, 0x8, R2 ;  /* 0x000000080d0c7825 */ /* 0x000fe200078e0002 */
[----:B--2---:R-:W-:-:S08]  /*01d0*/  DADD R8, R8, R10 ;  /* 0x0000000008087229 */ /* 0x004fd0000000000a */
[----:B------:R-:W-:-:S07]  /*01e0*/  DMUL R10, R8, 0.5 ;  /* 0x3fe00000080a7828 */ /* 0x000fce0000000000 */
[----:B------:R0:W-:Y:S04]  /*01f0*/  STG.E.64 desc[UR6][R12.64], R10 ;  /* 0x0000000a0c007986 */ /* 0x0001e8000c101b06 */
[----:B------:R-:W2:Y:S02]  /*0200*/  LDG.E.64 R8, desc[UR6][R22.64+0x28a180] ;  /* 0x28a1800616087981 */ /* 0x000ea4000c1e1b00 */
[----:B--2---:R-:W-:Y:S01]  /*0210*/  DADD R14, R10, R8 ;  /* 0x000000000a0e7229 */ /* 0x004fe20000000008 */
[----:B------:R-:W-:-:S07]  /*0220*/  IADD3 R8, P0, PT, R4, 0x2000000, RZ ;  /* 0x0200000004087810 */ /* 0x000fce0007f1e0ff */
[----:B------:R-:W-:Y:S01]  /*0230*/  DMUL R14, R14, 0.5 ;  /* 0x3fe000000e0e7828 */ /* 0x000fe20000000000 */
[----:B------:R-:W-:-:S06]  /*0240*/  IMAD.X R9, RZ, RZ, R5, P0 ;  /* 0x000000ffff097224 */ /* 0x000fcc00000e0605 */
[----:B------:R1:W-:Y:S04]  /*0250*/  STG.E.64 desc[UR6][R22.64+-0x3a3f00], R14 ;  /* 0xc5c1000e16007986 */ /* 0x0003e8000c101b06 */
[----:B------:R-:W2:Y:S01]  /*0260*/  LDG.E.64 R16, desc[UR6][R8.64+-0x747e00] ;  /* 0x8b82000608107981 */ /* 0x000ea2000c1e1b00 */
[----:B------:R-:W-:-:S05]  /*0270*/  IADD3 R19, PT, PT, R7, 0x251430, RZ ;  /* 0x0025143007137810 */ /* 0x000fca0007ffe0ff */
[----:B0-----:R-:W-:Y:S01]  /*0280*/  IMAD.WIDE.U32 R12, R19, 0x8, R2 ;  /* 0x00000008130c7825 */ /* 0x001fe200078e0002 */
[----:B--2---:R-:W-:-:S08]  /*0290*/  DADD R16, R14, R16 ;  /* 0x000000000e107229 */ /* 0x004fd00000000010 */
[----:B------:R-:W-:-:S07]  /*02a0*/  DMUL R16, R16, 0.5 ;  /* 0x3fe0000010107828 */ /* 0x000fce0000000000 */
[----:B------:R0:W-:Y:S04]  /*02b0*/  STG.E.64 desc[UR6][R12.64], R16 ;  /* 0x000000100c007986 */ /* 0x0001e8000c101b06 */
[----:B------:R-:W2:Y:S04]  /*02c0*/  LDG.E.64 R10, desc[UR6][R8.64+-0x119d80] ;  /* 0xee628006080a7981 */ /* 0x000ea8000c1e1b00 */
[----:B------:R-:W3:Y:S01]  /*02d0*/  LDG.E.64 R20, desc[UR6][R8.64+0x514300] ;  /* 0x5143000608147981 */ /* 0x000ee2000c1e1b00 */
[----:B-1----:R-:W-:-:S04]  /*02e0*/  VIADD R15, R7, 0x3dcc50 ;  /* 0x003dcc50070f7836 */ /* 0x002fc80000000000 */
[----:B------:R-:W-:Y:S01]  /*02f0*/  IMAD.WIDE.U32 R14, R15, 0x8, R2 ;  /* 0x000000080f0e7825 */ /* 0x000fe200078e0002 */
[----:B--2---:R-:W-:-:S08]  /*0300*/  DADD R10, R16, R10 ;  /* 0x00000000100a7229 */ /* 0x004fd0000000000a */
[----:B------:R-:W-:-:S08]  /*0310*/  DMUL R18, R10, 0.5 ;  /* 0x3fe000000a127828 */ /* 0x000fd00000000000 */
[----:B---3--:R-:W-:Y:S01]  /*0320*/  DADD R20, R18, R20 ;  /* 0x0000000012147229 */ /* 0x008fe20000000014 */
[----:B------:R-:W-:Y:S01]  /*0330*/  IADD3 R10, P0, PT, R4, 0x3000000, RZ ;  /* 0x03000000040a7810 */ /* 0x000fe20007f1e0ff */
[----:B------:R-:W-:Y:S03]  /*0340*/  STG.E.64 desc[UR6][R8.64+-0x747e00], R18 ;  /* 0x8b82001208007986 */ /* 0x000fe6000c101b06 */
[----:B------:R-:W-:-:S03]  /*0350*/  IADD3.X R11, PT, PT, RZ, R5, RZ, P0, !PT ;  /* 0x00000005ff0b7210 */ /* 0x000fc600007fe4ff */
[----:B------:R-:W-:-:S07]  /*0360*/  DMUL R20, R20, 0.5 ;  /* 0x3fe0000014147828 */ /* 0x000fce0000000000 */
[----:B------:R1:W-:Y:S04]  /*0370*/  STG.E.64 desc[UR6][R14.64], R20 ;  /* 0x000000140e007986 */ /* 0x0003e8000c101b06 */
[----:B0-----:R-:W2:Y:S02]  /*0380*/  LDG.E.64 R12, desc[UR6][R10.64+-0x4bdc80] ;  /* 0xb42380060a0c7981 */ /* 0x001ea4000c1e1b00 */
[----:B--2---:R-:W-:-:S08]  /*0390*/  DADD R12, R20, R12 ;  /* 0x00000000140c7229 */ /* 0x004fd0000000000c */
[----:B------:R-:W-:-:S07]  /*03a0*/  DMUL R16, R12, 0.5 ;  /* 0x3fe000000c107828 */ /* 0x000fce0000000000 */
[----:B------:R0:W-:Y:S04]  /*03b0*/  STG.E.64 desc[UR6][R8.64+0x514300], R16 ;  /* 0x5143001008007986 */ /* 0x0001e8000c101b06 */
[----:B------:R-:W2:Y:S01]  /*03c0*/  LDG.E.64 R12, desc[UR6][R10.64+0x170400] ;  /* 0x170400060a0c7981 */ /* 0x000ea2000c1e1b00 */
[----:B------:R-:W-:-:S04]  /*03d0*/  VIADD R25, R7, 0x568470 ;  /* 0x0056847007197836 */ /* 0x000fc80000000000 */
[----:B------:R-:W-:Y:S01]  /*03e0*/  IMAD.WIDE.U32 R24, R25, 0x8, R2 ;  /* 0x0000000819187825 */ /* 0x000fe200078e0002 */
[----:B--2---:R-:W-:-:S08]  /*03f0*/  DADD R12, R16, R12 ;  /* 0x00000000100c7229 */ /* 0x004fd0000000000c */
[----:B------:R-:W-:-:S07]  /*0400*/  DMUL R22, R12, 0.5 ;  /* 0x3fe000000c167828 */ /* 0x000fce0000000000 */
[----:B------:R-:W-:Y:S04]  /*0410*/  STG.E.64 desc[UR6][R24.64], R22 ;  /* 0x0000001618007986 */ /* 0x000fe8000c101b06 */
[----:B------:R-:W1:Y:S02]  /*0420*/  LDG.E.64 R12, desc[UR6][R10.64+0x79e480] ;  /* 0x79e480060a0c7981 */ /* 0x000e64000c1e1b00 */
[----:B-1----:R-:W-:Y:S01]  /*0430*/  DADD R14, R22, R12 ;  /* 0x00000000160e7229 */ /* 0x002fe2000000000c */
[----:B------:R-:W-:-:S07]  /*0440*/  IADD3 R12, P0, PT, R4, 0x4000000, RZ ;  /* 0x04000000040c7810 */ /* 0x000fce0007f1e0ff */
[----:B------:R-:W-:Y:S01]  /*0450*/  DMUL R14, R14, 0.5 ;  /* 0x3fe000000e0e7828 */ /* 0x000fe20000000000 */
[----:B------:R-:W-:-:S06]  /*0460*/  IADD3.X R13, PT, PT, RZ, R5, RZ, P0, !PT ;  /* 0x00000005ff0d7210 */ /* 0x000fcc00007fe4ff */
[----:B------:R1:W-:Y:S04]  /*0470*/  STG.E.64 desc[UR6][R10.64+0x170400], R14 ;  /* 0x1704000e0a007986 */ /* 0x0003e8000c101b06 */
[----:B0-----:R-:W2:Y:S01]  /*0480*/  LDG.E.64 R8, desc[UR6][R12.64+-0x233b00] ;  /* 0xdcc500060c087981 */ /* 0x001ea2000c1e1b00 */
[----:B------:R-:W-:-:S04]  /*0490*/  VIADD R19, R7, 0x6f3c90 ;  /* 0x006f3c9007137836 */ /* 0x000fc80000000000 */
        /* <DEDUP_REMOVED lines=8> */
[----:B------:R-:W-:-:S06]  /*0520*/  IADD3.X R9, PT, PT, RZ, R5, RZ, P0, !PT ;  /* 0x00000005ff097210 */ /* 0x000fcc00007fe4ff */
[----:B------:R2:W-:Y:S04]  /*0530*/  STG.E.64 desc[UR6][R12.64+-0x233b00], R20 ;  /* 0xdcc500140c007986 */ /* 0x0005e8000c101b06 */
[----:B-1----:R-:W3:Y:S01]  /*0540*/  LDG.E.64 R10, desc[UR6][R8.64+-0x5d7a00] ;  /* 0xa2860006080a7981 */ /* 0x002ee2000c1e1b00 */
[----:B------:R-:W-:-:S04]  /*0550*/  VIADD R15, R7, 0x87f4b0 ;  /* 0x0087f4b0070f7836 */ /* 0x000fc80000000000 */
[----:B------:R-:W-:Y:S01]  /*0560*/  IMAD.WIDE.U32 R14, R15, 0x8, R2 ;  /* 0x000000080f0e7825 */ /* 0x000fe200078e0002 */
[----:B---3--:R-:W-:-:S08]  /*0570*/  DADD R10, R20, R10 ;  /* 0x00000000140a7229 */ /* 0x008fd0000000000a */
[----:B------:R-:W-:-:S07]  /*0580*/  DMUL R10, R10, 0.5 ;  /* 0x3fe000000a0a7828 */ /* 0x000fce0000000000 */
[----:B------:R1:W-:Y:S04]  /*0590*/  STG.E.64 desc[UR6][R14.64], R10 ;  /* 0x0000000a0e007986 */ /* 0x0003e8000c101b06 */
[----:B0-----:R-:W3:Y:S04]  /*05a0*/  LDG.E.64 R16, desc[UR6][R8.64+0x56680] ;  /* 0x0566800608107981 */ /* 0x001ee8000c1e1b00 */
[----:B------:R-:W4:Y:S01]  /*05b0*/  LDG.E.64 R18, desc[UR6][R8.64+0x684700] ;  /* 0x6847000608127981 */ /* 0x000f22000c1e1b00 */
[----:B--2---:R-:W-:Y:S02]  /*05c0*/  IADD3 R13, PT, PT, R7, 0xa0acd0, RZ ;  /* 0x00a0acd0070d7810 */ /* 0x004fe40007ffe0ff */
[----:B------:R-:W-:-:S03]  /*05d0*/  IADD3 R20, P0, PT, R4, 0x6000000, RZ ;  /* 0x0600000004147810 */ /* 0x000fc60007f1e0ff */
[----:B------:R-:W-:-:S04]  /*05e0*/  IMAD.WIDE.U32 R12, R13, 0x8, R2 ;  /* 0x000000080d0c7825 */ /* 0x000fc800078e0002 */
[----:B------:R-:W-:Y:S01]  /*05f0*/  IMAD.X R21, RZ, RZ, R5, P0 ;  /* 0x000000ffff157224 */ /* 0x000fe200000e0605 */
[----:B---3--:R-:W-:-:S08]  /*0600*/  DADD R16, R10, R16 ;  /* 0x000000000a107229 */ /* 0x008fd00000000010 */
[----:B------:R-:W-:-:S08]  /*0610*/  DMUL R16, R16, 0.5 ;  /* 0x3fe0000010107828 */ /* 0x000fd00000000000 */
[----:B----4-:R-:W-:Y:S01]  /*0620*/  DADD R18, R16, R18 ;  /* 0x0000000010127229 */ /* 0x010fe20000000012 */
[----:B------:R0:W-:Y:S07]  /*0630*/  STG.E.64 desc[UR6][R8.64+-0x5d7a00], R16 ;  /* 0xa286001008007986 */ /* 0x0001ee000c101b06 */
[----:B------:R-:W-:-:S07]  /*0640*/  DMUL R18, R18, 0.5 ;  /* 0x3fe0000012127828 */ /* 0x000fce0000000000 */
[----:B------:R0:W-:Y:S04]  /*0650*/  STG.E.64 desc[UR6][R12.64], R18 ;  /* 0x000000120c007986 */ /* 0x0001e8000c101b06 */
[----:B-1----:R-:W2:Y:S01]  /*0660*/  LDG.E.64 R10, desc[UR6][R20.64+-0x34d880] ;  /* 0xcb278006140a7981 */ /* 0x002ea2000c1e1b00 */
[----:B------:R-:W-:Y:S02]  /*0670*/  IADD3 R4, P0, PT, R4, 0x62e0800, RZ ;  /* 0x062e080004047810 */ /* 0x000fe40007f1e0ff */
[----:B------:R-:W-:-:S03]  /*0680*/  IADD3 R0, PT, PT, R7, 0xad08e0, RZ ;  /* 0x00ad08e007007810 */ /* 0x000fc60007ffe0ff */
[----:B------:R-:W-:Y:S01]  /*0690*/  IMAD.X R5, RZ, RZ, R5, P0 ;  /* 0x000000ffff057224 */ /* 0x000fe200000e0605 */
[----:B------:R-:W-:Y:S01]  /*06a0*/  UMOV UR4, 0xb964f0 ;  /* 0x00b964f000047882 */ /* 0x000fe20000000000 */
[----:B--2---:R-:W-:-:S08]  /*06b0*/  DADD R10, R18, R10 ;  /* 0x00000000120a7229 */ /* 0x004fd0000000000a */
[----:B------:R-:W-:-:S07]  /*06c0*/  DMUL R10, R10, 0.5 ;  /* 0x3fe000000a0a7828 */ /* 0x000fce0000000000 */
[----:B------:R0:W-:Y:S04]  /*06d0*/  STG.E.64 desc[UR6][R8.64+0x684700], R10 ;  /* 0x6847000a08007986 */ /* 0x0001e8000c101b06 */
.L_x_706:
[----:B-1----:R-:W2:Y:S02]  /*06e0*/  LDG.E.64 R6, desc[UR6][R4.64] ;  /* 0x0000000604067981 */ /* 0x002ea4000c1e1b00 */
[----:B--2---:R-:W-:Y:S01]  /*06f0*/  DADD R6, R6, R10 ;  /* 0x0000000006067229 */ /* 0x004fe2000000000a */
[----:B0-----:R-:W-:-:S05]  /*0700*/  IADD3 R11, PT, PT, R0, 0xc5c10, RZ ;  /* 0x000c5c10000b7810 */ /* 0x001fca0007ffe0ff */
[----:B------:R-:W-:Y:S02]  /*0710*/  IMAD.WIDE.U32 R10, R11, 0x8, R2 ;  /* 0x000000080b0a7825 */ /* 0x000fe400078e0002 */
[----:B------:R-:W-:-:S07]  /*0720*/  DMUL R6, R6, 0.5 ;  /* 0x3fe0000006067828 */ /* 0x000fce0000000000 */
[----:B------:R0:W-:Y:S04]  /*0730*/  STG.E.64 desc[UR6][R10.64], R6 ;  /* 0x000000060a007986 */ /* 0x0001e8000c101b06 */
[----:B------:R-:W2:Y:S02]  /*0740*/  LDG.E.64 R8, desc[UR6][R4.64+0x62e080] ;  /* 0x62e0800604087981 */ /* 0x000ea4000c1e1b00 */
[----:B--2---:R-:W-:Y:S01]  /*0750*/  DADD R12, R6, R8 ;  /* 0x00000000060c7229 */ /* 0x004fe20000000008 */
[----:B------:R-:W-:-:S05]  /*0760*/  IADD3 R8, P0, PT, R4, 0x1000000, RZ ;  /* 0x0100000004087810 */ /* 0x000fca0007f1e0ff */
[----:B------:R-:W-:Y:S02]  /*0770*/  IMAD.X R9, RZ, RZ, R5, P0 ;  /* 0x000000ffff097224 */ /* 0x000fe400000e0605 */
[----:B------:R-:W-:-:S07]  /*0780*/  DMUL R12, R12, 0.5 ;  /* 0x3fe000000c0c7828 */ /* 0x000fce0000000000 */
[----:B------:R1:W-:Y:S04]  /*0790*/  STG.E.64 desc[UR6][R4.64], R12 ;  /* 0x0000000c04007986 */ /* 0x0003e8000c101b06 */
[----:B------:R-:W2:Y:S01]  /*07a0*/  LDG.E.64 R14, desc[UR6][R8.64+-0x3a3f00] ;  /* 0xc5c10006080e7981 */ /* 0x000ea2000c1e1b00 */
[----:B------:R-:W-:-:S05]  /*07b0*/  IADD3 R17, PT, PT, R0, 0x251430, RZ ;  /* 0x0025143000117810 */ /* 0x000fca0007ffe0ff */
[----:B0-----:R-:W-:Y:S01]  /*07c0*/  IMAD.WIDE.U32 R10, R17, 0x8, R2 ;  /* 0x00000008110a7825 */ /* 0x001fe200078e0002 */
[----:B--2---:R-:W-:-:S08]  /*07d0*/  DADD R14, R12, R14 ;  /* 0x000000000c0e7229 */ /* 0x004fd0000000000e */
        /* <DEDUP_REMOVED lines=8> */
[----:B-1----:R-:W3:Y:S01]  /*0860*/  LDG.E.64 R12, desc[UR6][R6.64+-0x747e00] ;  /* 0x8b820006060c7981 */ /* 0x002ee2000c1e1b00 */
[----:B------:R-:W-:-:S05]  /*0870*/  IADD3 R19, PT, PT, R0, 0x3dcc50, RZ ;  /* 0x003dcc5000137810 */ /* 0x000fca0007ffe0ff */
[----:B0-----:R-:W-:Y:S01]  /*0880*/  IMAD.WIDE.U32 R10, R19, 0x8, R2 ;  /* 0x00000008130a7825 */ /* 0x001fe200078e0002 */
[----:B---3--:R-:W-:-:S08]  /*0890*/  DADD R12, R16, R12 ;  /* 0x00000000100c7229 */ /* 0x008fd0000000000c */
[----:B------:R-:W-:-:S07]  /*08a0*/  DMUL R12, R12, 0.5 ;  /* 0x3fe000000c0c7828 */ /* 0x000fce0000000000 */
[----:B------:R0:W-:Y:S04]  /*08b0*/  STG.E.64 desc[UR6][R10.64], R12 ;  /* 0x0000000c0a007986 */ /* 0x0001e8000c101b06 */
[----:B------:R-:W3:Y:S04]  /*08c0*/  LDG.E.64 R14, desc[UR6][R6.64+-0x119d80] ;  /* 0xee628006060e7981 */ /* 0x000ee8000c1e1b00 */
[----:B------:R-:W4:Y:S01]  /*08d0*/  LDG.E.64 R18, desc[UR6][R6.64+0x514300] ;  /* 0x5143000606127981 */ /* 0x000f22000c1e1b00 */
[----:B--2---:R-:W-:Y:S01]  /*08e0*/  VIADD R17, R0, 0x568470 ;  /* 0x0056847000117836 */ /* 0x004fe20000000000 */
[----:B------:R-:W-:-:S03]  /*08f0*/  IADD3 R8, P0, PT, R4, 0x3000000, RZ ;  /* 0x0300000004087810 */ /* 0x000fc60007f1e0ff */
[----:B------:R-:W-:Y:S01]  /*0900*/  IMAD.WIDE.U32 R16, R17, 0x8, R2 ;  /* 0x0000000811107825 */ /* 0x000fe200078e0002 */
[----:B------:R-:W-:Y:S01]  /*0910*/  IADD3.X R9, PT, PT, RZ, R5, RZ, P0, !PT ;  /* 0x00000005ff097210 */ /* 0x000fe200007fe4ff */
[----:B---3--:R-:W-:-:S08]  /*0920*/  DADD R14, R12, R14 ;  /* 0x000000000c0e7229 */ /* 0x008fd0000000000e */
[----:B------:R-:W-:-:S07]  /*0930*/  DMUL R14, R14, 0.5 ;  /* 0x3fe000000e0e7828 */ /* 0x000fce0000000000 */
[----:B------:R1:W-:Y:S01]  /*0940*/  STG.E.64 desc[UR6][R6.64+-0x747e00], R14 ;  /* 0x8b82000e06007986 */ /* 0x0003e2000c101b06 */
[----:B----4-:R-:W-:-:S08]  /*0950*/  DADD R18, R14, R18 ;  /* 0x000000000e127229 */ /* 0x010fd00000000012 */
[----:B------:R-:W-:-:S07]  /*0960*/  DMUL R18, R18, 0.5 ;  /* 0x3fe0000012127828 */ /* 0x000fce0000000000 */
[----:B------:R-:W-:Y:S04]  /*0970*/  STG.E.64 desc[UR6][R16.64], R18 ;  /* 0x0000001210007986 */ /* 0x000fe8000c101b06 */
        /* <DEDUP_REMOVED lines=12> */
[----:B------:R-:W-:-:S04]  /*0a40*/  IADD3 R10, P0, PT, R4, 0x4000000, RZ ;  /* 0x04000000040a7810 */ /* 0x000fc80007f1e0ff */
[----:B------:R-:W-:-:S03]  /*0a50*/  IADD3.X R11, PT, PT, RZ, R5, RZ, P0, !PT ;  /* 0x00000005ff0b7210 */ /* 0x000fc600007fe4ff */
[----:B------:R-:W-:-:S07]  /*0a60*/  DMUL R14, R14, 0.5 ;  /* 0x3fe000000e0e7828 */ /* 0x000fce0000000000 */
        /* <DEDUP_REMOVED lines=9> */
[----:B------:R-:W-:-:S04]  /*0b00*/  IADD3 R6, P0, PT, R4, 0x5000000, RZ ;  /* 0x0500000004067810 */ /* 0x000fc80007f1e0ff */
[----:B------:R-:W-:-:S03]  /*0b10*/  IADD3.X R7, PT, PT, RZ, R5, RZ, P0, !PT ;  /* 0x00000005ff077210 */ /* 0x000fc600007fe4ff */
[----:B------:R-:W-:-:S07]  /*0b20*/  DMUL R18, R18, 0.5 ;  /* 0x3fe0000012127828 */ /* 0x000fce0000000000 */
[----:B------:R2:W-:Y:S04]  /*0b30*/  STG.E.64 desc[UR6][R10.64+-0x233b00], R18 ;  /* 0xdcc500120a007986 */ /* 0x0005e8000c101b06 */
[----:B-1----:R-:W3:Y:S01]  /*0b40*/  LDG.E.64 R8, desc[UR6][R6.64+-0x5d7a00] ;  /* 0xa286000606087981 */ /* 0x002ee2000c1e1b00 */
[----:B------:R-:W-:-:S04]  /*0b50*/  VIADD R21, R0, 0xa0acd0 ;  /* 0x00a0acd000157836 */ /* 0x000fc80000000000 */
[----:B0-----:R-:W-:Y:S01]  /*0b60*/  IMAD.WIDE.U32 R12, R21, 0x8, R2 ;  /* 0x00000008150c7825 */ /* 0x001fe200078e0002 */
[----:B---3--:R-:W-:-:S08]  /*0b70*/  DADD R8, R18, R8 ;  /* 0x0000000012087229 */ /* 0x008fd00000000008 */
[----:B------:R-:W-:-:S07]  /*0b80*/  DMUL R14, R8, 0.5 ;  /* 0x3fe00000080e7828 */ /* 0x000fce0000000000 */
[----:B------:R0:W-:Y:S04]  /*0b90*/  STG.E.64 desc[UR6][R12.64], R14 ;  /* 0x0000000e0c007986 */ /* 0x0001e8000c101b06 */
[----:B------:R-:W3:Y:S04]  /*0ba0*/  LDG.E.64 R8, desc[UR6][R6.64+0x56680] ;  /* 0x0566800606087981 */ /* 0x000ee8000c1e1b00 */
[----:B------:R-:W4:Y:S01]  /*0bb0*/  LDG.E.64 R20, desc[UR6][R6.64+0x684700] ;  /* 0x6847000606147981 */ /* 0x000f22000c1e1b00 */
[----:B--2---:R-:W-:-:S05]  /*0bc0*/  IADD3 R19, PT, PT, R0, 0xb964f0, RZ ;  /* 0x00b964f000137810 */ /* 0x004fca0007ffe0ff */
[----:B------:R-:W-:Y:S01]  /*0bd0*/  IMAD.WIDE.U32 R18, R19, 0x8, R2 ;  /* 0x0000000813127825 */ /* 0x000fe200078e0002 */
[----:B---3--:R-:W-:-:S08]  /*0be0*/  DADD R8, R14, R8 ;  /* 0x000000000e087229 */ /* 0x008fd00000000008 */
[----:B------:R-:W-:Y:S01]  /*0bf0*/  DMUL R16, R8, 0.5 ;  /* 0x3fe0000008107828 */ /* 0x000fe20000000000 */
[----:B------:R-:W-:-:S05]  /*0c00*/  IADD3 R8, P0, PT, R4, 0x6000000, RZ ;  /* 0x0600000004087810 */ /* 0x000fca0007f1e0ff */
[----:B------:R-:W-:Y:S02]  /*0c10*/  IMAD.X R9, RZ, RZ, R5, P0 ;  /* 0x000000ffff097224 */ /* 0x000fe400000e0605 */
[----:B----4-:R-:W-:Y:S01]  /*0c20*/  DADD R20, R16, R20 ;  /* 0x0000000010147229 */ /* 0x010fe20000000014 */
[----:B------:R1:W-:Y:S07]  /*0c30*/  STG.E.64 desc[UR6][R6.64+-0x5d7a00], R16 ;  /* 0xa286001006007986 */ /* 0x0003ee000c101b06 */
[----:B------:R-:W-:-:S07]  /*0c40*/  DMUL R20, R20, 0.5 ;  /* 0x3fe0000014147828 */ /* 0x000fce0000000000 */
[----:B------:R2:W-:Y:S04]  /*0c50*/  STG.E.64 desc[UR6][R18.64], R20 ;  /* 0x0000001412007986 */ /* 0x0005e8000c101b06 */
[----:B------:R-:W3:Y:S02]  /*0c60*/  LDG.E.64 R10, desc[UR6][R8.64+-0x34d880] ;  /* 0xcb278006080a7981 */ /* 0x000ee4000c1e1b00 */
[----:B---3--:R-:W-:-:S08]  /*0c70*/  DADD R10, R20, R10 ;  /* 0x00000000140a7229 */ /* 0x008fd0000000000a */
[----:B0-----:R-:W-:-:S07]  /*0c80*/  DMUL R12, R10, 0.5 ;  /* 0x3fe000000a0c7828 */ /* 0x001fce0000000000 */
[----:B------:R0:W-:Y:S04]  /*0c90*/  STG.E.64 desc[UR6][R6.64+0x684700], R12 ;  /* 0x6847000c06007986 */ /* 0x0001e8000c101b06 */
[----:B------:R-:W3:Y:S01]  /*0ca0*/  LDG.E.64 R10, desc[UR6][R8.64+0x2e0800] ;  /* 0x2e080006080a7981 */ /* 0x000ee2000c1e1b00 */
[----:B------:R-:W-:-:S05]  /*0cb0*/  IADD3 R23, PT, PT, R0, 0xd21d10, RZ ;  /* 0x00d21d1000177810 */ /* 0x000fca0007ffe0ff */
[----:B-1----:R-:W-:Y:S01]  /*0cc0*/  IMAD.WIDE.U32 R16, R23, 0x8, R2 ;  /* 0x0000000817107825 */ /* 0x002fe200078e0002 */
[----:B---3--:R-:W-:Y:S01]  /*0cd0*/  DADD R14, R12, R10 ;  /* 0x000000000c0e7229 */ /* 0x008fe2000000000a */
[----:B------:R-:W-:-:S05]  /*0ce0*/  IADD3 R10, P0, PT, R4, 0x7000000, RZ ;  /* 0x07000000040a7810 */ /* 0x000fca0007f1e0ff */
[----:B------:R-:W-:Y:S02]  /*0cf0*/  IMAD.X R11, RZ, RZ, R5, P0 ;  /* 0x000000ffff0b7224 */ /* 0x000fe400000e0605 */
[----:B------:R-:W-:-:S07]  /*0d00*/  DMUL R14, R14, 0.5 ;  /* 0x3fe000000e0e7828 */ /* 0x000fce0000000000 */
[----:B------:R1:W-:Y:S04]  /*0d10*/  STG.E.64 desc[UR6][R16.64], R14 ;  /* 0x0000000e10007986 */ /* 0x0003e8000c101b06 */
[----:B--2---:R-:W2:Y:S02]  /*0d20*/  LDG.E.64 R18, desc[UR6][R10.64+-0x6f1780] ;  /* 0x90e880060a127981 */ /* 0x004ea4000c1e1b00 */
[----:B--2---:R-:W-:-:S08]  /*0d30*/  DADD R18, R14, R18 ;  /* 0x000000000e127229 */ /* 0x004fd00000000012 */
[----:B------:R-:W-:-:S07]  /*0d40*/  DMUL R18, R18, 0.5 ;  /* 0x3fe0000012127828 */ /* 0x000fce0000000000 */
[----:B------:R2:W-:Y:S04]  /*0d50*/  STG.E.64 desc[UR6][R8.64+0x2e0800], R18 ;  /* 0x2e08001208007986 */ /* 0x0005e8000c101b06 */
[----:B0-----:R-:W3:Y:S01]  /*0d60*/  LDG.E.64 R6, desc[UR6][R10.64+-0xc3700] ;  /* 0xf3c900060a067981 */ /* 0x001ee2000c1e1b00 */
[----:B------:R-:W-:-:S05]  /*0d70*/  IADD3 R21, PT, PT, R0, 0xead530, RZ ;  /* 0x00ead53000157810 */ /* 0x000fca0007ffe0ff */
[----:B------:R-:W-:Y:S01]  /*0d80*/  IMAD.WIDE.U32 R20, R21, 0x8, R2 ;  /* 0x0000000815147825 */ /* 0x000fe200078e0002 */
[----:B---3--:R-:W-:-:S08]  /*0d90*/  DADD R6, R18, R6 ;  /* 0x0000000012067229 */ /* 0x008fd00000000006 */
[----:B------:R-:W-:-:S07]  /*0da0*/  DMUL R12, R6, 0.5 ;  /* 0x3fe00000060c7828 */ /* 0x000fce0000000000 */
[----:B------:R0:W-:Y:S04]  /*0db0*/  STG.E.64 desc[UR6][R20.64], R12 ;  /* 0x0000000c14007986 */ /* 0x0001e8000c101b06 */
[----:B------:R-:W1:Y:S02]  /*0dc0*/  LDG.E.64 R6, desc[UR6][R10.64+0x56a980] ;  /* 0x56a980060a067981 */ /* 0x000e64000c1e1b00 */
[----:B-1----:R-:W-:Y:S01]  /*0dd0*/  DADD R14, R12, R6 ;  /* 0x000000000c0e7229 */ /* 0x002fe20000000006 */
[----:B------:R-:W-:-:S05]  /*0de0*/  IADD3 R6, P0, PT, R4, 0x8000000, RZ ;  /* 0x0800000004067810 */ /* 0x000fca0007f1e0ff */
[----:B------:R-:W-:Y:S02]  /*0df0*/  IMAD.X R7, RZ, RZ, R5, P0 ;  /* 0x000000ffff077224 */ /* 0x000fe400000e0605 */
[----:B------:R-:W-:-:S07]  /*0e00*/  DMUL R14, R14, 0.5 ;  /* 0x3fe000000e0e7828 */ /* 0x000fce0000000000 */
[----:B------:R1:W-:Y:S04]  /*0e10*/  STG.E.64 desc[UR6][R10.64+-0xc3700], R14 ;  /* 0xf3c9000e0a007986 */ /* 0x0003e8000c101b06 */
[----:B--2---:R-:W2:Y:S01]  /*0e20*/  LDG.E.64 R8, desc[UR6][R6.64+-0x467600] ;  /* 0xb98a000606087981 */ /* 0x004ea2000c1e1b00 */
        /* <DEDUP_REMOVED lines=10> */
[----:B------:R-:W-:Y:S01]  /*0ed0*/  DMUL R18, R8, 0.5 ;  /* 0x3fe0000008127828 */ /* 0x000fe20000000000 */
[----:B------:R-:W-:-:S04]  /*0ee0*/  IADD3 R8, P0, PT, R4, 0x9000000, RZ ;  /* 0x0900000004087810 */ /* 0x000fc80007f1e0ff */
[----:B------:R-:W-:Y:S02]  /*0ef0*/  IADD3.X R9, PT, PT, RZ, R5, RZ, P0, !PT ;  /* 0x00000005ff097210 */ /* 0x000fe400007fe4ff */
[----:B------:R-:W-:Y:S01]  /*0f00*/  STG.E.64 desc[UR6][R6.64+-0x467600], R18 ;  /* 0xb98a001206007986 */ /* 0x000fe2000c101b06 */
[----:B---3--:R-:W-:-:S08]  /*0f10*/  DADD R20, R18, R20 ;  /* 0x0000000012147229 */ /* 0x008fd00000000014 */
[----:B------:R-:W-:-:S07]  /*0f20*/  DMUL R20, R20, 0.5 ;  /* 0x3fe0000014147828 */ /* 0x000fce0000000000 */
[----:B------:R1:W-:Y:S04]  /*0f30*/  STG.E.64 desc[UR6][R14.64], R20 ;  /* 0x000000140e007986 */ /* 0x0003e8000c101b06 */
[----:B------:R-:W2:Y:S02]  /*0f40*/  LDG.E.64 R10, desc[UR6][R8.64+-0x1dd480] ;  /* 0xe22b8006080a7981 */ /* 0x000ea4000c1e1b00 */
[----:B--2---:R-:W-:-:S08]  /*0f50*/  DADD R10, R20, R10 ;  /* 0x00000000140a7229 */ /* 0x004fd0000000000a */
[----:B0-----:R-:W-:-:S07]  /*0f60*/  DMUL R12, R10, 0.5 ;  /* 0x3fe000000a0c7828 */ /* 0x001fce0000000000 */
[----:B------:R0:W-:Y:S04]  /*0f70*/  STG.E.64 desc[UR6][R6.64+0x7f4b00], R12 ;  /* 0x7f4b000c06007986 */ /* 0x0001e8000c101b06 */
[----:B------:R-:W2:Y:S01]  /*0f80*/  LDG.E.64 R10, desc[UR6][R8.64+0x450c00] ;  /* 0x450c0006080a7981 */ /* 0x000ea2000c1e1b00 */
[----:B------:R-:W-:-:S04]  /*0f90*/  VIADD R23, R0, 0x134fd90 ;  /* 0x0134fd9000177836 */ /* 0x000fc80000000000 */
[----:B-1----:R-:W-:Y:S01]  /*0fa0*/  IMAD.WIDE.U32 R14, R23, 0x8, R2 ;  /* 0x00000008170e7825 */ /* 0x002fe200078e0002 */
[----:B--2---:R-:W-:Y:S01]  /*0fb0*/  DADD R16, R12, R10 ;  /* 0x000000000c107229 */ /* 0x004fe2000000000a */
[----:B------:R-:W-:-:S04]  /*0fc0*/  IADD3 R10, P0, PT, R4, 0xa000000, RZ ;  /* 0x0a000000040a7810 */ /* 0x000fc80007f1e0ff */
[----:B------:R-:W-:-:S03]  /*0fd0*/  IADD3.X R11, PT, PT, RZ, R5, RZ, P0, !PT ;  /* 0x00000005ff0b7210 */ /* 0x000fc600007fe4ff */
[----:B------:R-:W-:-:S07]  /*0fe0*/  DMUL R16, R16, 0.5 ;  /* 0x3fe0000010107828 */ /* 0x000fce0000000000 */
[----:B------:R1:W-:Y:S04]  /*0ff0*/  STG.E.64 desc[UR6][R14.64], R16 ;  /* 0x000000100e007986 */ /* 0x0003e8000c101b06 */
[----:B------:R-:W2:Y:S02]  /*1000*/  LDG.E.64 R18, desc[UR6][R10.64+-0x581380] ;  /* 0xa7ec80060a127981 */ /* 0x000ea4000c1e1b00 */
[----:B--2---:R-:W-:-:S08]  /*1010*/  DADD R18, R16, R18 ;  /* 0x0000000010127229 */ /* 0x004fd00000000012 */
[----:B------:R-:W-:-:S07]  /*1020*/  DMUL R18, R18, 0.5 ;  /* 0x3fe0000012127828 */ /* 0x000fce0000000000 */
[----:B------:R2:W-:Y:S04]  /*1030*/  STG.E.64 desc[UR6][R8.64+0x450c00], R18 ;  /* 0x450c001208007986 */ /* 0x0005e8000c101b06 */
[----:B0-----:R-:W3:Y:S01]  /*1040*/  LDG.E.64 R6, desc[UR6][R10.64+0xacd00] ;  /* 0x0acd00060a067981 */ /* 0x001ee2000c1e1b00 */
[----:B------:R-:W-:-:S04]  /*1050*/  VIADD R21, R0, 0x14db5b0 ;  /* 0x014db5b000157836 */ /* 0x000fc80000000000 */
[----:B------:R-:W-:Y:S01]  /*1060*/  IMAD.WIDE.U32 R20, R21, 0x8, R2 ;  /* 0x0000000815147825 */ /* 0x000fe200078e0002 */
[----:B---3--:R-:W-:-:S08]  /*1070*/  DADD R6, R18, R6 ;  /* 0x0000000012067229 */ /* 0x008fd00000000006 */
[----:B------:R-:W-:-:S07]  /*1080*/  DMUL R12, R6, 0.5 ;  /* 0x3fe00000060c7828 */ /* 0x000fce0000000000 */
[----:B------:R0:W-:Y:S04]  /*1090*/  STG.E.64 desc[UR6][R20.64], R12 ;  /* 0x0000000c14007986 */ /* 0x0001e8000c101b06 */
[----:B------:R-:W1:Y:S02]  /*10a0*/  LDG.E.64 R6, desc[UR6][R10.64+0x6dad80] ;  /* 0x6dad80060a067981 */ /* 0x000e64000c1e1b00 */
[----:B-1----:R-:W-:Y:S01]  /*10b0*/  DADD R14, R12, R6 ;  /* 0x000000000c0e7229 */ /* 0x002fe20000000006 */
[----:B------:R-:W-:-:S04]  /*10c0*/  IADD3 R6, P0, PT, R4, 0xb000000, RZ ;  /* 0x0b00000004067810 */ /* 0x000fc80007f1e0ff */
[----:B------:R-:W-:-:S03]  /*10d0*/  IADD3.X R7, PT, PT, RZ, R5, RZ, P0, !PT ;  /* 0x00000005ff077210 */ /* 0x000fc600007fe4ff */
        /* <DEDUP_REMOVED lines=22> */
[----:B--2---:R-:W-:-:S05]  /*1240*/  IADD3 R18, P0, PT, R4, 0xd000000, RZ ;  /* 0x0d00000004127810 */ /* 0x004fca0007f1e0ff */
[----:B------:R-:W-:Y:S01]  /*1250*/  IMAD.X R19, RZ, RZ, R5, P0 ;  /* 0x000000ffff137224 */ /* 0x000fe200000e0605 */
[----:B---3--:R-:W-:-:S08]  /*1260*/  DADD R12, R14, R12 ;  /* 0x000000000e0c7229 */ /* 0x008fd0000000000c */
[----:B------:R-:W-:Y:S01]  /*1270*/  DMUL R20, R12, 0.5 ;  /* 0x3fe000000c147828 */ /* 0x000fe20000000000 */
[----:B------:R-:W-:-:S05]  /*1280*/  IADD3 R13, PT, PT, R0, 0x197de10, RZ ;  /* 0x0197de10000d7810 */ /* 0x000fca0007ffe0ff */
[----:B------:R-:W-:Y:S02]  /*1290*/  IMAD.WIDE.U32 R12, R13, 0x8, R2 ;  /* 0x000000080d0c7825 */ /* 0x000fe400078e0002 */
[----:B----4-:R-:W-:Y:S01]  /*12a0*/  DADD R10, R10, R20 ;  /* 0x000000000a0a7229 */ /* 0x010fe20000000014 */
[----:B------:R1:W-:Y:S07]  /*12b0*/  STG.E.64 desc[UR6][R8.64+-0x69b100], R20 ;  /* 0x964f001408007986 */ /* 0x0003ee000c101b06 */
[----:B------:R-:W-:-:S07]  /*12c0*/  DMUL R6, R10, 0.5 ;  /* 0x3fe000000a067828 */ /* 0x000fce0000000000 */
[----:B------:R1:W-:Y:S04]  /*12d0*/  STG.E.64 desc[UR6][R12.64], R6 ;  /* 0x000000060c007986 */ /* 0x0003e8000c101b06 */
[----:B------:R-:W2:Y:S01]  /*12e0*/  LDG.E.64 R10, desc[UR6][R18.64+-0x410f80] ;  /* 0xbef08006120a7981 */ /* 0x000ea2000c1e1b00 */
[----:B------:R-:W-:Y:S01]  /*12f0*/  UIADD3 UR4, UPT, UPT, UR4, 0x1a43a20, URZ ;  /* 0x01a43a2004047890 */ /* 0x000fe2000fffe0ff */
[----:B------:R-:W-:Y:S02]  /*1300*/  IADD3 R4, P0, PT, R4, 0xd21d100, RZ ;  /* 0x0d21d10004047810 */ /* 0x000fe40007f1e0ff */
[----:B------:R-:W-:Y:S01]  /*1310*/  IADD3 R0, PT, PT, R0, 0x1a43a20, RZ ;  /* 0x01a43a2000007810 */ /* 0x000fe20007ffe0ff */
[----:B------:R-:W-:Y:S01]  /*1320*/  UISETP.NE.AND UP0, UPT, UR4, 0x2b674c30, UPT ;  /* 0x2b674c300400788c */ /* 0x000fe2000bf05270 */
[----:B------:R-:W-:Y:S01]  /*1330*/  IADD3.X R5, PT, PT, RZ, R5, RZ, P0, !PT ;  /* 0x00000005ff057210 */ /* 0x000fe200007fe4ff */
[----:B--2---:R-:W-:-:S08]  /*1340*/  DADD R10, R6, R10 ;  /* 0x00000000060a7229 */ /* 0x004fd0000000000a */
[----:B------:R-:W-:-:S07]  /*1350*/  DMUL R10, R10, 0.5 ;  /* 0x3fe000000a0a7828 */ /* 0x000fce0000000000 */
[----:B------:R1:W-:Y:S01]  /*1360*/  STG.E.64 desc[UR6][R8.64+0x5c1000], R10 ;  /* 0x5c10000a08007986 */ /* 0x0003e2000c101b06 */
[----:B------:R-:W-:Y:S05]  /*1370*/  BRA.U UP0, `(.L_x_706) ;  /* 0xfffffff100d87547 */ /* 0x000fea000b83ffff */
[----:B------:R-:W-:Y:S05]  /*1380*/  EXIT ;  /* 0x000000000000794d */ /* 0x000fea0003800000 */
.L_x_707:
        /* <DEDUP_REMOVED lines=15> */
.L_x_719:


//--------------------- .nv.shared._ZN3cub18CUB_300001_SM_10006detail11EmptyKernelIvEEvv --------------------------
	.section	.nv.shared._ZN3cub18CUB_300001_SM_10006detail11EmptyKernelIvEEvv,"aw",@nobits
	.sectionflags	@""
	.align	16
	.zero		1024


//--------------------- .nv.shared.reserved.0     --------------------------
	.section	.nv.shared.reserved.0,"aw",@nobits
	.weak		__nv_reservedSMEM_offset_0_alias
	.size		__nv_reservedSMEM_offset_0_alias, 0, 64
	.other		__nv_reservedSMEM_offset_0_alias,@"STO_CUDA_RESERVED_SHARED STV_DEFAULT"
__nv_reservedSMEM_offset_0_alias:
	.zero		0
	.zero		64


//--------------------- .nv.global                --------------------------
	.section	.nv.global,"aw",@nobits
.nv.global:
	.type		_ZN34_INTERNAL_8e9f1dac_4_k_cu_b1f7ca5d6thrust24THRUST_300001_SM_1000_NS12placeholders2_8E,@object
	.size		_ZN34_INTERNAL_8e9f1dac_4_k_cu_b1f7ca5d6thrust24THRUST_300001_SM_1000_NS12placeholders2_8E,(_ZN34_INTERNAL_8e9f1dac_4_k_cu_b1f7ca5d4cuda3std3__436_GLOBAL__N__8e9f1dac_4_k_cu_b1f7ca5d6ignoreE - _ZN34_INTERNAL_8e9f1dac_4_k_cu_b1f7ca5d6thrust24THRUST_300001_SM_1000_NS12placeholders2_8E)
_ZN34_INTERNAL_8e9f1dac_4_k_cu_b1f7ca5d6thrust24THRUST_300001_SM_1000_NS12placeholders2_8E:
	.zero		1
	.type		_ZN34_INTERNAL_8e9f1dac_4_k_cu_b1f7ca5d4cuda3std3__436_GLOBAL__N__8e9f1dac_4_k_cu_b1f7ca5d6ignoreE,@object
	.size		_ZN34_INTERNAL_8e9f1dac_4_k_cu_b1f7ca5d4cuda3std3__436_GLOBAL__N__8e9f1dac_4_k_cu_b1f7ca5d6ignoreE,(_ZN34_INTERNAL_8e9f1dac_4_k_cu_b1f7ca5d4cuda3std6ranges3__45__cpo4dataE - _ZN34_INTERNAL_8e9f1dac_4_k_cu_b1f7ca5d4cuda3std3__436_GLOBAL__N__8e9f1dac_4_k_cu_b1f7ca5d6ignoreE)
_ZN34_INTERNAL_8e9f1dac_4_k_cu_b1f7ca5d4cuda3std3__436_GLOBAL__N__8e9f1dac_4_k_cu_b1f7ca5d6ignoreE:
	.zero		1
	.type		_ZN34_INTERNAL_8e9f1dac_4_k_cu_b1f7ca5d4cuda3std6ranges3__45__cpo4dataE,@object
	.size		_ZN34_INTERNAL_8e9f1dac_4_k_cu_b1f7ca5d4cuda3std6ranges3__45__cpo4dataE,(_ZN34_INTERNAL_8e9f1dac_4_k_cu_b1f7ca5d6thrust24THRUST_300001_SM_1000_NS6system3cpp3parE - _ZN34_INTERNAL_8e9f1dac_4_k_cu_b1f7ca5d4cuda3std6ranges3__45__cpo4dataE)
_ZN34_INTERNAL_8e9f1dac_4_k_cu_b1f7ca5d4cuda3std6ranges3__45__cpo4dataE:
	.zero		1
	.type		_ZN34_INTERNAL_8e9f1dac_4_k_cu_b1f7ca5d6thrust24THRUST_300001_SM_1000_NS6system3cpp3parE,@object
	.size		_ZN34_INTERNAL_8e9f1dac_4_k_cu_b1f7ca5d6thrust24THRUST_300001_SM_1000_NS6system3cpp3parE,(_ZN34_INTERNAL_8e9f1dac_4_k_cu_b1f7ca5d4cuda3std3__45__cpo5beginE - _ZN34_INTERNAL_8e9f1dac_4_k_cu_b1f7ca5d6thrust24THRUST_300001_SM_1000_NS6system3cpp3parE)
_ZN34_INTERNAL_8e9f1dac_4_k_cu_b1f7ca5d6thrust24THRUST_300001_SM_1000_NS6system3cpp3parE:
	.zero		1
	.type		_ZN34_INTERNAL_8e9f1dac_4_k_cu_b1f7ca5d4cuda3std3__45__cpo5beginE,@object
	.size		_ZN34_INTERNAL_8e9f1dac_4_k_cu_b1f7ca5d4cuda3std3__45__cpo5beginE,(_ZN34_INTERNAL_8e9f1dac_4_k_cu_b1f7ca5d4cuda3std6ranges3__45__cpo5beginE - _ZN34_INTERNAL_8e9f1dac_4_k_cu_b1f7ca5d4cuda3std3__45__cpo5beginE)
_ZN34_INTERNAL_8e9f1dac_4_k_cu_b1f7ca5d4cuda3std3__45__cpo5beginE:
	.zero		1
	.type		_ZN34_INTERNAL_8e9f1dac_4_k_cu_b1f7ca5d4cuda3std6ranges3__45__cpo5beginE,@object
	.size		_ZN34_INTERNAL_8e9f1dac_4_k_cu_b1f7ca5d4cuda3std6ranges3__45__cpo5beginE,(_ZN34_INTERNAL_8e9f1dac_4_k_cu_b1f7ca5d6thrust24THRUST_300001_SM_1000_NS6deviceE - _ZN34_INTERNAL_8e9f1dac_4_k_cu_b1f7ca5d4cuda3std6ranges3__45__cpo5beginE)
_ZN34_INTERNAL_8e9f1dac_4_k_cu_b1f7ca5d4cuda3std6ranges3__45__cpo5beginE:
	.zero		1
	.type		_ZN34_INTERNAL_8e9f1dac_4_k_cu_b1f7ca5d6thrust24THRUST_300001_SM_1000_NS6deviceE,@object
	.size		_ZN34_INTERNAL_8e9f1dac_4_k_cu_b1f7ca5d6thrust24THRUST_300001_SM_1000_NS6deviceE,(_ZN34_INTERNAL_8e9f1dac_4_k_cu_b1f7ca5d4cuda3std3__47nulloptE - _ZN34_INTERNAL_8e9f1dac_4_k_cu_b1f7ca5d6thrust24THRUST_300001_SM_1000_NS6deviceE)
_ZN34_INTERNAL_8e9f1dac_4_k_cu_b1f7ca5d6thrust24THRUST_300001_SM_1000_NS6deviceE:
	.zero		1
	.type		_ZN34_INTERNAL_8e9f1dac_4_k_cu_b1f7ca5d4cuda3std3__47nulloptE,@object
	.size		_ZN34_INTERNAL_8e9f1dac_4_k_cu_b1f7ca5d4cuda3std3__47nulloptE,(_ZN34_INTERNAL_8e9f1dac_4_k_cu_b1f7ca5d4cuda3std6ranges3__45__cpo8distanceE - _ZN34_INTERNAL_8e9f1dac_4_k_cu_b1f7ca5d4cuda3std3__47nulloptE)
_ZN34_INTERNAL_8e9f1dac_4_k_cu_b1f7ca5d4cuda3std3__47nulloptE:
	.zero		1
	.type		_ZN34_INTERNAL_8e9f1dac_4_k_cu_b1f7ca5d4cuda3std6ranges3__45__cpo8distanceE,@object
	.size		_ZN34_INTERNAL_8e9f1dac_4_k_cu_b1f7ca5d4cuda3std6ranges3__45__cpo8distanceE,(_ZN34_INTERNAL_8e9f1dac_4_k_cu_b1f7ca5d6thrust24THRUST_300001_SM_1000_NS12placeholders2_4E - _ZN34_INTERNAL_8e9f1dac_4_k_cu_b1f7ca5d4cuda3std6ranges3__45__cpo8distanceE)
_ZN34_INTERNAL_8e9f1dac_4_k_cu_b1f7ca5d4cuda3std6ranges3__45__cpo8distanceE:
	.zero		1
	.type		_ZN34_INTERNAL_8e9f1dac_4_k_cu_b1f7ca5d6thrust24THRUST_300001_SM_1000_NS12placeholders2_4E,@object
	.size		_ZN34_INTERNAL_8e9f1dac_4_k_cu_b1f7ca5d6thrust24THRUST_300001_SM_1000_NS12placeholders2_4E,(_ZN34_INTERNAL_8e9f1dac_4_k_cu_b1f7ca5d4cuda3std3__45__cpo6rbeginE - _ZN34_INTERNAL_8e9f1dac_4_k_cu_b1f7ca5d6thrust24THRUST_300001_SM_1000_NS12placeholders2_4E)
_ZN34_INTERNAL_8e9f1dac_4_k_cu_b1f7ca5d6thrust24THRUST_300001_SM_1000_NS12placeholders2_4E:
	.zero		1
	.type		_ZN34_INTERNAL_8e9f1dac_4_k_cu_b1f7ca5d4cuda3std3__45__cpo6rbeginE,@object
	.size		_ZN34_INTERNAL_8e9f1dac_4_k_cu_b1f7ca5d4cuda3std3__45__cpo6rbeginE,(_ZN34_INTERNAL_8e9f1dac_4_k_cu_b1f7ca5d4cuda3std6ranges3__45__cpo7advanceE - _ZN34_INTERNAL_8e9f1dac_4_k_cu_b1f7ca5d4cuda3std3__45__cpo6rbeginE)
_ZN34_INTERNAL_8e9f1dac_4_k_cu_b1f7ca5d4cuda3std3__45__cpo6rbeginE:
	.zero		1
	.type		_ZN34_INTERNAL_8e9f1dac_4_k_cu_b1f7ca5d4cuda3std6ranges3__45__cpo7advanceE,@object
	.size		_ZN34_INTERNAL_8e9f1dac_4_k_cu_b1f7ca5d4cuda3std6ranges3__45__cpo7advanceE,(_ZN34_INTERNAL_8e9f1dac_4_k_cu_b1f7ca5d6thrust24THRUST_300001_SM_1000_NS12placeholders3_10E - _ZN34_INTERNAL_8e9f1dac_4_k_cu_b1f7ca5d4cuda3std6ranges3__45__cpo7advanceE)
_ZN34_INTERNAL_8e9f1dac_4_k_cu_b1f7ca5d4cuda3std6ranges3__45__cpo7advanceE:
	.zero		1
	.type		_ZN34_INTERNAL_8e9f1dac_4_k_cu_b1f7ca5d6thrust24THRUST_300001_SM_1000_NS12placeholders3_10E,@object
	.size		_ZN34_INTERNAL_8e9f1dac_4_k_cu_b1f7ca5d6thrust24THRUST_300001_SM_1000_NS12placeholders3_10E,(_ZN34_INTERNAL_8e9f1dac_4_k_cu_b1f7ca5d4cuda3std3__48in_placeE - _ZN34_INTERNAL_8e9f1dac_4_k_cu_b1f7ca5d6thrust24THRUST_300001_SM_1000_NS12placeholders3_10E)
_ZN34_INTERNAL_8e9f1dac_4_k_cu_b1f7ca5d6thrust24THRUST_300001_SM_1000_NS12placeholders3_10E:
	.zero		1
	.type		_ZN34_INTERNAL_8e9f1dac_4_k_cu_b1f7ca5d4cuda3std3__48in_placeE,@object
	.size		_ZN34_INTERNAL_8e9f1dac_4_k_cu_b1f7ca5d4cuda3std3__48in_placeE,(_ZN34_INTERNAL_8e9f1dac_4_k_cu_b1f7ca5d4cuda3std6ranges3__45__cpo4sizeE - _ZN34_INTERNAL_8e9f1dac_4_k_cu_b1f7ca5d4cuda3std3__48in_placeE)
_ZN34_INTERNAL_8e9f1dac_4_k_cu_b1f7ca5d4cuda3std3__48in_placeE:
	.zero		1
	.type		_ZN34_INTERNAL_8e9f1dac_4_k_cu_b1f7ca5d4cuda3std6ranges3__45__cpo4sizeE,@object
	.size		_ZN34_INTERNAL_8e9f1dac_4_k_cu_b1f7ca5d4cuda3std6ranges3__45__cpo4sizeE,(_ZN34_INTERNAL_8e9f1dac_4_k_cu_b1f7ca5d6thrust24THRUST_300001_SM_1000_NS12placeholders2_2E - _ZN34_INTERNAL_8e9f1dac_4_k_cu_b1f7ca5d4cuda3std6ranges3__45__cpo4sizeE)
_ZN34_INTERNAL_8e9f1dac_4_k_cu_b1f7ca5d4cuda3std6ranges3__45__cpo4sizeE:
	.zero		1
	.type		_ZN34_INTERNAL_8e9f1dac_4_k_cu_b1f7ca5d6thrust24THRUST_300001_SM_1000_NS12placeholders2_2E,@object
	.size		_ZN34_INTERNAL_8e9f1dac_4_k_cu_b1f7ca5d6thrust24THRUST_300001_SM_1000_NS12placeholders2_2E,(_ZN34_INTERNAL_8e9f1dac_4_k_cu_b1f7ca5d4cuda3std3__45__cpo6cbeginE - _ZN34_INTERNAL_8e9f1dac_4_k_cu_b1f7ca5d6thrust24THRUST_300001_SM_1000_NS12placeholders2_2E)
_ZN34_INTERNAL_8e9f1dac_4_k_cu_b1f7ca5d6thrust24THRUST_300001_SM_1000_NS12placeholders2_2E:
	.zero		1
	.type		_ZN34_INTERNAL_8e9f1dac_4_k_cu_b1f7ca5d4cuda3std3__45__cpo6cbeginE,@object
	.size		_ZN34_INTERNAL_8e9f1dac_4_k_cu_b1f7ca5d4cuda3std3__45__cpo6cbeginE,(_ZN34_INTERNAL_8e9f1dac_4_k_cu_b1f7ca5d4cuda3std6ranges3__45__cpo6cbeginE - _ZN34_INTERNAL_8e9f1dac_4_k_cu_b1f7ca5d4cuda3std3__45__cpo6cbeginE)
_ZN34_INTERNAL_8e9f1dac_4_k_cu_b1f7ca5d4cuda3std3__45__cpo6cbeginE:
	.zero		1
	.type		_ZN34_INTERNAL_8e9f1dac_4_k_cu_b1f7ca5d4cuda3std6ranges3__45__cpo6cbeginE,@object
	.size		_ZN34_INTERNAL_8e9f1dac_4_k_cu_b1f7ca5d4cuda3std6ranges3__45__cpo6cbeginE,(_ZN34_INTERNAL_8e9f1dac_4_k_cu_b1f7ca5d6thrust24THRUST_300001_SM_1000_NS12placeholders2_6E - _ZN34_INTERNAL_8e9f1dac_4_k_cu_b1f7ca5d4cuda3std6ranges3__45__cpo6cbeginE)
_ZN34_INTERNAL_8e9f1dac_4_k_cu_b1f7ca5d4cuda3std6ranges3__45__cpo6cbeginE:
	.zero		1
	.type		_ZN34_INTERNAL_8e9f1dac_4_k_cu_b1f7ca5d6thrust24THRUST_300001_SM_1000_NS12placeholders2_6E,@object
	.size		_ZN34_INTERNAL_8e9f1dac_4_k_cu_b1f7ca5d6thrust24THRUST_300001_SM_1000_NS12placeholders2_6E,(_ZN34_INTERNAL_8e9f1dac_4_k_cu_b1f7ca5d4cuda3std3__45__cpo7crbeginE - _ZN34_INTERNAL_8e9f1dac_4_k_cu_b1f7ca5d6thrust24THRUST_300001_SM_1000_NS12placeholders2_6E)
_ZN34_INTERNAL_8e9f1dac_4_k_cu_b1f7ca5d6thrust24THRUST_300001_SM_1000_NS12placeholders2_6E:
	.zero		1
	.type		_ZN34_INTERNAL_8e9f1dac_4_k_cu_b1f7ca5d4cuda3std3__45__cpo7crbeginE,@object
	.size		_ZN34_INTERNAL_8e9f1dac_4_k_cu_b1f7ca5d4cuda3std3__45__cpo7crbeginE,(_ZN34_INTERNAL_8e9f1dac_4_k_cu_b1f7ca5d4cuda3std6ranges3__45__cpo4nextE - _ZN34_INTERNAL_8e9f1dac_4_k_cu_b1f7ca5d4cuda3std3__45__cpo7crbeginE)
_ZN34_INTERNAL_8e9f1dac_4_k_cu_b1f7ca5d4cuda3std3__45__cpo7crbeginE:
	.zero		1
	.type		_ZN34_INTERNAL_8e9f1dac_4_k_cu_b1f7ca5d4cuda3std6ranges3__45__cpo4nextE,@object
	.size		_ZN34_INTERNAL_8e9f1dac_4_k_cu_b1f7ca5d4cuda3std6ranges3__45__cpo4nextE,(_ZN34_INTERNAL_8e9f1dac_4_k_cu_b1f7ca5d4cuda3std6ranges3__45__cpo4swapE - _ZN34_INTERNAL_8e9f1dac_4_k_cu_b1f7ca5d4cuda3std6ranges3__45__cpo4nextE)
_ZN34_INTERNAL_8e9f1dac_4_k_cu_b1f7ca5d4cuda3std6ranges3__45__cpo4nextE:
	.zero		1
	.type		_ZN34_INTERNAL_8e9f1dac_4_k_cu_b1f7ca5d4cuda3std6ranges3__45__cpo4swapE,@object
	.size		_ZN34_INTERNAL_8e9f1dac_4_k_cu_b1f7ca5d4cuda3std6ranges3__45__cpo4swapE,(_ZN34_INTERNAL_8e9f1dac_4_k_cu_b1f7ca5d6thrust24THRUST_300001_SM_1000_NS8cuda_cub10par_nosyncE - _ZN34_INTERNAL_8e9f1dac_4_k_cu_b1f7ca5d4cuda3std6ranges3__45__cpo4swapE)
_ZN34_INTERNAL_8e9f1dac_4_k_cu_b1f7ca5d4cuda3std6ranges3__45__cpo4swapE:
	.zero		1
	.type		_ZN34_INTERNAL_8e9f1dac_4_k_cu_b1f7ca5d6thrust24THRUST_300001_SM_1000_NS8cuda_cub10par_nosyncE,@object
	.size		_ZN34_INTERNAL_8e9f1dac_4_k_cu_b1f7ca5d6thrust24THRUST_300001_SM_1000_NS8cuda_cub10par_nosyncE,(_ZN34_INTERNAL_8e9f1dac_4_k_cu_b1f7ca5d6thrust24THRUST_300001_SM_1000_NS3seqE - _ZN34_INTERNAL_8e9f1dac_4_k_cu_b1f7ca5d6thrust24THRUST_300001_SM_1000_NS8cuda_cub10par_nosyncE)
_ZN34_INTERNAL_8e9f1dac_4_k_cu_b1f7ca5d6thrust24THRUST_300001_SM_1000_NS8cuda_cub10par_nosyncE:
	.zero		1
	.type		_ZN34_INTERNAL_8e9f1dac_4_k_cu_b1f7ca5d6thrust24THRUST_300001_SM_1000_NS3seqE,@object
	.size		_ZN34_INTERNAL_8e9f1dac_4_k_cu_b1f7ca5d6thrust24THRUST_300001_SM_1000_NS3seqE,(_ZN34_INTERNAL_8e9f1dac_4_k_cu_b1f7ca5d4cuda3std3__420unreachable_sentinelE - _ZN34_INTERNAL_8e9f1dac_4_k_cu_b1f7ca5d6thrust24THRUST_300001_SM_1000_NS3seqE)
_ZN34_INTERNAL_8e9f1dac_4_k_cu_b1f7ca5d6thrust24THRUST_300001_SM_1000_NS3seqE:
	.zero		1
	.type		_ZN34_INTERNAL_8e9f1dac_4_k_cu_b1f7ca5d4cuda3std3__420unreachable_sentinelE,@object
	.size		_ZN34_INTERNAL_8e9f1dac_4_k_cu_b1f7ca5d4cuda3std3__420unreachable_sentinelE,(_ZN34_INTERNAL_8e9f1dac_4_k_cu_b1f7ca5d4cuda3std6ranges3__45__cpo5ssizeE - _ZN34_INTERNAL_8e9f1dac_4_k_cu_b1f7ca5d4cuda3std3__420unreachable_sentinelE)
_ZN34_INTERNAL_8e9f1dac_4_k_cu_b1f7ca5d4cuda3std3__420unreachable_sentinelE:
	.zero		1
	.type		_ZN34_INTERNAL_8e9f1dac_4_k_cu_b1f7ca5d4cuda3std6ranges3__45__cpo5ssizeE,@object
	.size		_ZN34_INTERNAL_8e9f1dac_4_k_cu_b1f7ca5d4cuda3std6ranges3__45__cpo5ssizeE,(_ZN34_INTERNAL_8e9f1dac_4_k_cu_b1f7ca5d6thrust24THRUST_300001_SM_1000_NS12placeholders2_3E - _ZN34_INTERNAL_8e9f1dac_4_k_cu_b1f7ca5d4cuda3std6ranges3__45__cpo5ssizeE)
_ZN34_INTERNAL_8e9f1dac_4_k_cu_b1f7ca5d4cuda3std6ranges3__45__cpo5ssizeE:
	.zero		1
	.type		_ZN34_INTERNAL_8e9f1dac_4_k_cu_b1f7ca5d6thrust24THRUST_300001_SM_1000_NS12placeholders2_3E,@object
	.size		_ZN34_INTERNAL_8e9f1dac_4_k_cu_b1f7ca5d6thrust24THRUST_300001_SM_1000_NS12placeholders2_3E,(_ZN34_INTERNAL_8e9f1dac_4_k_cu_b1f7ca5d4cuda3std3__45__cpo4cendE - _ZN34_INTERNAL_8e9f1dac_4_k_cu_b1f7ca5d6thrust24THRUST_300001_SM_1000_NS12placeholders2_3E)
_ZN34_INTERNAL_8e9f1dac_4_k_cu_b1f7ca5d6thrust24THRUST_300001_SM_1000_NS12placeholders2_3E:
	.zero		1
	.type		_ZN34_INTERNAL_8e9f1dac_4_k_cu_b1f7ca5d4cuda3std3__45__cpo4cendE,@object
	.size		_ZN34_INTERNAL_8e9f1dac_4_k_cu_b1f7ca5d4cuda3std3__45__cpo4cendE,(_ZN34_INTERNAL_8e9f1dac_4_k_cu_b1f7ca5d4cuda3std6ranges3__45__cpo4cendE - _ZN34_INTERNAL_8e9f1dac_4_k_cu_b1f7ca5d4cuda3std3__45__cpo4cendE)
_ZN34_INTERNAL_8e9f1dac_4_k_cu_b1f7ca5d4cuda3std3__45__cpo4cendE:
	.zero		1
	.type		_ZN34_INTERNAL_8e9f1dac_4_k_cu_b1f7ca5d4cuda3std6ranges3__45__cpo4cendE,@object
	.size		_ZN34_INTERNAL_8e9f1dac_4_k_cu_b1f7ca5d4cuda3std6ranges3__45__cpo4cendE,(_ZN34_INTERNAL_8e9f1dac_4_k_cu_b1f7ca5d6thrust24THRUST_300001_SM_1000_NS12placeholders2_7E - _ZN34_INTERNAL_8e9f1dac_4_k_cu_b1f7ca5d4cuda3std6ranges3__45__cpo4cendE)
_ZN34_INTERNAL_8e9f1dac_4_k_cu_b1f7ca5d4cuda3std6ranges3__45__cpo4cendE:
	.zero		1
	.type		_ZN34_INTERNAL_8e9f1dac_4_k_cu_b1f7ca5d6thrust24THRUST_300001_SM_1000_NS12placeholders2_7E,@object
	.size		_ZN34_INTERNAL_8e9f1dac_4_k_cu_b1f7ca5d6thrust24THRUST_300001_SM_1000_NS12placeholders2_7E,(_ZN34_INTERNAL_8e9f1dac_4_k_cu_b1f7ca5d4cuda3std3__45__cpo5crendE - _ZN34_INTERNAL_8e9f1dac_4_k_cu_b1f7ca5d6thrust24THRUST_300001_SM_1000_NS12placeholders2_7E)
_ZN34_INTERNAL_8e9f1dac_4_k_cu_b1f7ca5d6thrust24THRUST_300001_SM_1000_NS12placeholders2_7E:
	.zero		1
	.type		_ZN34_INTERNAL_8e9f1dac_4_k_cu_b1f7ca5d4cuda3std3__45__cpo5crendE,@object
	.size		_ZN34_INTERNAL_8e9f1dac_4_k_cu_b1f7ca5d4cuda3std3__45__cpo5crendE,(_ZN34_INTERNAL_8e9f1dac_4_k_cu_b1f7ca5d4cuda3std6ranges3__45__cpo4prevE - _ZN34_INTERNAL_8e9f1dac_4_k_cu_b1f7ca5d4cuda3std3__45__cpo5crendE)
_ZN34_INTERNAL_8e9f1dac_4_k_cu_b1f7ca5d4cuda3std3__45__cpo5crendE:
	.zero		1
	.type		_ZN34_INTERNAL_8e9f1dac_4_k_cu_b1f7ca5d4cuda3std6ranges3__45__cpo4prevE,@object
	.size		_ZN34_INTERNAL_8e9f1dac_4_k_cu_b1f7ca5d4cuda3std6ranges3__45__cpo4prevE,(_ZN34_INTERNAL_8e9f1dac_4_k_cu_b1f7ca5d4cuda3std6ranges3__45__cpo9iter_moveE - _ZN34_INTERNAL_8e9f1dac_4_k_cu_b1f7ca5d4cuda3std6ranges3__45__cpo4prevE)
_ZN34_INTERNAL_8e9f1dac_4_k_cu_b1f7ca5d4cuda3std6ranges3__45__cpo4prevE:
	.zero		1
	.type		_ZN34_INTERNAL_8e9f1dac_4_k_cu_b1f7ca5d4cuda3std6ranges3__45__cpo9iter_moveE,@object
	.size		_ZN34_INTERNAL_8e9f1dac_4_k_cu_b1f7ca5d4cuda3std6ranges3__45__cpo9iter_moveE,(_ZN34_INTERNAL_8e9f1dac_4_k_cu_b1f7ca5d6thrust24THRUST_300001_SM_1000_NS6system6detail10sequential3seqE - _ZN34_INTERNAL_8e9f1dac_4_k_cu_b1f7ca5d4cuda3std6ranges3__45__cpo9iter_moveE)
_ZN34_INTERNAL_8e9f1dac_4_k_cu_b1f7ca5d4cuda3std6ranges3__45__cpo9iter_moveE:
	.zero		1
	.type		_ZN34_INTERNAL_8e9f1dac_4_k_cu_b1f7ca5d6thrust24THRUST_300001_SM_1000_NS6system6detail10sequential3seqE,@object
	.size		_ZN34_INTERNAL_8e9f1dac_4_k_cu_b1f7ca5d6thrust24THRUST_300001_SM_1000_NS6system6detail10sequential3seqE,(_ZN34_INTERNAL_8e9f1dac_4_k_cu_b1f7ca5d6thrust24THRUST_300001_SM_1000_NS12placeholders2_9E - _ZN34_INTERNAL_8e9f1dac_4_k_cu_b1f7ca5d6thrust24THRUST_300001_SM_1000_NS6system6detail10sequential3seqE)
_ZN34_INTERNAL_8e9f1dac_4_k_cu_b1f7ca5d6thrust24THRUST_300001_SM_1000_NS6system6detail10sequential3seqE:
	.zero		1
	.type		_ZN34_INTERNAL_8e9f1dac_4_k_cu_b1f7ca5d6thrust24THRUST_300001_SM_1000_NS12placeholders2_9E,@object
	.size		_ZN34_INTERNAL_8e9f1dac_4_k_cu_b1f7ca5d6thrust24THRUST_300001_SM_1000_NS12placeholders2_9E,(_ZN34_INTERNAL_8e9f1dac_4_k_cu_b1f7ca5d4cuda3std3__419piecewise_constructE - _ZN34_INTERNAL_8e9f1dac_4_k_cu_b1f7ca5d6thrust24THRUST_300001_SM_1000_NS12placeholders2_9E)
_ZN34_INTERNAL_8e9f1dac_4_k_cu_b1f7ca5d6thrust24THRUST_300001_SM_1000_NS12placeholders2_9E:
	.zero		1
	.type		_ZN34_INTERNAL_8e9f1dac_4_k_cu_b1f7ca5d4cuda3std3__419piecewise_constructE,@object
	.size		_ZN34_INTERNAL_8e9f1dac_4_k_cu_b1f7ca5d4cuda3std3__419piecewise_constructE,(_ZN34_INTERNAL_8e9f1dac_4_k_cu_b1f7ca5d4cuda3std6ranges3__45__cpo5cdataE - _ZN34_INTERNAL_8e9f1dac_4_k_cu_b1f7ca5d4cuda3std3__419piecewise_constructE)
_ZN34_INTERNAL_8e9f1dac_4_k_cu_b1f7ca5d4cuda3std3__419piecewise_constructE:
	.zero		1
	.type		_ZN34_INTERNAL_8e9f1dac_4_k_cu_b1f7ca5d4cuda3std6ranges3__45__cpo5cdataE,@object
	.size		_ZN34_INTERNAL_8e9f1dac_4_k_cu_b1f7ca5d4cuda3std6ranges3__45__cpo5cdataE,(_ZN34_INTERNAL_8e9f1dac_4_k_cu_b1f7ca5d6thrust24THRUST_300001_SM_1000_NS12placeholders2_1E - _ZN34_INTERNAL_8e9f1dac_4_k_cu_b1f7ca5d4cuda3std6ranges3__45__cpo5cdataE)
_ZN34_INTERNAL_8e9f1dac_4_k_cu_b1f7ca5d4cuda3std6ranges3__45__cpo5cdataE:
	.zero		1
	.type		_ZN34_INTERNAL_8e9f1dac_4_k_cu_b1f7ca5d6thrust24THRUST_300001_SM_1000_NS12placeholders2_1E,@object
	.size		_ZN34_INTERNAL_8e9f1dac_4_k_cu_b1f7ca5d6thrust24THRUST_300001_SM_1000_NS12placeholders2_1E,(_ZN34_INTERNAL_8e9f1dac_4_k_cu_b1f7ca5d4cuda3std3__45__cpo3endE - _ZN34_INTERNAL_8e9f1dac_4_k_cu_b1f7ca5d6thrust24THRUST_300001_SM_1000_NS12placeholders2_1E)
_ZN34_INTERNAL_8e9f1dac_4_k_cu_b1f7ca5d6thrust24THRUST_300001_SM_1000_NS12placeholders2_1E:
	.zero		1
	.type		_ZN34_INTERNAL_8e9f1dac_4_k_cu_b1f7ca5d4cuda3std3__45__cpo3endE,@object
	.size		_ZN34_INTERNAL_8e9f1dac_4_k_cu_b1f7ca5d4cuda3std3__45__cpo3endE,(_ZN34_INTERNAL_8e9f1dac_4_k_cu_b1f7ca5d4cuda3std6ranges3__45__cpo3endE - _ZN34_INTERNAL_8e9f1dac_4_k_cu_b1f7ca5d4cuda3std3__45__cpo3endE)
_ZN34_INTERNAL_8e9f1dac_4_k_cu_b1f7ca5d4cuda3std3__45__cpo3endE:
	.zero		1
	.type		_ZN34_INTERNAL_8e9f1dac_4_k_cu_b1f7ca5d4cuda3std6ranges3__45__cpo3endE,@object
	.size		_ZN34_INTERNAL_8e9f1dac_4_k_cu_b1f7ca5d4cuda3std6ranges3__45__cpo3endE,(_ZN34_INTERNAL_8e9f1dac_4_k_cu_b1f7ca5d6thrust24THRUST_300001_SM_1000_NS12placeholders2_5E - _ZN34_INTERNAL_8e9f1dac_4_k_cu_b1f7ca5d4cuda3std6ranges3__45__cpo3endE)
_ZN34_INTERNAL_8e9f1dac_4_k_cu_b1f7ca5d4cuda3std6ranges3__45__cpo3endE:
	.zero		1
	.type		_ZN34_INTERNAL_8e9f1dac_4_k_cu_b1f7ca5d6thrust24THRUST_300001_SM_1000_NS12placeholders2_5E,@object
	.size		_ZN34_INTERNAL_8e9f1dac_4_k_cu_b1f7ca5d6thrust24THRUST_300001_SM_1000_NS12placeholders2_5E,(_ZN34_INTERNAL_8e9f1dac_4_k_cu_b1f7ca5d4cuda3std3__45__cpo4rendE - _ZN34_INTERNAL_8e9f1dac_4_k_cu_b1f7ca5d6thrust24THRUST_300001_SM_1000_NS12placeholders2_5E)
_ZN34_INTERNAL_8e9f1dac_4_k_cu_b1f7ca5d6thrust24THRUST_300001_SM_1000_NS12placeholders2_5E:
	.zero		1
	.type		_ZN34_INTERNAL_8e9f1dac_4_k_cu_b1f7ca5d4cuda3std3__45__cpo4rendE,@object
	.size		_ZN34_INTERNAL_8e9f1dac_4_k_cu_b1f7ca5d4cuda3std3__45__cpo4rendE,(_ZN34_INTERNAL_8e9f1dac_4_k_cu_b1f7ca5d4cuda3std6ranges3__45__cpo9iter_swapE - _ZN34_INTERNAL_8e9f1dac_4_k_cu_b1f7ca5d4cuda3std3__45__cpo4rendE)
_ZN34_INTERNAL_8e9f1dac_4_k_cu_b1f7ca5d4cuda3std3__45__cpo4rendE:
	.zero		1
	.type		_ZN34_INTERNAL_8e9f1dac_4_k_cu_b1f7ca5d4cuda3std6ranges3__45__cpo9iter_swapE,@object
	.size		_ZN34_INTERNAL_8e9f1dac_4_k_cu_b1f7ca5d4cuda3std6ranges3__45__cpo9iter_swapE,(_ZN34_INTERNAL_8e9f1dac_4_k_cu_b1f7ca5d4cuda3std3__48unexpectE - _ZN34_INTERNAL_8e9f1dac_4_k_cu_b1f7ca5d4cuda3std6ranges3__45__cpo9iter_swapE)
_ZN34_INTERNAL_8e9f1dac_4_k_cu_b1f7ca5d4cuda3std6ranges3__45__cpo9iter_swapE:
	.zero		1
	.type		_ZN34_INTERNAL_8e9f1dac_4_k_cu_b1f7ca5d4cuda3std3__48unexpectE,@object
	.size		_ZN34_INTERNAL_8e9f1dac_4_k_cu_b1f7ca5d4cuda3std3__48unexpectE,(_ZN34_INTERNAL_8e9f1dac_4_k_cu_b1f7ca5d6thrust24THRUST_300001_SM_1000_NS8cuda_cub3parE - _ZN34_INTERNAL_8e9f1dac_4_k_cu_b1f7ca5d4cuda3std3__48unexpectE)
_ZN34_INTERNAL_8e9f1dac_4_k_cu_b1f7ca5d4cuda3std3__48unexpectE:
	.zero		1
	.type		_ZN34_INTERNAL_8e9f1dac_4_k_cu_b1f7ca5d6thrust24THRUST_300001_SM_1000_NS8cuda_cub3parE,@object
	.size		_ZN34_INTERNAL_8e9f1dac_4_k_cu_b1f7ca5d6thrust24THRUST_300001_SM_1000_NS8cuda_cub3parE,(.L_29 - _ZN34_INTERNAL_8e9f1dac_4_k_cu_b1f7ca5d6thrust24THRUST_300001_SM_1000_NS8cuda_cub3parE)
_ZN34_INTERNAL_8e9f1dac_4_k_cu_b1f7ca5d6thrust24THRUST_300001_SM_1000_NS8cuda_cub3parE:
	.zero		1
.L_29:


//--------------------- .nv.shared._ZN6thrust24THRUST_300001_SM_1000_NS8cuda_cub4core6detail13_kernel_agentINS1_8__reduce11ReduceAgentIPN4cuda3std3__45tupleIJdlEEESC_SB_lNS1_9__extrema9arg_max_fIdlNS9_4lessIdEEEEEEJSC_SC_iSH_EEEvDpT0_ --------------------------
	.section	.nv.shared._ZN6thrust24THRUST_300001_SM_1000_NS8cuda_cub4core6detail13_kernel_agentINS1_8__reduce11ReduceAgentIPN4cuda3std3__45tupleIJdlEEESC_SB_lNS1_9__extrema9arg_max_fIdlNS9_4lessIdEEEEEEJSC_SC_iSH_EEEvDpT0_,"aw",@nobits
	.sectionflags	@""
	.align	16
	.zero		1024


//--------------------- .nv.shared._ZN6thrust24THRUST_300001_SM_1000_NS8cuda_cub4core6detail13_kernel_agentINS1_8__reduce10DrainAgentIlEEJN3cub18CUB_300001_SM_10009GridQueueIyEElEEEvDpT0_ --------------------------
	.section	.nv.shared._ZN6thrust24THRUST_300001_SM_1000_NS8cuda_cub4core6detail13_kernel_agentINS1_8__reduce10DrainAgentIlEEJN3cub18CUB_300001_SM_10009GridQueueIyEElEEEvDpT0_,"aw",@nobits
	.sectionflags	@""
	.align	16
	.zero		1024


//--------------------- .nv.shared._ZN6thrust24THRUST_300001_SM_1000_NS8cuda_cub4core6detail13_kernel_agentINS1_8__reduce11ReduceAgentINS0_12zip_iteratorIN4cuda3std3__45tupleIJNS0_10device_ptrIdEENS0_17counting_iteratorIlNS0_11use_defaultESF_SF_EEEEEEEPNSB_IJdlEEESJ_lNS1_9__extrema9arg_max_fIdlNSA_4lessIdEEEEEEJSI_SK_lN3cub18CUB_300001_SM_100013GridEvenShareIlEENSS_9GridQueueIyEESP_EEEvDpT0_ --------------------------
	.section	.nv.shared._ZN6thrust24THRUST_300001_SM_1000_NS8cuda_cub4core6detail13_kernel_agentINS1_8__reduce11ReduceAgentINS0_12zip_iteratorIN4cuda3std3__45tupleIJNS0_10device_ptrIdEENS0_17counting_iteratorIlNS0_11use_defaultESF_SF_EEEEEEEPNSB_IJdlEEESJ_lNS1_9__extrema9arg_max_fIdlNSA_4lessIdEEEEEEJSI_SK_lN3cub18CUB_300001_SM_100013GridEvenShareIlEENSS_9GridQueueIyEESP_EEEvDpT0_,"aw",@nobits
	.sectionflags	@""
	.align	16
	.zero		1024


//--------------------- .nv.shared._ZN6thrust24THRUST_300001_SM_1000_NS8cuda_cub4core6detail13_kernel_agentINS1_8__reduce11ReduceAgentINS0_12zip_iteratorIN4cuda3std3__45tupleIJNS0_10device_ptrIdEENS0_17counting_iteratorIlNS0_11use_defaultESF_SF_EEEEEEEPNSB_IJdlEEESJ_lNS1_9__extrema9arg_max_fIdlNSA_4lessIdEEEEEEJSI_SK_lSP_EEEvDpT0_ --------------------------
	.section	.nv.shared._ZN6thrust24THRUST_300001_SM_1000_NS8cuda_cub4core6detail13_kernel_agentINS1_8__reduce11ReduceAgentINS0_12zip_iteratorIN4cuda3std3__45tupleIJNS0_10device_ptrIdEENS0_17counting_iteratorIlNS0_11use_defaultESF_SF_EEEEEEEPNSB_IJdlEEESJ_lNS1_9__extrema9arg_max_fIdlNSA_4lessIdEEEEEEJSI_SK_lSP_EEEvDpT0_,"aw",@nobits
	.sectionflags	@""
	.align	16
	.zero		1024


//--------------------- .nv.shared._ZN6thrust24THRUST_300001_SM_1000_NS8cuda_cub4core6detail13_kernel_agentINS1_8__reduce11ReduceAgentIPN4cuda3std3__45tupleIJdlEEESC_SB_iNS1_9__extrema9arg_max_fIdlNS9_4lessIdEEEEEEJSC_SC_iSH_EEEvDpT0_ --------------------------
	.section	.nv.shared._ZN6thrust24THRUST_300001_SM_1000_NS8cuda_cub4core6detail13_kernel_agentINS1_8__reduce11ReduceAgentIPN4cuda3std3__45tupleIJdlEEESC_SB_iNS1_9__extrema9arg_max_fIdlNS9_4lessIdEEEEEEJSC_SC_iSH_EEEvDpT0_,"aw",@nobits
	.sectionflags	@""
	.align	16
	.zero		1024


//--------------------- .nv.shared._ZN6thrust24THRUST_300001_SM_1000_NS8cuda_cub4core6detail13_kernel_agentINS1_8__reduce10DrainAgentIiEEJN3cub18CUB_300001_SM_10009GridQueueIjEEiEEEvDpT0_ --------------------------
	.section	.nv.shared._ZN6thrust24THRUST_300001_SM_1000_NS8cuda_cub4core6detail13_kernel_agentINS1_8__reduce10DrainAgentIiEEJN3cub18CUB_300001_SM_10009GridQueueIjEEiEEEvDpT0_,"aw",@nobits
	.sectionflags	@""
	.align	16
	.zero		1024


//--------------------- .nv.shared._ZN6thrust24THRUST_300001_SM_1000_NS8cuda_cub4core6detail13_kernel_agentINS1_8__reduce11ReduceAgentINS0_12zip_iteratorIN4cuda3std3__45tupleIJNS0_10device_ptrIdEENS0_17counting_iteratorIlNS0_11use_defaultESF_SF_EEEEEEEPNSB_IJdlEEESJ_iNS1_9__extrema9arg_max_fIdlNSA_4lessIdEEEEEEJSI_SK_iN3cub18CUB_300001_SM_100013GridEvenShareIiEENSS_9GridQueueIjEESP_EEEvDpT0_ --------------------------
	.section	.nv.shared._ZN6thrust24THRUST_300001_SM_1000_NS8cuda_cub4core6detail13_kernel_agentINS1_8__reduce11ReduceAgentINS0_12zip_iteratorIN4cuda3std3__45tupleIJNS0_10device_ptrIdEENS0_17counting_iteratorIlNS0_11use_defaultESF_SF_EEEEEEEPNSB_IJdlEEESJ_iNS1_9__extrema9arg_max_fIdlNSA_4lessIdEEEEEEJSI_SK_iN3cub18CUB_300001_SM_100013GridEvenShareIiEENSS_9GridQueueIjEESP_EEEvDpT0_,"aw",@nobits
	.sectionflags	@""
	.align	16
	.zero		1024


//--------------------- .nv.shared._ZN6thrust24THRUST_300001_SM_1000_NS8cuda_cub4core6detail13_kernel_agentINS1_8__reduce11ReduceAgentINS0_12zip_iteratorIN4cuda3std3__45tupleIJNS0_10device_ptrIdEENS0_17counting_iteratorIlNS0_11use_defaultESF_SF_EEEEEEEPNSB_IJdlEEESJ_iNS1_9__extrema9arg_max_fIdlNSA_4lessIdEEEEEEJSI_SK_iSP_EEEvDpT0_ --------------------------
	.section	.nv.shared._ZN6thrust24THRUST_300001_SM_1000_NS8cuda_cub4core6detail13_kernel_agentINS1_8__reduce11ReduceAgentINS0_12zip_iteratorIN4cuda3std3__45tupleIJNS0_10device_ptrIdEENS0_17counting_iteratorIlNS0_11use_defaultESF_SF_EEEEEEEPNSB_IJdlEEESJ_iNS1_9__extrema9arg_max_fIdlNSA_4lessIdEEEEEEJSI_SK_iSP_EEEvDpT0_,"aw",@nobits
	.sectionflags	@""
	.align	16
	.zero		1024


//--------------------- .nv.shared._Z17sweep_z_directionPdS_ --------------------------
	.section	.nv.shared._Z17sweep_z_directionPdS_,"aw",@nobits
	.sectionflags	@""
	.align	16
	.zero		1024


//--------------------- .nv.shared._Z17sweep_y_directionPd --------------------------
	.section	.nv.shared._Z17sweep_y_directionPd,"aw",@nobits
	.sectionflags	@""
	.align	16
	.zero		1024


//--------------------- .nv.shared._Z17sweep_x_directionPd --------------------------
	.section	.nv.shared._Z17sweep_x_directionPd,"aw",@nobits
	.sectionflags	@""
	.align	16
	.zero		1024


//--------------------- .nv.constant0._ZN3cub18CUB_300001_SM_10006detail11EmptyKernelIvEEvv --------------------------
	.section	.nv.constant0._ZN3cub18CUB_300001_SM_10006detail11EmptyKernelIvEEvv,"a",@progbits
	.sectionflags	@""
	.align	4
.nv.constant0._ZN3cub18CUB_300001_SM_10006detail11EmptyKernelIvEEvv:
	.zero		896


//--------------------- .nv.constant0._ZN6thrust24THRUST_300001_SM_1000_NS8cuda_cub4core6detail13_kernel_agentINS1_8__reduce11ReduceAgentIPN4cuda3std3__45tupleIJdlEEESC_SB_lNS1_9__extrema9arg_max_fIdlNS9_4lessIdEEEEEEJSC_SC_iSH_EEEvDpT0_ --------------------------
	.section	.nv.constant0._ZN6thrust24THRUST_300001_SM_1000_NS8cuda_cub4core6detail13_kernel_agentINS1_8__reduce11ReduceAgentIPN4cuda3std3__45tupleIJdlEEESC_SB_lNS1_9__extrema9arg_max_fIdlNS9_4lessIdEEEEEEJSC_SC_iSH_EEEvDpT0_,"a",@progbits
	.sectionflags	@""
	.align	4
.nv.constant0._ZN6thrust24THRUST_300001_SM_1000_NS8cuda_cub4core6detail13_kernel_agentINS1_8__reduce11ReduceAgentIPN4cuda3std3__45tupleIJdlEEESC_SB_lNS1_9__extrema9arg_max_fIdlNS9_4lessIdEEEEEEJSC_SC_iSH_EEEvDpT0_:
	.zero		917


//--------------------- .nv.constant0._ZN6thrust24THRUST_300001_SM_1000_NS8cuda_cub4core6detail13_kernel_agentINS1_8__reduce10DrainAgentIlEEJN3cub18CUB_300001_SM_10009GridQueueIyEElEEEvDpT0_ --------------------------
	.section	.nv.constant0._ZN6thrust24THRUST_300001_SM_1000_NS8cuda_cub4core6detail13_kernel_agentINS1_8__reduce10DrainAgentIlEEJN3cub18CUB_300001_SM_10009GridQueueIyEElEEEvDpT0_,"a",@progbits
	.sectionflags	@""
	.align	4
.nv.constant0._ZN6thrust24THRUST_300001_SM_1000_NS8cuda_cub4core6detail13_kernel_agentINS1_8__reduce10DrainAgentIlEEJN3cub18CUB_300001_SM_10009GridQueueIyEElEEEvDpT0_:
	.zero		912


//--------------------- .nv.constant0._ZN6thrust24THRUST_300001_SM_1000_NS8cuda_cub4core6detail13_kernel_agentINS1_8__reduce11ReduceAgentINS0_12zip_iteratorIN4cuda3std3__45tupleIJNS0_10device_ptrIdEENS0_17counting_iteratorIlNS0_11use_defaultESF_SF_EEEEEEEPNSB_IJdlEEESJ_lNS1_9__extrema9arg_max_fIdlNSA_4lessIdEEEEEEJSI_SK_lN3cub18CUB_300001_SM_100013GridEvenShareIlEENSS_9GridQueueIyEESP_EEEvDpT0_ --------------------------
	.section	.nv.constant0._ZN6thrust24THRUST_300001_SM_1000_NS8cuda_cub4core6detail13_kernel_agentINS1_8__reduce11ReduceAgentINS0_12zip_iteratorIN4cuda3std3__45tupleIJNS0_10device_ptrIdEENS0_17counting_iteratorIlNS0_11use_defaultESF_SF_EEEEEEEPNSB_IJdlEEESJ_lNS1_9__extrema9arg_max_fIdlNSA_4lessIdEEEEEEJSI_SK_lN3cub18CUB_300001_SM_100013GridEvenShareIlEENSS_9GridQueueIyEESP_EEEvDpT0_,"a",@progbits
	.sectionflags	@""
	.align	4
.nv.constant0._ZN6thrust24THRUST_300001_SM_1000_NS8cuda_cub4core6detail13_kernel_agentINS1_8__reduce11ReduceAgentINS0_12zip_iteratorIN4cuda3std3__45tupleIJNS0_10device_ptrIdEENS0_17counting_iteratorIlNS0_11use_defaultESF_SF_EEEEEEEPNSB_IJdlEEESJ_lNS1_9__extrema9arg_max_fIdlNSA_4lessIdEEEEEEJSI_SK_lN3cub18CUB_300001_SM_100013GridEvenShareIlEENSS_9GridQueueIyEESP_EEEvDpT0_:
	.zero		1009


//--------------------- .nv.constant0._ZN6thrust24THRUST_300001_SM_1000_NS8cuda_cub4core6detail13_kernel_agentINS1_8__reduce11ReduceAgentINS0_12zip_iteratorIN4cuda3std3__45tupleIJNS0_10device_ptrIdEENS0_17counting_iteratorIlNS0_11use_defaultESF_SF_EEEEEEEPNSB_IJdlEEESJ_lNS1_9__extrema9arg_max_fIdlNSA_4lessIdEEEEEEJSI_SK_lSP_EEEvDpT0_ --------------------------
	.section	.nv.constant0._ZN6thrust24THRUST_300001_SM_1000_NS8cuda_cub4core6detail13_kernel_agentINS1_8__reduce11ReduceAgentINS0_12zip_iteratorIN4cuda3std3__45tupleIJNS0_10device_ptrIdEENS0_17counting_iteratorIlNS0_11use_defaultESF_SF_EEEEEEEPNSB_IJdlEEESJ_lNS1_9__extrema9arg_max_fIdlNSA_4lessIdEEEEEEJSI_SK_lSP_EEEvDpT0_,"a",@progbits
	.sectionflags	@""
	.align	4
.nv.constant0._ZN6thrust24THRUST_300001_SM_1000_NS8cuda_cub4core6detail13_kernel_agentINS1_8__reduce11ReduceAgentINS0_12zip_iteratorIN4cuda3std3__45tupleIJNS0_10device_ptrIdEENS0_17counting_iteratorIlNS0_11use_defaultESF_SF_EEEEEEEPNSB_IJdlEEESJ_lNS1_9__extrema9arg_max_fIdlNSA_4lessIdEEEEEEJSI_SK_lSP_EEEvDpT0_:
	.zero		929


//--------------------- .nv.constant0._ZN6thrust24THRUST_300001_SM_1000_NS8cuda_cub4core6detail13_kernel_agentINS1_8__reduce11ReduceAgentIPN4cuda3std3__45tupleIJdlEEESC_SB_iNS1_9__extrema9arg_max_fIdlNS9_4lessIdEEEEEEJSC_SC_iSH_EEEvDpT0_ --------------------------
	.section	.nv.constant0._ZN6thrust24THRUST_300001_SM_1000_NS8cuda_cub4core6detail13_kernel_agentINS1_8__reduce11ReduceAgentIPN4cuda3std3__45tupleIJdlEEESC_SB_iNS1_9__extrema9arg_max_fIdlNS9_4lessIdEEEEEEJSC_SC_iSH_EEEvDpT0_,"a",@progbits
	.sectionflags	@""
	.align	4
.nv.constant0._ZN6thrust24THRUST_300001_SM_1000_NS8cuda_cub4core6detail13_kernel_agentINS1_8__reduce11ReduceAgentIPN4cuda3std3__45tupleIJdlEEESC_SB_iNS1_9__extrema9arg_max_fIdlNS9_4lessIdEEEEEEJSC_SC_iSH_EEEvDpT0_:
	.zero		917


//--------------------- .nv.constant0._ZN6thrust24THRUST_300001_SM_1000_NS8cuda_cub4core6detail13_kernel_agentINS1_8__reduce10DrainAgentIiEEJN3cub18CUB_300001_SM_10009GridQueueIjEEiEEEvDpT0_ --------------------------
	.section	.nv.constant0._ZN6thrust24THRUST_300001_SM_1000_NS8cuda_cub4core6detail13_kernel_agentINS1_8__reduce10DrainAgentIiEEJN3cub18CUB_300001_SM_10009GridQueueIjEEiEEEvDpT0_,"a",@progbits
	.sectionflags	@""
	.align	4
.nv.constant0._ZN6thrust24THRUST_300001_SM_1000_NS8cuda_cub4core6detail13_kernel_agentINS1_8__reduce10DrainAgentIiEEJN3cub18CUB_300001_SM_10009GridQueueIjEEiEEEvDpT0_:
	.zero		908


//--------------------- .nv.constant0._ZN6thrust24THRUST_300001_SM_1000_NS8cuda_cub4core6detail13_kernel_agentINS1_8__reduce11ReduceAgentINS0_12zip_iteratorIN4cuda3std3__45tupleIJNS0_10device_ptrIdEENS0_17counting_iteratorIlNS0_11use_defaultESF_SF_EEEEEEEPNSB_IJdlEEESJ_iNS1_9__extrema9arg_max_fIdlNSA_4lessIdEEEEEEJSI_SK_iN3cub18CUB_300001_SM_100013GridEvenShareIiEENSS_9GridQueueIjEESP_EEEvDpT0_ --------------------------
	.section	.nv.constant0._ZN6thrust24THRUST_300001_SM_1000_NS8cuda_cub4core6detail13_kernel_agentINS1_8__reduce11ReduceAgentINS0_12zip_iteratorIN4cuda3std3__45tupleIJNS0_10device_ptrIdEENS0_17counting_iteratorIlNS0_11use_defaultESF_SF_EEEEEEEPNSB_IJdlEEESJ_iNS1_9__extrema9arg_max_fIdlNSA_4lessIdEEEEEEJSI_SK_iN3cub18CUB_300001_SM_100013GridEvenShareIiEENSS_9GridQueueIjEESP_EEEvDpT0_,"a",@progbits
	.sectionflags	@""
	.align	4
.nv.constant0._ZN6thrust24THRUST_300001_SM_1000_NS8cuda_cub4core6detail13_kernel_agentINS1_8__reduce11ReduceAgentINS0_12zip_iteratorIN4cuda3std3__45tupleIJNS0_10device_ptrIdEENS0_17counting_iteratorIlNS0_11use_defaultESF_SF_EEEEEEEPNSB_IJdlEEESJ_iNS1_9__extrema9arg_max_fIdlNSA_4lessIdEEEEEEJSI_SK_iN3cub18CUB_300001_SM_100013GridEvenShareIiEENSS_9GridQueueIjEESP_EEEvDpT0_:
	.zero		977


//--------------------- .nv.constant0._ZN6thrust24THRUST_300001_SM_1000_NS8cuda_cub4core6detail13_kernel_agentINS1_8__reduce11ReduceAgentINS0_12zip_iteratorIN4cuda3std3__45tupleIJNS0_10device_ptrIdEENS0_17counting_iteratorIlNS0_11use_defaultESF_SF_EEEEEEEPNSB_IJdlEEESJ_iNS1_9__extrema9arg_max_fIdlNSA_4lessIdEEEEEEJSI_SK_iSP_EEEvDpT0_ --------------------------
	.section	.nv.constant0._ZN6thrust24THRUST_300001_SM_1000_NS8cuda_cub4core6detail13_kernel_agentINS1_8__reduce11ReduceAgentINS0_12zip_iteratorIN4cuda3std3__45tupleIJNS0_10device_ptrIdEENS0_17counting_iteratorIlNS0_11use_defaultESF_SF_EEEEEEEPNSB_IJdlEEESJ_iNS1_9__extrema9arg_max_fIdlNSA_4lessIdEEEEEEJSI_SK_iSP_EEEvDpT0_,"a",@progbits
	.sectionflags	@""
	.align	4
.nv.constant0._ZN6thrust24THRUST_300001_SM_1000_NS8cuda_cub4core6detail13_kernel_agentINS1_8__reduce11ReduceAgentINS0_12zip_iteratorIN4cuda3std3__45tupleIJNS0_10device_ptrIdEENS0_17counting_iteratorIlNS0_11use_defaultESF_SF_EEEEEEEPNSB_IJdlEEESJ_iNS1_9__extrema9arg_max_fIdlNSA_4lessIdEEEEEEJSI_SK_iSP_EEEvDpT0_:
	.zero		925


//--------------------- .nv.constant0._Z17sweep_z_directionPdS_ --------------------------
	.section	.nv.constant0._Z17sweep_z_directionPdS_,"a",@progbits
	.sectionflags	@""
	.align	4
.nv.constant0._Z17sweep_z_directionPdS_:
	.zero		912


//--------------------- .nv.constant0._Z17sweep_y_directionPd --------------------------
	.section	.nv.constant0._Z17sweep_y_directionPd,"a",@progbits
	.sectionflags	@""
	.align	4
.nv.constant0._Z17sweep_y_directionPd:
	.zero		904


//--------------------- .nv.constant0._Z17sweep_x_directionPd --------------------------
	.section	.nv.constant0._Z17sweep_x_directionPd,"a",@progbits
	.sectionflags	@""
	.align	4
.nv.constant0._Z17sweep_x_directionPd:
	.zero		904


//--------------------- SYMBOLS --------------------------

	.type		.nv.reservedSmem.offset0,@object
	.size		.nv.reservedSmem.offset0,0x4
	.type		.nv.reservedSmem.cap,@object
	.size		.nv.reservedSmem.cap,0x4
